//
// Generated by NVIDIA NVVM Compiler
//
// Compiler Build ID: CL-36424714
// Cuda compilation tools, release 13.0, V13.0.88
// Based on NVVM 20.0.0
//

.version 9.0
.target sm_100
.address_size 64

	// .globl	_ZN3cub18CUB_300001_SM_10006detail11EmptyKernelIvEEvv
// _ZZN3cub18CUB_300001_SM_10006detail6select23DeviceSelectSweepKernelINS2_10policy_hubIiiiLb0ELNS0_10SelectImplE0EE10Policy1000EN6thrust24THRUST_300001_SM_1000_NS6detail15normal_iteratorINS9_10device_ptrIiEEEESE_SE_PlNS0_13ScanTileStateIiLb1EEE26ifGreaterThanTenThanSaveIdNS0_8NullTypeEiNS2_19streaming_context_tIlLb1EEELS5_0EEEvT0_T1_T2_T3_T4_T5_T6_T7_iT8_NS1_7vsmem_tEE19static_temp_storage has been demoted
.global .align 1 .b8 _ZN33_INTERNAL_016502f4_4_k_cu_dimGrid4cuda3std3__45__cpo5beginE[1];
.global .align 1 .b8 _ZN33_INTERNAL_016502f4_4_k_cu_dimGrid4cuda3std3__45__cpo3endE[1];
.global .align 1 .b8 _ZN33_INTERNAL_016502f4_4_k_cu_dimGrid4cuda3std3__45__cpo6cbeginE[1];
.global .align 1 .b8 _ZN33_INTERNAL_016502f4_4_k_cu_dimGrid4cuda3std3__45__cpo4cendE[1];
.global .align 1 .b8 _ZN33_INTERNAL_016502f4_4_k_cu_dimGrid4cuda3std3__45__cpo6rbeginE[1];
.global .align 1 .b8 _ZN33_INTERNAL_016502f4_4_k_cu_dimGrid4cuda3std3__45__cpo4rendE[1];
.global .align 1 .b8 _ZN33_INTERNAL_016502f4_4_k_cu_dimGrid4cuda3std3__45__cpo7crbeginE[1];
.global .align 1 .b8 _ZN33_INTERNAL_016502f4_4_k_cu_dimGrid4cuda3std3__45__cpo5crendE[1];
.global .align 1 .b8 _ZN33_INTERNAL_016502f4_4_k_cu_dimGrid4cuda3std3__435_GLOBAL__N__016502f4_4_k_cu_dimGrid6ignoreE[1];
.global .align 1 .b8 _ZN33_INTERNAL_016502f4_4_k_cu_dimGrid4cuda3std3__419piecewise_constructE[1];
.global .align 1 .b8 _ZN33_INTERNAL_016502f4_4_k_cu_dimGrid4cuda3std3__48in_placeE[1];
.global .align 1 .b8 _ZN33_INTERNAL_016502f4_4_k_cu_dimGrid4cuda3std3__420unreachable_sentinelE[1];
.global .align 1 .b8 _ZN33_INTERNAL_016502f4_4_k_cu_dimGrid4cuda3std3__47nulloptE[1];
.global .align 1 .b8 _ZN33_INTERNAL_016502f4_4_k_cu_dimGrid4cuda3std3__48unexpectE[1];
.global .align 1 .b8 _ZN33_INTERNAL_016502f4_4_k_cu_dimGrid4cuda3std6ranges3__45__cpo4swapE[1];
.global .align 1 .b8 _ZN33_INTERNAL_016502f4_4_k_cu_dimGrid4cuda3std6ranges3__45__cpo9iter_moveE[1];
.global .align 1 .b8 _ZN33_INTERNAL_016502f4_4_k_cu_dimGrid4cuda3std6ranges3__45__cpo5beginE[1];
.global .align 1 .b8 _ZN33_INTERNAL_016502f4_4_k_cu_dimGrid4cuda3std6ranges3__45__cpo3endE[1];
.global .align 1 .b8 _ZN33_INTERNAL_016502f4_4_k_cu_dimGrid4cuda3std6ranges3__45__cpo6cbeginE[1];
.global .align 1 .b8 _ZN33_INTERNAL_016502f4_4_k_cu_dimGrid4cuda3std6ranges3__45__cpo4cendE[1];
.global .align 1 .b8 _ZN33_INTERNAL_016502f4_4_k_cu_dimGrid4cuda3std6ranges3__45__cpo7advanceE[1];
.global .align 1 .b8 _ZN33_INTERNAL_016502f4_4_k_cu_dimGrid4cuda3std6ranges3__45__cpo9iter_swapE[1];
.global .align 1 .b8 _ZN33_INTERNAL_016502f4_4_k_cu_dimGrid4cuda3std6ranges3__45__cpo4nextE[1];
.global .align 1 .b8 _ZN33_INTERNAL_016502f4_4_k_cu_dimGrid4cuda3std6ranges3__45__cpo4prevE[1];
.global .align 1 .b8 _ZN33_INTERNAL_016502f4_4_k_cu_dimGrid4cuda3std6ranges3__45__cpo4dataE[1];
.global .align 1 .b8 _ZN33_INTERNAL_016502f4_4_k_cu_dimGrid4cuda3std6ranges3__45__cpo5cdataE[1];
.global .align 1 .b8 _ZN33_INTERNAL_016502f4_4_k_cu_dimGrid4cuda3std6ranges3__45__cpo4sizeE[1];
.global .align 1 .b8 _ZN33_INTERNAL_016502f4_4_k_cu_dimGrid4cuda3std6ranges3__45__cpo5ssizeE[1];
.global .align 1 .b8 _ZN33_INTERNAL_016502f4_4_k_cu_dimGrid4cuda3std6ranges3__45__cpo8distanceE[1];
.global .align 1 .b8 _ZN33_INTERNAL_016502f4_4_k_cu_dimGrid6thrust24THRUST_300001_SM_1000_NS8cuda_cub3parE[1];
.global .align 1 .b8 _ZN33_INTERNAL_016502f4_4_k_cu_dimGrid6thrust24THRUST_300001_SM_1000_NS8cuda_cub10par_nosyncE[1];
.global .align 1 .b8 _ZN33_INTERNAL_016502f4_4_k_cu_dimGrid6thrust24THRUST_300001_SM_1000_NS6system6detail10sequential3seqE[1];
.global .align 1 .b8 _ZN33_INTERNAL_016502f4_4_k_cu_dimGrid6thrust24THRUST_300001_SM_1000_NS6system3cpp3parE[1];
.global .align 1 .b8 _ZN33_INTERNAL_016502f4_4_k_cu_dimGrid6thrust24THRUST_300001_SM_1000_NS12placeholders2_1E[1];
.global .align 1 .b8 _ZN33_INTERNAL_016502f4_4_k_cu_dimGrid6thrust24THRUST_300001_SM_1000_NS12placeholders2_2E[1];
.global .align 1 .b8 _ZN33_INTERNAL_016502f4_4_k_cu_dimGrid6thrust24THRUST_300001_SM_1000_NS12placeholders2_3E[1];
.global .align 1 .b8 _ZN33_INTERNAL_016502f4_4_k_cu_dimGrid6thrust24THRUST_300001_SM_1000_NS12placeholders2_4E[1];
.global .align 1 .b8 _ZN33_INTERNAL_016502f4_4_k_cu_dimGrid6thrust24THRUST_300001_SM_1000_NS12placeholders2_5E[1];
.global .align 1 .b8 _ZN33_INTERNAL_016502f4_4_k_cu_dimGrid6thrust24THRUST_300001_SM_1000_NS12placeholders2_6E[1];
.global .align 1 .b8 _ZN33_INTERNAL_016502f4_4_k_cu_dimGrid6thrust24THRUST_300001_SM_1000_NS12placeholders2_7E[1];
.global .align 1 .b8 _ZN33_INTERNAL_016502f4_4_k_cu_dimGrid6thrust24THRUST_300001_SM_1000_NS12placeholders2_8E[1];
.global .align 1 .b8 _ZN33_INTERNAL_016502f4_4_k_cu_dimGrid6thrust24THRUST_300001_SM_1000_NS12placeholders2_9E[1];
.global .align 1 .b8 _ZN33_INTERNAL_016502f4_4_k_cu_dimGrid6thrust24THRUST_300001_SM_1000_NS12placeholders3_10E[1];
.global .align 1 .b8 _ZN33_INTERNAL_016502f4_4_k_cu_dimGrid6thrust24THRUST_300001_SM_1000_NS3seqE[1];
.global .align 1 .b8 _ZN33_INTERNAL_016502f4_4_k_cu_dimGrid6thrust24THRUST_300001_SM_1000_NS6deviceE[1];

.visible .entry _ZN3cub18CUB_300001_SM_10006detail11EmptyKernelIvEEvv()
{


	ret;

}
	// .globl	_ZN3cub18CUB_300001_SM_10006detail8for_each13static_kernelINS2_12policy_hub_t12policy_500_tEmN6thrust24THRUST_300001_SM_1000_NS8cuda_cub20__uninitialized_fill7functorINS7_10device_ptrIiEEiEEEEvT0_T1_
.visible .entry _ZN3cub18CUB_300001_SM_10006detail8for_each13static_kernelINS2_12policy_hub_t12policy_500_tEmN6thrust24THRUST_300001_SM_1000_NS8cuda_cub20__uninitialized_fill7functorINS7_10device_ptrIiEEiEEEEvT0_T1_(
	.param .u64 _ZN3cub18CUB_300001_SM_10006detail8for_each13static_kernelINS2_12policy_hub_t12policy_500_tEmN6thrust24THRUST_300001_SM_1000_NS8cuda_cub20__uninitialized_fill7functorINS7_10device_ptrIiEEiEEEEvT0_T1__param_0,
	.param .align 8 .b8 _ZN3cub18CUB_300001_SM_10006detail8for_each13static_kernelINS2_12policy_hub_t12policy_500_tEmN6thrust24THRUST_300001_SM_1000_NS8cuda_cub20__uninitialized_fill7functorINS7_10device_ptrIiEEiEEEEvT0_T1__param_1[16]
)
.maxntid 256
{
	.reg .pred 	%p<4>;
	.reg .b16 	%rs<5>;
	.reg .b32 	%r<12>;
	.reg .b64 	%rd<16>;

	ld.param.u32 	%r3, [_ZN3cub18CUB_300001_SM_10006detail8for_each13static_kernelINS2_12policy_hub_t12policy_500_tEmN6thrust24THRUST_300001_SM_1000_NS8cuda_cub20__uninitialized_fill7functorINS7_10device_ptrIiEEiEEEEvT0_T1__param_1+8];
	ld.param.u64 	%rd4, [_ZN3cub18CUB_300001_SM_10006detail8for_each13static_kernelINS2_12policy_hub_t12policy_500_tEmN6thrust24THRUST_300001_SM_1000_NS8cuda_cub20__uninitialized_fill7functorINS7_10device_ptrIiEEiEEEEvT0_T1__param_1];
	ld.param.u64 	%rd5, [_ZN3cub18CUB_300001_SM_10006detail8for_each13static_kernelINS2_12policy_hub_t12policy_500_tEmN6thrust24THRUST_300001_SM_1000_NS8cuda_cub20__uninitialized_fill7functorINS7_10device_ptrIiEEiEEEEvT0_T1__param_0];
	mov.u32 	%r9, %ctaid.x;
	mul.wide.u32 	%rd1, %r9, 512;
	sub.s64 	%rd2, %rd5, %rd1;
	setp.lt.u64 	%p1, %rd2, 512;
	@%p1 bra 	$L__BB1_2;
	mov.u32 	%r11, %tid.x;
	cvta.to.global.u64 	%rd11, %rd4;
	cvt.u64.u32 	%rd12, %r11;
	add.s64 	%rd13, %rd1, %rd12;
	shl.b64 	%rd14, %rd13, 2;
	add.s64 	%rd15, %rd11, %rd14;
	st.global.u32 	[%rd15], %r3;
	st.global.u32 	[%rd15+1024], %r3;
	bra.uni 	$L__BB1_6;
$L__BB1_2:
	cvta.to.global.u64 	%rd6, %rd4;
	mov.u32 	%r2, %tid.x;
	cvt.u64.u32 	%rd7, %r2;
	setp.le.u64 	%p2, %rd2, %rd7;
	add.s64 	%rd8, %rd1, %rd7;
	shl.b64 	%rd9, %rd8, 2;
	add.s64 	%rd3, %rd6, %rd9;
	@%p2 bra 	$L__BB1_4;
	st.global.u32 	[%rd3], %r3;
$L__BB1_4:
	add.s32 	%r10, %r2, 256;
	cvt.u64.u32 	%rd10, %r10;
	setp.le.u64 	%p3, %rd2, %rd10;
	@%p3 bra 	$L__BB1_6;
	st.global.u32 	[%rd3+1024], %r3;
$L__BB1_6:
	ret;

}
	// .globl	_ZN3cub18CUB_300001_SM_10006detail4scan23DeviceCompactInitKernelINS0_13ScanTileStateIiLb1EEEPlEEvT_iT0_
.visible .entry _ZN3cub18CUB_300001_SM_10006detail4scan23DeviceCompactInitKernelINS0_13ScanTileStateIiLb1EEEPlEEvT_iT0_(
	.param .align 8 .b8 _ZN3cub18CUB_300001_SM_10006detail4scan23DeviceCompactInitKernelINS0_13ScanTileStateIiLb1EEEPlEEvT_iT0__param_0[8],
	.param .u32 _ZN3cub18CUB_300001_SM_10006detail4scan23DeviceCompactInitKernelINS0_13ScanTileStateIiLb1EEEPlEEvT_iT0__param_1,
	.param .u64 .ptr .align 1 _ZN3cub18CUB_300001_SM_10006detail4scan23DeviceCompactInitKernelINS0_13ScanTileStateIiLb1EEEPlEEvT_iT0__param_2
)
{
	.reg .pred 	%p<6>;
	.reg .b32 	%r<11>;
	.reg .b64 	%rd<10>;

	ld.param.u64 	%rd3, [_ZN3cub18CUB_300001_SM_10006detail4scan23DeviceCompactInitKernelINS0_13ScanTileStateIiLb1EEEPlEEvT_iT0__param_0];
	ld.param.u32 	%r4, [_ZN3cub18CUB_300001_SM_10006detail4scan23DeviceCompactInitKernelINS0_13ScanTileStateIiLb1EEEPlEEvT_iT0__param_1];
	ld.param.u64 	%rd2, [_ZN3cub18CUB_300001_SM_10006detail4scan23DeviceCompactInitKernelINS0_13ScanTileStateIiLb1EEEPlEEvT_iT0__param_2];
	cvta.to.global.u64 	%rd1, %rd3;
	mov.u32 	%r1, %ctaid.x;
	mov.u32 	%r5, %ntid.x;
	mov.u32 	%r2, %tid.x;
	mad.lo.s32 	%r3, %r1, %r5, %r2;
	setp.ge.s32 	%p1, %r3, %r4;
	@%p1 bra 	$L__BB2_2;
	mul.wide.s32 	%rd4, %r3, 8;
	add.s64 	%rd5, %rd1, %rd4;
	mov.b32 	%r6, 0;
	mov.b32 	%r7, 99;
	st.global.v2.u32 	[%rd5+256], {%r7, %r6};
$L__BB2_2:
	setp.ne.s32 	%p2, %r1, 0;
	setp.gt.u32 	%p3, %r2, 31;
	or.pred  	%p4, %p2, %p3;
	@%p4 bra 	$L__BB2_4;
	mul.wide.u32 	%rd6, %r2, 8;
	add.s64 	%rd7, %rd1, %rd6;
	mov.b32 	%r9, 0;
	st.global.v2.u32 	[%rd7], {%r9, %r9};
$L__BB2_4:
	or.b32  	%r10, %r1, %r2;
	setp.ne.s32 	%p5, %r10, 0;
	@%p5 bra 	$L__BB2_6;
	cvta.to.global.u64 	%rd8, %rd2;
	mov.b64 	%rd9, 0;
	st.global.u64 	[%rd8], %rd9;
$L__BB2_6:
	ret;

}
	// .globl	_ZN3cub18CUB_300001_SM_10006detail6select23DeviceSelectSweepKernelINS2_10policy_hubIiiiLb0ELNS0_10SelectImplE0EE10Policy1000EN6thrust24THRUST_300001_SM_1000_NS6detail15normal_iteratorINS9_10device_ptrIiEEEESE_SE_PlNS0_13ScanTileStateIiLb1EEE26ifGreaterThanTenThanSaveIdNS0_8NullTypeEiNS2_19streaming_context_tIlLb1EEELS5_0EEEvT0_T1_T2_T3_T4_T5_T6_T7_iT8_NS1_7vsmem_tE
.visible .entry _ZN3cub18CUB_300001_SM_10006detail6select23DeviceSelectSweepKernelINS2_10policy_hubIiiiLb0ELNS0_10SelectImplE0EE10Policy1000EN6thrust24THRUST_300001_SM_1000_NS6detail15normal_iteratorINS9_10device_ptrIiEEEESE_SE_PlNS0_13ScanTileStateIiLb1EEE26ifGreaterThanTenThanSaveIdNS0_8NullTypeEiNS2_19streaming_context_tIlLb1EEELS5_0EEEvT0_T1_T2_T3_T4_T5_T6_T7_iT8_NS1_7vsmem_tE(
	.param .align 8 .b8 _ZN3cub18CUB_300001_SM_10006detail6select23DeviceSelectSweepKernelINS2_10policy_hubIiiiLb0ELNS0_10SelectImplE0EE10Policy1000EN6thrust24THRUST_300001_SM_1000_NS6detail15normal_iteratorINS9_10device_ptrIiEEEESE_SE_PlNS0_13ScanTileStateIiLb1EEE26ifGreaterThanTenThanSaveIdNS0_8NullTypeEiNS2_19streaming_context_tIlLb1EEELS5_0EEEvT0_T1_T2_T3_T4_T5_T6_T7_iT8_NS1_7vsmem_tE_param_0[8],
	.param .align 8 .b8 _ZN3cub18CUB_300001_SM_10006detail6select23DeviceSelectSweepKernelINS2_10policy_hubIiiiLb0ELNS0_10SelectImplE0EE10Policy1000EN6thrust24THRUST_300001_SM_1000_NS6detail15normal_iteratorINS9_10device_ptrIiEEEESE_SE_PlNS0_13ScanTileStateIiLb1EEE26ifGreaterThanTenThanSaveIdNS0_8NullTypeEiNS2_19streaming_context_tIlLb1EEELS5_0EEEvT0_T1_T2_T3_T4_T5_T6_T7_iT8_NS1_7vsmem_tE_param_1[8],
	.param .align 8 .b8 _ZN3cub18CUB_300001_SM_10006detail6select23DeviceSelectSweepKernelINS2_10policy_hubIiiiLb0ELNS0_10SelectImplE0EE10Policy1000EN6thrust24THRUST_300001_SM_1000_NS6detail15normal_iteratorINS9_10device_ptrIiEEEESE_SE_PlNS0_13ScanTileStateIiLb1EEE26ifGreaterThanTenThanSaveIdNS0_8NullTypeEiNS2_19streaming_context_tIlLb1EEELS5_0EEEvT0_T1_T2_T3_T4_T5_T6_T7_iT8_NS1_7vsmem_tE_param_2[8],
	.param .u64 .ptr .align 1 _ZN3cub18CUB_300001_SM_10006detail6select23DeviceSelectSweepKernelINS2_10policy_hubIiiiLb0ELNS0_10SelectImplE0EE10Policy1000EN6thrust24THRUST_300001_SM_1000_NS6detail15normal_iteratorINS9_10device_ptrIiEEEESE_SE_PlNS0_13ScanTileStateIiLb1EEE26ifGreaterThanTenThanSaveIdNS0_8NullTypeEiNS2_19streaming_context_tIlLb1EEELS5_0EEEvT0_T1_T2_T3_T4_T5_T6_T7_iT8_NS1_7vsmem_tE_param_3,
	.param .align 8 .b8 _ZN3cub18CUB_300001_SM_10006detail6select23DeviceSelectSweepKernelINS2_10policy_hubIiiiLb0ELNS0_10SelectImplE0EE10Policy1000EN6thrust24THRUST_300001_SM_1000_NS6detail15normal_iteratorINS9_10device_ptrIiEEEESE_SE_PlNS0_13ScanTileStateIiLb1EEE26ifGreaterThanTenThanSaveIdNS0_8NullTypeEiNS2_19streaming_context_tIlLb1EEELS5_0EEEvT0_T1_T2_T3_T4_T5_T6_T7_iT8_NS1_7vsmem_tE_param_4[8],
	.param .align 1 .b8 _ZN3cub18CUB_300001_SM_10006detail6select23DeviceSelectSweepKernelINS2_10policy_hubIiiiLb0ELNS0_10SelectImplE0EE10Policy1000EN6thrust24THRUST_300001_SM_1000_NS6detail15normal_iteratorINS9_10device_ptrIiEEEESE_SE_PlNS0_13ScanTileStateIiLb1EEE26ifGreaterThanTenThanSaveIdNS0_8NullTypeEiNS2_19streaming_context_tIlLb1EEELS5_0EEEvT0_T1_T2_T3_T4_T5_T6_T7_iT8_NS1_7vsmem_tE_param_5[1],
	.param .align 1 .b8 _ZN3cub18CUB_300001_SM_10006detail6select23DeviceSelectSweepKernelINS2_10policy_hubIiiiLb0ELNS0_10SelectImplE0EE10Policy1000EN6thrust24THRUST_300001_SM_1000_NS6detail15normal_iteratorINS9_10device_ptrIiEEEESE_SE_PlNS0_13ScanTileStateIiLb1EEE26ifGreaterThanTenThanSaveIdNS0_8NullTypeEiNS2_19streaming_context_tIlLb1EEELS5_0EEEvT0_T1_T2_T3_T4_T5_T6_T7_iT8_NS1_7vsmem_tE_param_6[1],
	.param .u32 _ZN3cub18CUB_300001_SM_10006detail6select23DeviceSelectSweepKernelINS2_10policy_hubIiiiLb0ELNS0_10SelectImplE0EE10Policy1000EN6thrust24THRUST_300001_SM_1000_NS6detail15normal_iteratorINS9_10device_ptrIiEEEESE_SE_PlNS0_13ScanTileStateIiLb1EEE26ifGreaterThanTenThanSaveIdNS0_8NullTypeEiNS2_19streaming_context_tIlLb1EEELS5_0EEEvT0_T1_T2_T3_T4_T5_T6_T7_iT8_NS1_7vsmem_tE_param_7,
	.param .u32 _ZN3cub18CUB_300001_SM_10006detail6select23DeviceSelectSweepKernelINS2_10policy_hubIiiiLb0ELNS0_10SelectImplE0EE10Policy1000EN6thrust24THRUST_300001_SM_1000_NS6detail15normal_iteratorINS9_10device_ptrIiEEEESE_SE_PlNS0_13ScanTileStateIiLb1EEE26ifGreaterThanTenThanSaveIdNS0_8NullTypeEiNS2_19streaming_context_tIlLb1EEELS5_0EEEvT0_T1_T2_T3_T4_T5_T6_T7_iT8_NS1_7vsmem_tE_param_8,
	.param .align 8 .b8 _ZN3cub18CUB_300001_SM_10006detail6select23DeviceSelectSweepKernelINS2_10policy_hubIiiiLb0ELNS0_10SelectImplE0EE10Policy1000EN6thrust24THRUST_300001_SM_1000_NS6detail15normal_iteratorINS9_10device_ptrIiEEEESE_SE_PlNS0_13ScanTileStateIiLb1EEE26ifGreaterThanTenThanSaveIdNS0_8NullTypeEiNS2_19streaming_context_tIlLb1EEELS5_0EEEvT0_T1_T2_T3_T4_T5_T6_T7_iT8_NS1_7vsmem_tE_param_9[40],
	.param .align 8 .b8 _ZN3cub18CUB_300001_SM_10006detail6select23DeviceSelectSweepKernelINS2_10policy_hubIiiiLb0ELNS0_10SelectImplE0EE10Policy1000EN6thrust24THRUST_300001_SM_1000_NS6detail15normal_iteratorINS9_10device_ptrIiEEEESE_SE_PlNS0_13ScanTileStateIiLb1EEE26ifGreaterThanTenThanSaveIdNS0_8NullTypeEiNS2_19streaming_context_tIlLb1EEELS5_0EEEvT0_T1_T2_T3_T4_T5_T6_T7_iT8_NS1_7vsmem_tE_param_10[8]
)
.maxntid 512
{
	.reg .pred 	%p<535>;
	.reg .b16 	%rs<94>;
	.reg .b32 	%r<1655>;
	.reg .b64 	%rd<744>;
	// demoted variable
	.shared .align 16 .b8 _ZZN3cub18CUB_300001_SM_10006detail6select23DeviceSelectSweepKernelINS2_10policy_hubIiiiLb0ELNS0_10SelectImplE0EE10Policy1000EN6thrust24THRUST_300001_SM_1000_NS6detail15normal_iteratorINS9_10device_ptrIiEEEESE_SE_PlNS0_13ScanTileStateIiLb1EEE26ifGreaterThanTenThanSaveIdNS0_8NullTypeEiNS2_19streaming_context_tIlLb1EEELS5_0EEEvT0_T1_T2_T3_T4_T5_T6_T7_iT8_NS1_7vsmem_tEE19static_temp_storage[28672];
	ld.param.u64 	%rd2, [_ZN3cub18CUB_300001_SM_10006detail6select23DeviceSelectSweepKernelINS2_10policy_hubIiiiLb0ELNS0_10SelectImplE0EE10Policy1000EN6thrust24THRUST_300001_SM_1000_NS6detail15normal_iteratorINS9_10device_ptrIiEEEESE_SE_PlNS0_13ScanTileStateIiLb1EEE26ifGreaterThanTenThanSaveIdNS0_8NullTypeEiNS2_19streaming_context_tIlLb1EEELS5_0EEEvT0_T1_T2_T3_T4_T5_T6_T7_iT8_NS1_7vsmem_tE_param_4];
	ld.param.u64 	%rd204, [_ZN3cub18CUB_300001_SM_10006detail6select23DeviceSelectSweepKernelINS2_10policy_hubIiiiLb0ELNS0_10SelectImplE0EE10Policy1000EN6thrust24THRUST_300001_SM_1000_NS6detail15normal_iteratorINS9_10device_ptrIiEEEESE_SE_PlNS0_13ScanTileStateIiLb1EEE26ifGreaterThanTenThanSaveIdNS0_8NullTypeEiNS2_19streaming_context_tIlLb1EEELS5_0EEEvT0_T1_T2_T3_T4_T5_T6_T7_iT8_NS1_7vsmem_tE_param_1];
	ld.param.u64 	%rd205, [_ZN3cub18CUB_300001_SM_10006detail6select23DeviceSelectSweepKernelINS2_10policy_hubIiiiLb0ELNS0_10SelectImplE0EE10Policy1000EN6thrust24THRUST_300001_SM_1000_NS6detail15normal_iteratorINS9_10device_ptrIiEEEESE_SE_PlNS0_13ScanTileStateIiLb1EEE26ifGreaterThanTenThanSaveIdNS0_8NullTypeEiNS2_19streaming_context_tIlLb1EEELS5_0EEEvT0_T1_T2_T3_T4_T5_T6_T7_iT8_NS1_7vsmem_tE_param_2];
	ld.param.u64 	%rd206, [_ZN3cub18CUB_300001_SM_10006detail6select23DeviceSelectSweepKernelINS2_10policy_hubIiiiLb0ELNS0_10SelectImplE0EE10Policy1000EN6thrust24THRUST_300001_SM_1000_NS6detail15normal_iteratorINS9_10device_ptrIiEEEESE_SE_PlNS0_13ScanTileStateIiLb1EEE26ifGreaterThanTenThanSaveIdNS0_8NullTypeEiNS2_19streaming_context_tIlLb1EEELS5_0EEEvT0_T1_T2_T3_T4_T5_T6_T7_iT8_NS1_7vsmem_tE_param_0];
	ld.param.u32 	%r480, [_ZN3cub18CUB_300001_SM_10006detail6select23DeviceSelectSweepKernelINS2_10policy_hubIiiiLb0ELNS0_10SelectImplE0EE10Policy1000EN6thrust24THRUST_300001_SM_1000_NS6detail15normal_iteratorINS9_10device_ptrIiEEEESE_SE_PlNS0_13ScanTileStateIiLb1EEE26ifGreaterThanTenThanSaveIdNS0_8NullTypeEiNS2_19streaming_context_tIlLb1EEELS5_0EEEvT0_T1_T2_T3_T4_T5_T6_T7_iT8_NS1_7vsmem_tE_param_8];
	mov.b64 	%rd203, _ZN3cub18CUB_300001_SM_10006detail6select23DeviceSelectSweepKernelINS2_10policy_hubIiiiLb0ELNS0_10SelectImplE0EE10Policy1000EN6thrust24THRUST_300001_SM_1000_NS6detail15normal_iteratorINS9_10device_ptrIiEEEESE_SE_PlNS0_13ScanTileStateIiLb1EEE26ifGreaterThanTenThanSaveIdNS0_8NullTypeEiNS2_19streaming_context_tIlLb1EEELS5_0EEEvT0_T1_T2_T3_T4_T5_T6_T7_iT8_NS1_7vsmem_tE_param_9;
	mov.u64 	%rd1, %rd203;
	cvta.to.global.u64 	%rd3, %rd206;
	cvta.to.global.u64 	%rd4, %rd205;
	cvta.to.global.u64 	%rd5, %rd204;
	mov.u32 	%r481, %ctaid.x;
	mov.u32 	%r482, %nctaid.y;
	mov.u32 	%r483, %ctaid.y;
	mad.lo.s32 	%r1551, %r481, %r482, %r483;
	mul.lo.s32 	%r2, %r1551, 7168;
	add.s32 	%r484, %r480, -1;
	setp.ge.s32 	%p1, %r1551, %r484;
	@%p1 bra 	$L__BB3_228;
	setp.ne.s32 	%p319, %r1551, 0;
	@%p319 bra 	$L__BB3_108;
	ld.param.u8 	%rs74, [%rd1];
	setp.eq.s16 	%p438, %rs74, 0;
	ld.param.u64 	%rd555, [%rd1+16];
	selp.b64 	%rd556, %rd555, 0, %p438;
	cvt.u64.u32 	%rd557, %r2;
	add.s64 	%rd558, %rd556, %rd557;
	mov.u32 	%r3, %tid.x;
	mul.lo.s32 	%r1354, %r3, 14;
	cvt.u64.u32 	%rd559, %r1354;
	add.s64 	%rd560, %rd558, %rd559;
	shl.b64 	%rd561, %rd560, 2;
	add.s64 	%rd562, %rd3, %rd561;
	ld.global.u32 	%r4, [%rd562];
	ld.global.u32 	%r5, [%rd562+4];
	ld.global.u32 	%r6, [%rd562+8];
	ld.global.u32 	%r7, [%rd562+12];
	ld.global.u32 	%r8, [%rd562+16];
	ld.global.u32 	%r9, [%rd562+20];
	ld.global.u32 	%r10, [%rd562+24];
	ld.global.u32 	%r11, [%rd562+28];
	ld.global.u32 	%r12, [%rd562+32];
	ld.global.u32 	%r13, [%rd562+36];
	ld.global.u32 	%r14, [%rd562+40];
	ld.global.u32 	%r15, [%rd562+44];
	ld.global.u32 	%r16, [%rd562+48];
	ld.global.u32 	%r17, [%rd562+52];
	bar.sync 	0;
	add.s64 	%rd563, %rd5, %rd561;
	ld.global.u32 	%r18, [%rd563];
	ld.global.u32 	%r19, [%rd563+4];
	ld.global.u32 	%r20, [%rd563+8];
	ld.global.u32 	%r21, [%rd563+12];
	ld.global.u32 	%r22, [%rd563+16];
	ld.global.u32 	%r23, [%rd563+20];
	ld.global.u32 	%r24, [%rd563+24];
	ld.global.u32 	%r25, [%rd563+28];
	ld.global.u32 	%r26, [%rd563+32];
	ld.global.u32 	%r27, [%rd563+36];
	ld.global.u32 	%r28, [%rd563+40];
	ld.global.u32 	%r29, [%rd563+44];
	ld.global.u32 	%r30, [%rd563+48];
	ld.global.u32 	%r31, [%rd563+52];
	setp.gt.s32 	%p439, %r18, 10;
	selp.u32 	%r1355, 1, 0, %p439;
	setp.gt.s32 	%p440, %r19, 10;
	selp.u32 	%r1356, 1, 0, %p440;
	setp.gt.s32 	%p441, %r20, 10;
	selp.u32 	%r1357, 1, 0, %p441;
	setp.gt.s32 	%p442, %r21, 10;
	selp.u32 	%r1358, 1, 0, %p442;
	setp.gt.s32 	%p443, %r22, 10;
	selp.u32 	%r1359, 1, 0, %p443;
	setp.gt.s32 	%p444, %r23, 10;
	selp.u32 	%r1360, 1, 0, %p444;
	setp.gt.s32 	%p445, %r24, 10;
	selp.u32 	%r1361, 1, 0, %p445;
	setp.gt.s32 	%p446, %r25, 10;
	selp.u32 	%r1362, 1, 0, %p446;
	setp.gt.s32 	%p447, %r26, 10;
	selp.u32 	%r1363, 1, 0, %p447;
	setp.gt.s32 	%p448, %r27, 10;
	selp.u32 	%r1364, 1, 0, %p448;
	setp.gt.s32 	%p449, %r28, 10;
	selp.u32 	%r1365, 1, 0, %p449;
	setp.gt.s32 	%p450, %r29, 10;
	selp.u32 	%r1366, 1, 0, %p450;
	setp.gt.s32 	%p451, %r30, 10;
	selp.u32 	%r1367, 1, 0, %p451;
	setp.gt.s32 	%p452, %r31, 10;
	selp.u32 	%r1368, 1, 0, %p452;
	bar.sync 	0;
	add.s32 	%r1369, %r1356, %r1355;
	add.s32 	%r1370, %r1369, %r1357;
	add.s32 	%r1371, %r1370, %r1358;
	add.s32 	%r32, %r1371, %r1359;
	add.s32 	%r1372, %r32, %r1360;
	add.s32 	%r1373, %r1372, %r1361;
	add.s32 	%r1374, %r1373, %r1362;
	add.s32 	%r1375, %r1374, %r1363;
	add.s32 	%r1376, %r1375, %r1364;
	add.s32 	%r1377, %r1376, %r1365;
	add.s32 	%r33, %r1377, %r1366;
	add.s32 	%r34, %r33, %r1367;
	add.s32 	%r1328, %r34, %r1368;
	shr.u32 	%r35, %r3, 5;
	// begin inline asm
	mov.u32 %r1323, %laneid;
	// end inline asm
	mov.b32 	%r1326, 1;
	mov.b32 	%r1351, 0;
	mov.b32 	%r1353, -1;
	// begin inline asm
	{  .reg .s32 r0;  .reg .pred p;  shfl.sync.up.b32 r0|p, %r1328, %r1326, %r1351, %r1353;  @p add.s32 r0, r0, %r1328;  mov.s32 %r1324, r0;}
	// end inline asm
	mov.b32 	%r1332, 2;
	// begin inline asm
	{  .reg .s32 r0;  .reg .pred p;  shfl.sync.up.b32 r0|p, %r1324, %r1332, %r1351, %r1353;  @p add.s32 r0, r0, %r1324;  mov.s32 %r1330, r0;}
	// end inline asm
	mov.b32 	%r1338, 4;
	// begin inline asm
	{  .reg .s32 r0;  .reg .pred p;  shfl.sync.up.b32 r0|p, %r1330, %r1338, %r1351, %r1353;  @p add.s32 r0, r0, %r1330;  mov.s32 %r1336, r0;}
	// end inline asm
	mov.b32 	%r1344, 8;
	// begin inline asm
	{  .reg .s32 r0;  .reg .pred p;  shfl.sync.up.b32 r0|p, %r1336, %r1344, %r1351, %r1353;  @p add.s32 r0, r0, %r1336;  mov.s32 %r1342, r0;}
	// end inline asm
	mov.b32 	%r1350, 16;
	// begin inline asm
	{  .reg .s32 r0;  .reg .pred p;  shfl.sync.up.b32 r0|p, %r1342, %r1350, %r1351, %r1353;  @p add.s32 r0, r0, %r1342;  mov.s32 %r1348, r0;}
	// end inline asm
	setp.ne.s32 	%p453, %r1323, 31;
	@%p453 bra 	$L__BB3_4;
	shl.b32 	%r1378, %r35, 2;
	mov.u32 	%r1379, _ZZN3cub18CUB_300001_SM_10006detail6select23DeviceSelectSweepKernelINS2_10policy_hubIiiiLb0ELNS0_10SelectImplE0EE10Policy1000EN6thrust24THRUST_300001_SM_1000_NS6detail15normal_iteratorINS9_10device_ptrIiEEEESE_SE_PlNS0_13ScanTileStateIiLb1EEE26ifGreaterThanTenThanSaveIdNS0_8NullTypeEiNS2_19streaming_context_tIlLb1EEELS5_0EEEvT0_T1_T2_T3_T4_T5_T6_T7_iT8_NS1_7vsmem_tEE19static_temp_storage;
	add.s32 	%r1380, %r1379, %r1378;
	st.shared.u32 	[%r1380], %r1348;
$L__BB3_4:
	bar.sync 	0;
	ld.shared.v4.u32 	{%r38, %r39, %r40, %r41}, [_ZZN3cub18CUB_300001_SM_10006detail6select23DeviceSelectSweepKernelINS2_10policy_hubIiiiLb0ELNS0_10SelectImplE0EE10Policy1000EN6thrust24THRUST_300001_SM_1000_NS6detail15normal_iteratorINS9_10device_ptrIiEEEESE_SE_PlNS0_13ScanTileStateIiLb1EEE26ifGreaterThanTenThanSaveIdNS0_8NullTypeEiNS2_19streaming_context_tIlLb1EEELS5_0EEEvT0_T1_T2_T3_T4_T5_T6_T7_iT8_NS1_7vsmem_tEE19static_temp_storage];
	shr.u32 	%r1381, %r3, 5;
	add.s32 	%r1382, %r39, %r38;
	setp.eq.s32 	%p454, %r1381, 2;
	selp.b32 	%r1383, %r1382, %r38, %p454;
	add.s32 	%r1384, %r1382, %r40;
	setp.eq.s32 	%p455, %r1381, 3;
	selp.b32 	%r1385, %r1384, %r1383, %p455;
	add.s32 	%r1386, %r1384, %r41;
	setp.eq.s32 	%p456, %r1381, 4;
	selp.b32 	%r1387, %r1386, %r1385, %p456;
	ld.shared.v4.u32 	{%r42, %r43, %r44, %r45}, [_ZZN3cub18CUB_300001_SM_10006detail6select23DeviceSelectSweepKernelINS2_10policy_hubIiiiLb0ELNS0_10SelectImplE0EE10Policy1000EN6thrust24THRUST_300001_SM_1000_NS6detail15normal_iteratorINS9_10device_ptrIiEEEESE_SE_PlNS0_13ScanTileStateIiLb1EEE26ifGreaterThanTenThanSaveIdNS0_8NullTypeEiNS2_19streaming_context_tIlLb1EEELS5_0EEEvT0_T1_T2_T3_T4_T5_T6_T7_iT8_NS1_7vsmem_tEE19static_temp_storage+16];
	add.s32 	%r1388, %r1386, %r42;
	setp.eq.s32 	%p457, %r1381, 5;
	selp.b32 	%r1389, %r1388, %r1387, %p457;
	add.s32 	%r1390, %r1388, %r43;
	setp.eq.s32 	%p458, %r1381, 6;
	selp.b32 	%r1391, %r1390, %r1389, %p458;
	add.s32 	%r1392, %r1390, %r44;
	setp.eq.s32 	%p459, %r1381, 7;
	selp.b32 	%r1393, %r1392, %r1391, %p459;
	add.s32 	%r1394, %r1392, %r45;
	setp.eq.s32 	%p460, %r1381, 8;
	selp.b32 	%r1395, %r1394, %r1393, %p460;
	ld.shared.v4.u32 	{%r46, %r47, %r48, %r49}, [_ZZN3cub18CUB_300001_SM_10006detail6select23DeviceSelectSweepKernelINS2_10policy_hubIiiiLb0ELNS0_10SelectImplE0EE10Policy1000EN6thrust24THRUST_300001_SM_1000_NS6detail15normal_iteratorINS9_10device_ptrIiEEEESE_SE_PlNS0_13ScanTileStateIiLb1EEE26ifGreaterThanTenThanSaveIdNS0_8NullTypeEiNS2_19streaming_context_tIlLb1EEELS5_0EEEvT0_T1_T2_T3_T4_T5_T6_T7_iT8_NS1_7vsmem_tEE19static_temp_storage+32];
	add.s32 	%r1396, %r1394, %r46;
	setp.eq.s32 	%p461, %r1381, 9;
	selp.b32 	%r1397, %r1396, %r1395, %p461;
	add.s32 	%r1398, %r1396, %r47;
	setp.eq.s32 	%p462, %r1381, 10;
	selp.b32 	%r1399, %r1398, %r1397, %p462;
	add.s32 	%r1400, %r1398, %r48;
	setp.eq.s32 	%p463, %r1381, 11;
	selp.b32 	%r1401, %r1400, %r1399, %p463;
	add.s32 	%r1402, %r1400, %r49;
	setp.eq.s32 	%p464, %r1381, 12;
	selp.b32 	%r1403, %r1402, %r1401, %p464;
	ld.shared.v4.u32 	{%r50, %r51, %r52, %r53}, [_ZZN3cub18CUB_300001_SM_10006detail6select23DeviceSelectSweepKernelINS2_10policy_hubIiiiLb0ELNS0_10SelectImplE0EE10Policy1000EN6thrust24THRUST_300001_SM_1000_NS6detail15normal_iteratorINS9_10device_ptrIiEEEESE_SE_PlNS0_13ScanTileStateIiLb1EEE26ifGreaterThanTenThanSaveIdNS0_8NullTypeEiNS2_19streaming_context_tIlLb1EEELS5_0EEEvT0_T1_T2_T3_T4_T5_T6_T7_iT8_NS1_7vsmem_tEE19static_temp_storage+48];
	add.s32 	%r1404, %r1402, %r50;
	setp.eq.s32 	%p465, %r1381, 13;
	selp.b32 	%r1405, %r1404, %r1403, %p465;
	add.s32 	%r1406, %r1404, %r51;
	setp.eq.s32 	%p466, %r1381, 14;
	selp.b32 	%r1407, %r1406, %r1405, %p466;
	add.s32 	%r1408, %r1406, %r52;
	setp.eq.s32 	%p467, %r1381, 15;
	selp.b32 	%r1409, %r1408, %r1407, %p467;
	setp.lt.u32 	%p468, %r3, 32;
	selp.b32 	%r1410, 0, %r1409, %p468;
	setp.eq.s32 	%p469, %r1323, 0;
	setp.gt.s32 	%p470, %r31, 10;
	selp.u32 	%r1411, 1, 0, %p470;
	add.s32 	%r1412, %r34, %r1411;
	sub.s32 	%r1413, %r1348, %r1412;
	selp.b32 	%r1414, 0, %r1413, %p469;
	add.s32 	%r54, %r1410, %r1414;
	setp.gt.s32 	%p471, %r18, 10;
	selp.u32 	%r1415, 1, 0, %p471;
	add.s32 	%r55, %r54, %r1415;
	setp.gt.s32 	%p472, %r19, 10;
	selp.u32 	%r1416, 1, 0, %p472;
	add.s32 	%r1417, %r1416, %r1415;
	add.s32 	%r56, %r1417, %r54;
	setp.gt.s32 	%p473, %r20, 10;
	selp.u32 	%r1418, 1, 0, %p473;
	add.s32 	%r57, %r56, %r1418;
	setp.gt.s32 	%p474, %r21, 10;
	selp.u32 	%r1419, 1, 0, %p474;
	add.s32 	%r58, %r57, %r1419;
	add.s32 	%r59, %r32, %r54;
	setp.gt.s32 	%p475, %r23, 10;
	selp.u32 	%r1420, 1, 0, %p475;
	add.s32 	%r60, %r59, %r1420;
	setp.gt.s32 	%p476, %r24, 10;
	selp.u32 	%r1421, 1, 0, %p476;
	add.s32 	%r61, %r60, %r1421;
	setp.gt.s32 	%p477, %r25, 10;
	selp.u32 	%r1422, 1, 0, %p477;
	add.s32 	%r62, %r61, %r1422;
	setp.gt.s32 	%p478, %r26, 10;
	selp.u32 	%r1423, 1, 0, %p478;
	add.s32 	%r63, %r62, %r1423;
	setp.gt.s32 	%p479, %r27, 10;
	selp.u32 	%r1424, 1, 0, %p479;
	add.s32 	%r64, %r63, %r1424;
	setp.gt.s32 	%p480, %r28, 10;
	selp.u32 	%r1425, 1, 0, %p480;
	add.s32 	%r65, %r64, %r1425;
	add.s32 	%r66, %r33, %r54;
	add.s32 	%r67, %r34, %r54;
	setp.ne.s32 	%p481, %r3, 0;
	@%p481 bra 	$L__BB3_6;
	add.s64 	%rd564, %rd2, 256;
	add.s32 	%r1428, %r39, %r38;
	add.s32 	%r1429, %r1428, %r40;
	add.s32 	%r1430, %r1429, %r41;
	add.s32 	%r1431, %r1430, %r42;
	add.s32 	%r1432, %r1431, %r43;
	add.s32 	%r1433, %r1432, %r44;
	add.s32 	%r1434, %r1433, %r45;
	add.s32 	%r1435, %r1434, %r46;
	add.s32 	%r1436, %r1435, %r47;
	add.s32 	%r1437, %r1436, %r48;
	add.s32 	%r1438, %r1437, %r49;
	add.s32 	%r1439, %r1438, %r50;
	add.s32 	%r1440, %r1439, %r51;
	add.s32 	%r1441, %r1440, %r52;
	add.s32 	%r1427, %r1441, %r53;
	mov.b32 	%r1426, 101;
	// begin inline asm
	st.relaxed.gpu.v2.u32 [%rd564], {%r1426, %r1427};
	// end inline asm
$L__BB3_6:
	add.s32 	%r1442, %r39, %r38;
	add.s32 	%r1443, %r1442, %r40;
	add.s32 	%r1444, %r1443, %r41;
	add.s32 	%r1445, %r1444, %r42;
	add.s32 	%r1446, %r1445, %r43;
	add.s32 	%r1447, %r1446, %r44;
	add.s32 	%r1448, %r1447, %r45;
	add.s32 	%r1449, %r1448, %r46;
	add.s32 	%r1450, %r1449, %r47;
	add.s32 	%r1451, %r1450, %r48;
	add.s32 	%r1452, %r1451, %r49;
	add.s32 	%r1453, %r1452, %r50;
	add.s32 	%r1454, %r1453, %r51;
	add.s32 	%r1455, %r1454, %r52;
	add.s32 	%r1456, %r1455, %r53;
	setp.gt.s32 	%p482, %r1456, 512;
	@%p482 bra 	$L__BB3_63;
	setp.gt.s32 	%p483, %r18, 10;
	mov.u64 	%rd565, %rd203;
	ld.param.u8 	%rs1, [%rd565];
	ld.param.u64 	%rd566, [%rd565+24];
	cvta.to.global.u64 	%rd6, %rd566;
	@%p483 bra 	$L__BB3_8;
	bra.uni 	$L__BB3_11;
$L__BB3_8:
	setp.ne.s16 	%p484, %rs1, 0;
	mov.b64 	%rd669, 0;
	@%p484 bra 	$L__BB3_10;
	ld.global.u64 	%rd669, [%rd6];
$L__BB3_10:
	cvt.s64.s32 	%rd568, %r54;
	add.s64 	%rd569, %rd669, %rd568;
	shl.b64 	%rd570, %rd569, 2;
	add.s64 	%rd571, %rd4, %rd570;
	st.global.u32 	[%rd571], %r4;
$L__BB3_11:
	setp.lt.s32 	%p485, %r19, 11;
	@%p485 bra 	$L__BB3_15;
	setp.ne.s16 	%p486, %rs1, 0;
	mov.b64 	%rd670, 0;
	@%p486 bra 	$L__BB3_14;
	ld.global.u64 	%rd670, [%rd6];
$L__BB3_14:
	cvt.s64.s32 	%rd573, %r55;
	add.s64 	%rd574, %rd670, %rd573;
	shl.b64 	%rd575, %rd574, 2;
	add.s64 	%rd576, %rd4, %rd575;
	st.global.u32 	[%rd576], %r5;
$L__BB3_15:
	setp.lt.s32 	%p487, %r20, 11;
	@%p487 bra 	$L__BB3_19;
	setp.ne.s16 	%p488, %rs1, 0;
	mov.b64 	%rd671, 0;
	@%p488 bra 	$L__BB3_18;
	ld.global.u64 	%rd671, [%rd6];
$L__BB3_18:
	cvt.s64.s32 	%rd578, %r56;
	add.s64 	%rd579, %rd671, %rd578;
	shl.b64 	%rd580, %rd579, 2;
	add.s64 	%rd581, %rd4, %rd580;
	st.global.u32 	[%rd581], %r6;
$L__BB3_19:
	setp.lt.s32 	%p489, %r21, 11;
	@%p489 bra 	$L__BB3_23;
	setp.ne.s16 	%p490, %rs1, 0;
	mov.b64 	%rd672, 0;
	@%p490 bra 	$L__BB3_22;
	ld.global.u64 	%rd672, [%rd6];
$L__BB3_22:
	cvt.s64.s32 	%rd583, %r57;
	add.s64 	%rd584, %rd672, %rd583;
	shl.b64 	%rd585, %rd584, 2;
	add.s64 	%rd586, %rd4, %rd585;
	st.global.u32 	[%rd586], %r7;
$L__BB3_23:
	setp.lt.s32 	%p491, %r22, 11;
	@%p491 bra 	$L__BB3_27;
	setp.ne.s16 	%p492, %rs1, 0;
	mov.b64 	%rd673, 0;
	@%p492 bra 	$L__BB3_26;
	ld.global.u64 	%rd673, [%rd6];
$L__BB3_26:
	cvt.s64.s32 	%rd588, %r58;
	add.s64 	%rd589, %rd673, %rd588;
	shl.b64 	%rd590, %rd589, 2;
	add.s64 	%rd591, %rd4, %rd590;
	st.global.u32 	[%rd591], %r8;
$L__BB3_27:
	setp.lt.s32 	%p493, %r23, 11;
	@%p493 bra 	$L__BB3_31;
	setp.ne.s16 	%p494, %rs1, 0;
	mov.b64 	%rd674, 0;
	@%p494 bra 	$L__BB3_30;
	ld.global.u64 	%rd674, [%rd6];
$L__BB3_30:
	cvt.s64.s32 	%rd593, %r59;
	add.s64 	%rd594, %rd674, %rd593;
	shl.b64 	%rd595, %rd594, 2;
	add.s64 	%rd596, %rd4, %rd595;
	st.global.u32 	[%rd596], %r9;
$L__BB3_31:
	setp.lt.s32 	%p495, %r24, 11;
	@%p495 bra 	$L__BB3_35;
	setp.ne.s16 	%p496, %rs1, 0;
	mov.b64 	%rd675, 0;
	@%p496 bra 	$L__BB3_34;
	ld.global.u64 	%rd675, [%rd6];
$L__BB3_34:
	cvt.s64.s32 	%rd598, %r60;
	add.s64 	%rd599, %rd675, %rd598;
	shl.b64 	%rd600, %rd599, 2;
	add.s64 	%rd601, %rd4, %rd600;
	st.global.u32 	[%rd601], %r10;
$L__BB3_35:
	setp.lt.s32 	%p497, %r25, 11;
	@%p497 bra 	$L__BB3_39;
	setp.ne.s16 	%p498, %rs1, 0;
	mov.b64 	%rd676, 0;
	@%p498 bra 	$L__BB3_38;
	ld.global.u64 	%rd676, [%rd6];
$L__BB3_38:
	cvt.s64.s32 	%rd603, %r61;
	add.s64 	%rd604, %rd676, %rd603;
	shl.b64 	%rd605, %rd604, 2;
	add.s64 	%rd606, %rd4, %rd605;
	st.global.u32 	[%rd606], %r11;
$L__BB3_39:
	setp.lt.s32 	%p499, %r26, 11;
	@%p499 bra 	$L__BB3_43;
	setp.ne.s16 	%p500, %rs1, 0;
	mov.b64 	%rd677, 0;
	@%p500 bra 	$L__BB3_42;
	ld.global.u64 	%rd677, [%rd6];
$L__BB3_42:
	cvt.s64.s32 	%rd608, %r62;
	add.s64 	%rd609, %rd677, %rd608;
	shl.b64 	%rd610, %rd609, 2;
	add.s64 	%rd611, %rd4, %rd610;
	st.global.u32 	[%rd611], %r12;
$L__BB3_43:
	setp.lt.s32 	%p501, %r27, 11;
	@%p501 bra 	$L__BB3_47;
	setp.ne.s16 	%p502, %rs1, 0;
	mov.b64 	%rd678, 0;
	@%p502 bra 	$L__BB3_46;
	ld.global.u64 	%rd678, [%rd6];
$L__BB3_46:
	cvt.s64.s32 	%rd613, %r63;
	add.s64 	%rd614, %rd678, %rd613;
	shl.b64 	%rd615, %rd614, 2;
	add.s64 	%rd616, %rd4, %rd615;
	st.global.u32 	[%rd616], %r13;
$L__BB3_47:
	setp.lt.s32 	%p503, %r28, 11;
	@%p503 bra 	$L__BB3_51;
	setp.ne.s16 	%p504, %rs1, 0;
	mov.b64 	%rd679, 0;
	@%p504 bra 	$L__BB3_50;
	ld.global.u64 	%rd679, [%rd6];
$L__BB3_50:
	cvt.s64.s32 	%rd618, %r64;
	add.s64 	%rd619, %rd679, %rd618;
	shl.b64 	%rd620, %rd619, 2;
	add.s64 	%rd621, %rd4, %rd620;
	st.global.u32 	[%rd621], %r14;
$L__BB3_51:
	setp.lt.s32 	%p505, %r29, 11;
	@%p505 bra 	$L__BB3_55;
	setp.ne.s16 	%p506, %rs1, 0;
	mov.b64 	%rd680, 0;
	@%p506 bra 	$L__BB3_54;
	ld.global.u64 	%rd680, [%rd6];
$L__BB3_54:
	cvt.s64.s32 	%rd623, %r65;
	add.s64 	%rd624, %rd680, %rd623;
	shl.b64 	%rd625, %rd624, 2;
	add.s64 	%rd626, %rd4, %rd625;
	st.global.u32 	[%rd626], %r15;
$L__BB3_55:
	setp.lt.s32 	%p507, %r30, 11;
	@%p507 bra 	$L__BB3_59;
	setp.ne.s16 	%p508, %rs1, 0;
	mov.b64 	%rd681, 0;
	@%p508 bra 	$L__BB3_58;
	ld.global.u64 	%rd681, [%rd6];
$L__BB3_58:
	cvt.s64.s32 	%rd628, %r66;
	add.s64 	%rd629, %rd681, %rd628;
	shl.b64 	%rd630, %rd629, 2;
	add.s64 	%rd631, %rd4, %rd630;
	st.global.u32 	[%rd631], %r16;
$L__BB3_59:
	setp.lt.s32 	%p509, %r31, 11;
	@%p509 bra 	$L__BB3_573;
	setp.ne.s16 	%p510, %rs1, 0;
	mov.b64 	%rd682, 0;
	@%p510 bra 	$L__BB3_62;
	ld.global.u64 	%rd682, [%rd6];
$L__BB3_62:
	cvt.s64.s32 	%rd633, %r67;
	add.s64 	%rd634, %rd682, %rd633;
	shl.b64 	%rd635, %rd634, 2;
	add.s64 	%rd636, %rd4, %rd635;
	st.global.u32 	[%rd636], %r17;
	bra.uni 	$L__BB3_573;
$L__BB3_63:
	setp.lt.s32 	%p511, %r18, 11;
	bar.sync 	0;
	@%p511 bra 	$L__BB3_65;
	shl.b32 	%r1457, %r54, 2;
	mov.u32 	%r1458, _ZZN3cub18CUB_300001_SM_10006detail6select23DeviceSelectSweepKernelINS2_10policy_hubIiiiLb0ELNS0_10SelectImplE0EE10Policy1000EN6thrust24THRUST_300001_SM_1000_NS6detail15normal_iteratorINS9_10device_ptrIiEEEESE_SE_PlNS0_13ScanTileStateIiLb1EEE26ifGreaterThanTenThanSaveIdNS0_8NullTypeEiNS2_19streaming_context_tIlLb1EEELS5_0EEEvT0_T1_T2_T3_T4_T5_T6_T7_iT8_NS1_7vsmem_tEE19static_temp_storage;
	add.s32 	%r1459, %r1458, %r1457;
	st.shared.u32 	[%r1459], %r4;
$L__BB3_65:
	setp.lt.s32 	%p512, %r19, 11;
	@%p512 bra 	$L__BB3_67;
	shl.b32 	%r1460, %r55, 2;
	mov.u32 	%r1461, _ZZN3cub18CUB_300001_SM_10006detail6select23DeviceSelectSweepKernelINS2_10policy_hubIiiiLb0ELNS0_10SelectImplE0EE10Policy1000EN6thrust24THRUST_300001_SM_1000_NS6detail15normal_iteratorINS9_10device_ptrIiEEEESE_SE_PlNS0_13ScanTileStateIiLb1EEE26ifGreaterThanTenThanSaveIdNS0_8NullTypeEiNS2_19streaming_context_tIlLb1EEELS5_0EEEvT0_T1_T2_T3_T4_T5_T6_T7_iT8_NS1_7vsmem_tEE19static_temp_storage;
	add.s32 	%r1462, %r1461, %r1460;
	st.shared.u32 	[%r1462], %r5;
$L__BB3_67:
	setp.lt.s32 	%p513, %r20, 11;
	@%p513 bra 	$L__BB3_69;
	shl.b32 	%r1463, %r56, 2;
	mov.u32 	%r1464, _ZZN3cub18CUB_300001_SM_10006detail6select23DeviceSelectSweepKernelINS2_10policy_hubIiiiLb0ELNS0_10SelectImplE0EE10Policy1000EN6thrust24THRUST_300001_SM_1000_NS6detail15normal_iteratorINS9_10device_ptrIiEEEESE_SE_PlNS0_13ScanTileStateIiLb1EEE26ifGreaterThanTenThanSaveIdNS0_8NullTypeEiNS2_19streaming_context_tIlLb1EEELS5_0EEEvT0_T1_T2_T3_T4_T5_T6_T7_iT8_NS1_7vsmem_tEE19static_temp_storage;
	add.s32 	%r1465, %r1464, %r1463;
	st.shared.u32 	[%r1465], %r6;
$L__BB3_69:
	setp.lt.s32 	%p514, %r21, 11;
	@%p514 bra 	$L__BB3_71;
	shl.b32 	%r1466, %r57, 2;
	mov.u32 	%r1467, _ZZN3cub18CUB_300001_SM_10006detail6select23DeviceSelectSweepKernelINS2_10policy_hubIiiiLb0ELNS0_10SelectImplE0EE10Policy1000EN6thrust24THRUST_300001_SM_1000_NS6detail15normal_iteratorINS9_10device_ptrIiEEEESE_SE_PlNS0_13ScanTileStateIiLb1EEE26ifGreaterThanTenThanSaveIdNS0_8NullTypeEiNS2_19streaming_context_tIlLb1EEELS5_0EEEvT0_T1_T2_T3_T4_T5_T6_T7_iT8_NS1_7vsmem_tEE19static_temp_storage;
	add.s32 	%r1468, %r1467, %r1466;
	st.shared.u32 	[%r1468], %r7;
$L__BB3_71:
	setp.lt.s32 	%p515, %r22, 11;
	@%p515 bra 	$L__BB3_73;
	shl.b32 	%r1469, %r58, 2;
	mov.u32 	%r1470, _ZZN3cub18CUB_300001_SM_10006detail6select23DeviceSelectSweepKernelINS2_10policy_hubIiiiLb0ELNS0_10SelectImplE0EE10Policy1000EN6thrust24THRUST_300001_SM_1000_NS6detail15normal_iteratorINS9_10device_ptrIiEEEESE_SE_PlNS0_13ScanTileStateIiLb1EEE26ifGreaterThanTenThanSaveIdNS0_8NullTypeEiNS2_19streaming_context_tIlLb1EEELS5_0EEEvT0_T1_T2_T3_T4_T5_T6_T7_iT8_NS1_7vsmem_tEE19static_temp_storage;
	add.s32 	%r1471, %r1470, %r1469;
	st.shared.u32 	[%r1471], %r8;
$L__BB3_73:
	setp.lt.s32 	%p516, %r23, 11;
	@%p516 bra 	$L__BB3_75;
	shl.b32 	%r1472, %r59, 2;
	mov.u32 	%r1473, _ZZN3cub18CUB_300001_SM_10006detail6select23DeviceSelectSweepKernelINS2_10policy_hubIiiiLb0ELNS0_10SelectImplE0EE10Policy1000EN6thrust24THRUST_300001_SM_1000_NS6detail15normal_iteratorINS9_10device_ptrIiEEEESE_SE_PlNS0_13ScanTileStateIiLb1EEE26ifGreaterThanTenThanSaveIdNS0_8NullTypeEiNS2_19streaming_context_tIlLb1EEELS5_0EEEvT0_T1_T2_T3_T4_T5_T6_T7_iT8_NS1_7vsmem_tEE19static_temp_storage;
	add.s32 	%r1474, %r1473, %r1472;
	st.shared.u32 	[%r1474], %r9;
$L__BB3_75:
	setp.lt.s32 	%p517, %r24, 11;
	@%p517 bra 	$L__BB3_77;
	shl.b32 	%r1475, %r60, 2;
	mov.u32 	%r1476, _ZZN3cub18CUB_300001_SM_10006detail6select23DeviceSelectSweepKernelINS2_10policy_hubIiiiLb0ELNS0_10SelectImplE0EE10Policy1000EN6thrust24THRUST_300001_SM_1000_NS6detail15normal_iteratorINS9_10device_ptrIiEEEESE_SE_PlNS0_13ScanTileStateIiLb1EEE26ifGreaterThanTenThanSaveIdNS0_8NullTypeEiNS2_19streaming_context_tIlLb1EEELS5_0EEEvT0_T1_T2_T3_T4_T5_T6_T7_iT8_NS1_7vsmem_tEE19static_temp_storage;
	add.s32 	%r1477, %r1476, %r1475;
	st.shared.u32 	[%r1477], %r10;
$L__BB3_77:
	setp.lt.s32 	%p518, %r25, 11;
	@%p518 bra 	$L__BB3_79;
	shl.b32 	%r1478, %r61, 2;
	mov.u32 	%r1479, _ZZN3cub18CUB_300001_SM_10006detail6select23DeviceSelectSweepKernelINS2_10policy_hubIiiiLb0ELNS0_10SelectImplE0EE10Policy1000EN6thrust24THRUST_300001_SM_1000_NS6detail15normal_iteratorINS9_10device_ptrIiEEEESE_SE_PlNS0_13ScanTileStateIiLb1EEE26ifGreaterThanTenThanSaveIdNS0_8NullTypeEiNS2_19streaming_context_tIlLb1EEELS5_0EEEvT0_T1_T2_T3_T4_T5_T6_T7_iT8_NS1_7vsmem_tEE19static_temp_storage;
	add.s32 	%r1480, %r1479, %r1478;
	st.shared.u32 	[%r1480], %r11;
$L__BB3_79:
	setp.lt.s32 	%p519, %r26, 11;
	@%p519 bra 	$L__BB3_81;
	shl.b32 	%r1481, %r62, 2;
	mov.u32 	%r1482, _ZZN3cub18CUB_300001_SM_10006detail6select23DeviceSelectSweepKernelINS2_10policy_hubIiiiLb0ELNS0_10SelectImplE0EE10Policy1000EN6thrust24THRUST_300001_SM_1000_NS6detail15normal_iteratorINS9_10device_ptrIiEEEESE_SE_PlNS0_13ScanTileStateIiLb1EEE26ifGreaterThanTenThanSaveIdNS0_8NullTypeEiNS2_19streaming_context_tIlLb1EEELS5_0EEEvT0_T1_T2_T3_T4_T5_T6_T7_iT8_NS1_7vsmem_tEE19static_temp_storage;
	add.s32 	%r1483, %r1482, %r1481;
	st.shared.u32 	[%r1483], %r12;
$L__BB3_81:
	setp.lt.s32 	%p520, %r27, 11;
	@%p520 bra 	$L__BB3_83;
	shl.b32 	%r1484, %r63, 2;
	mov.u32 	%r1485, _ZZN3cub18CUB_300001_SM_10006detail6select23DeviceSelectSweepKernelINS2_10policy_hubIiiiLb0ELNS0_10SelectImplE0EE10Policy1000EN6thrust24THRUST_300001_SM_1000_NS6detail15normal_iteratorINS9_10device_ptrIiEEEESE_SE_PlNS0_13ScanTileStateIiLb1EEE26ifGreaterThanTenThanSaveIdNS0_8NullTypeEiNS2_19streaming_context_tIlLb1EEELS5_0EEEvT0_T1_T2_T3_T4_T5_T6_T7_iT8_NS1_7vsmem_tEE19static_temp_storage;
	add.s32 	%r1486, %r1485, %r1484;
	st.shared.u32 	[%r1486], %r13;
$L__BB3_83:
	setp.lt.s32 	%p521, %r28, 11;
	@%p521 bra 	$L__BB3_85;
	shl.b32 	%r1487, %r64, 2;
	mov.u32 	%r1488, _ZZN3cub18CUB_300001_SM_10006detail6select23DeviceSelectSweepKernelINS2_10policy_hubIiiiLb0ELNS0_10SelectImplE0EE10Policy1000EN6thrust24THRUST_300001_SM_1000_NS6detail15normal_iteratorINS9_10device_ptrIiEEEESE_SE_PlNS0_13ScanTileStateIiLb1EEE26ifGreaterThanTenThanSaveIdNS0_8NullTypeEiNS2_19streaming_context_tIlLb1EEELS5_0EEEvT0_T1_T2_T3_T4_T5_T6_T7_iT8_NS1_7vsmem_tEE19static_temp_storage;
	add.s32 	%r1489, %r1488, %r1487;
	st.shared.u32 	[%r1489], %r14;
$L__BB3_85:
	setp.lt.s32 	%p522, %r29, 11;
	@%p522 bra 	$L__BB3_87;
	shl.b32 	%r1490, %r65, 2;
	mov.u32 	%r1491, _ZZN3cub18CUB_300001_SM_10006detail6select23DeviceSelectSweepKernelINS2_10policy_hubIiiiLb0ELNS0_10SelectImplE0EE10Policy1000EN6thrust24THRUST_300001_SM_1000_NS6detail15normal_iteratorINS9_10device_ptrIiEEEESE_SE_PlNS0_13ScanTileStateIiLb1EEE26ifGreaterThanTenThanSaveIdNS0_8NullTypeEiNS2_19streaming_context_tIlLb1EEELS5_0EEEvT0_T1_T2_T3_T4_T5_T6_T7_iT8_NS1_7vsmem_tEE19static_temp_storage;
	add.s32 	%r1492, %r1491, %r1490;
	st.shared.u32 	[%r1492], %r15;
$L__BB3_87:
	setp.lt.s32 	%p523, %r30, 11;
	@%p523 bra 	$L__BB3_89;
	shl.b32 	%r1493, %r66, 2;
	mov.u32 	%r1494, _ZZN3cub18CUB_300001_SM_10006detail6select23DeviceSelectSweepKernelINS2_10policy_hubIiiiLb0ELNS0_10SelectImplE0EE10Policy1000EN6thrust24THRUST_300001_SM_1000_NS6detail15normal_iteratorINS9_10device_ptrIiEEEESE_SE_PlNS0_13ScanTileStateIiLb1EEE26ifGreaterThanTenThanSaveIdNS0_8NullTypeEiNS2_19streaming_context_tIlLb1EEELS5_0EEEvT0_T1_T2_T3_T4_T5_T6_T7_iT8_NS1_7vsmem_tEE19static_temp_storage;
	add.s32 	%r1495, %r1494, %r1493;
	st.shared.u32 	[%r1495], %r16;
$L__BB3_89:
	setp.lt.s32 	%p524, %r31, 11;
	@%p524 bra 	$L__BB3_91;
	shl.b32 	%r1496, %r67, 2;
	mov.u32 	%r1497, _ZZN3cub18CUB_300001_SM_10006detail6select23DeviceSelectSweepKernelINS2_10policy_hubIiiiLb0ELNS0_10SelectImplE0EE10Policy1000EN6thrust24THRUST_300001_SM_1000_NS6detail15normal_iteratorINS9_10device_ptrIiEEEESE_SE_PlNS0_13ScanTileStateIiLb1EEE26ifGreaterThanTenThanSaveIdNS0_8NullTypeEiNS2_19streaming_context_tIlLb1EEELS5_0EEEvT0_T1_T2_T3_T4_T5_T6_T7_iT8_NS1_7vsmem_tEE19static_temp_storage;
	add.s32 	%r1498, %r1497, %r1496;
	st.shared.u32 	[%r1498], %r17;
$L__BB3_91:
	bar.sync 	0;
	mov.u32 	%r1550, %tid.x;
	setp.ge.u32 	%p525, %r1550, %r1456;
	@%p525 bra 	$L__BB3_573;
	mov.u64 	%rd637, %rd203;
	ld.param.u8 	%rs2, [%rd637];
	ld.param.u64 	%rd638, [%rd637+24];
	cvta.to.global.u64 	%rd7, %rd638;
	add.s32 	%r1513, %r39, %r40;
	add.s32 	%r1514, %r1513, %r41;
	add.s32 	%r1515, %r1514, %r42;
	add.s32 	%r1516, %r1515, %r43;
	add.s32 	%r1517, %r1516, %r44;
	add.s32 	%r1518, %r1517, %r45;
	add.s32 	%r1519, %r1518, %r46;
	add.s32 	%r1520, %r1519, %r47;
	add.s32 	%r1521, %r1520, %r48;
	add.s32 	%r1522, %r1521, %r49;
	add.s32 	%r1523, %r1522, %r50;
	add.s32 	%r1524, %r1523, %r51;
	add.s32 	%r1525, %r1524, %r52;
	add.s32 	%r1526, %r1525, %r53;
	add.s32 	%r1527, %r1526, %r38;
	not.b32 	%r1528, %r1550;
	add.s32 	%r70, %r1527, %r1528;
	and.b32  	%r1529, %r70, 1536;
	setp.eq.s32 	%p526, %r1529, 1536;
	@%p526 bra 	$L__BB3_97;
	cvt.u64.u32 	%rd662, %r1550;
	shl.b32 	%r1530, %r1550, 2;
	mov.u32 	%r1531, _ZZN3cub18CUB_300001_SM_10006detail6select23DeviceSelectSweepKernelINS2_10policy_hubIiiiLb0ELNS0_10SelectImplE0EE10Policy1000EN6thrust24THRUST_300001_SM_1000_NS6detail15normal_iteratorINS9_10device_ptrIiEEEESE_SE_PlNS0_13ScanTileStateIiLb1EEE26ifGreaterThanTenThanSaveIdNS0_8NullTypeEiNS2_19streaming_context_tIlLb1EEELS5_0EEEvT0_T1_T2_T3_T4_T5_T6_T7_iT8_NS1_7vsmem_tEE19static_temp_storage;
	add.s32 	%r1547, %r1531, %r1530;
	shr.u32 	%r1532, %r70, 9;
	add.s32 	%r1533, %r1532, 1;
	and.b32  	%r1534, %r1533, 3;
	neg.s32 	%r1546, %r1534;
$L__BB3_94:
	.pragma "nounroll";
	setp.ne.s16 	%p527, %rs2, 0;
	mov.b64 	%rd663, 0;
	@%p527 bra 	$L__BB3_96;
	ld.global.u64 	%rd663, [%rd7];
$L__BB3_96:
	add.s64 	%rd640, %rd663, %rd662;
	shl.b64 	%rd641, %rd640, 2;
	add.s64 	%rd642, %rd4, %rd641;
	ld.shared.u32 	%r1535, [%r1547];
	st.global.u32 	[%rd642], %r1535;
	add.s64 	%rd662, %rd662, 512;
	cvt.u32.u64 	%r1550, %rd662;
	add.s32 	%r1547, %r1547, 2048;
	add.s32 	%r1546, %r1546, 1;
	setp.ne.s32 	%p528, %r1546, 0;
	@%p528 bra 	$L__BB3_94;
$L__BB3_97:
	setp.lt.u32 	%p529, %r70, 1536;
	@%p529 bra 	$L__BB3_573;
	mul.wide.u32 	%rd644, %r1550, 4;
	add.s64 	%rd13, %rd4, %rd644;
	shl.b32 	%r1536, %r1550, 2;
	mov.u32 	%r1537, _ZZN3cub18CUB_300001_SM_10006detail6select23DeviceSelectSweepKernelINS2_10policy_hubIiiiLb0ELNS0_10SelectImplE0EE10Policy1000EN6thrust24THRUST_300001_SM_1000_NS6detail15normal_iteratorINS9_10device_ptrIiEEEESE_SE_PlNS0_13ScanTileStateIiLb1EEE26ifGreaterThanTenThanSaveIdNS0_8NullTypeEiNS2_19streaming_context_tIlLb1EEELS5_0EEEvT0_T1_T2_T3_T4_T5_T6_T7_iT8_NS1_7vsmem_tEE19static_temp_storage;
	add.s32 	%r1538, %r1536, %r1537;
	add.s32 	%r1549, %r1538, 4096;
	mov.b64 	%rd664, 0;
$L__BB3_99:
	setp.ne.s16 	%p530, %rs2, 0;
	mov.b64 	%rd665, 0;
	@%p530 bra 	$L__BB3_101;
	ld.global.u64 	%rd665, [%rd7];
$L__BB3_101:
	setp.ne.s16 	%p531, %rs2, 0;
	shl.b64 	%rd647, %rd665, 2;
	add.s64 	%rd648, %rd664, %rd647;
	add.s64 	%rd649, %rd13, %rd648;
	ld.shared.u32 	%r1539, [%r1549+-4096];
	st.global.u32 	[%rd649], %r1539;
	mov.b64 	%rd666, 0;
	@%p531 bra 	$L__BB3_103;
	ld.global.u64 	%rd666, [%rd7];
$L__BB3_103:
	setp.ne.s16 	%p532, %rs2, 0;
	shl.b64 	%rd651, %rd666, 2;
	add.s64 	%rd652, %rd664, %rd651;
	add.s64 	%rd653, %rd13, %rd652;
	ld.shared.u32 	%r1540, [%r1549+-2048];
	st.global.u32 	[%rd653+2048], %r1540;
	mov.b64 	%rd667, 0;
	@%p532 bra 	$L__BB3_105;
	ld.global.u64 	%rd667, [%rd7];
$L__BB3_105:
	setp.ne.s16 	%p533, %rs2, 0;
	shl.b64 	%rd655, %rd667, 2;
	add.s64 	%rd656, %rd664, %rd655;
	add.s64 	%rd657, %rd13, %rd656;
	ld.shared.u32 	%r1541, [%r1549];
	st.global.u32 	[%rd657+4096], %r1541;
	mov.b64 	%rd668, 0;
	@%p533 bra 	$L__BB3_107;
	ld.global.u64 	%rd668, [%rd7];
$L__BB3_107:
	shl.b64 	%rd658, %rd668, 2;
	add.s64 	%rd659, %rd664, %rd658;
	add.s64 	%rd660, %rd13, %rd659;
	ld.shared.u32 	%r1542, [%r1549+2048];
	st.global.u32 	[%rd660+6144], %r1542;
	add.s32 	%r1550, %r1550, 2048;
	add.s64 	%rd664, %rd664, 8192;
	add.s32 	%r1549, %r1549, 8192;
	setp.lt.s32 	%p534, %r1550, %r1456;
	@%p534 bra 	$L__BB3_99;
	bra.uni 	$L__BB3_573;
$L__BB3_108:
	ld.param.u8 	%rs54, [%rd1];
	setp.eq.s16 	%p320, %rs54, 0;
	ld.param.u64 	%rd440, [%rd1+16];
	selp.b64 	%rd441, %rd440, 0, %p320;
	cvt.s64.s32 	%rd442, %r2;
	add.s64 	%rd443, %rd441, %rd442;
	mov.u32 	%r1568, %tid.x;
	mul.lo.s32 	%r1063, %r1568, 14;
	cvt.u64.u32 	%rd444, %r1063;
	add.s64 	%rd445, %rd443, %rd444;
	shl.b64 	%rd446, %rd445, 2;
	add.s64 	%rd447, %rd3, %rd446;
	ld.global.u32 	%r85, [%rd447];
	ld.global.u32 	%r86, [%rd447+4];
	ld.global.u32 	%r87, [%rd447+8];
	ld.global.u32 	%r88, [%rd447+12];
	ld.global.u32 	%r89, [%rd447+16];
	ld.global.u32 	%r90, [%rd447+20];
	ld.global.u32 	%r91, [%rd447+24];
	ld.global.u32 	%r92, [%rd447+28];
	ld.global.u32 	%r93, [%rd447+32];
	ld.global.u32 	%r94, [%rd447+36];
	ld.global.u32 	%r95, [%rd447+40];
	ld.global.u32 	%r96, [%rd447+44];
	ld.global.u32 	%r97, [%rd447+48];
	ld.global.u32 	%r98, [%rd447+52];
	bar.sync 	0;
	add.s64 	%rd448, %rd5, %rd446;
	ld.global.u32 	%r99, [%rd448];
	ld.global.u32 	%r100, [%rd448+4];
	ld.global.u32 	%r101, [%rd448+8];
	ld.global.u32 	%r102, [%rd448+12];
	ld.global.u32 	%r103, [%rd448+16];
	ld.global.u32 	%r104, [%rd448+20];
	ld.global.u32 	%r105, [%rd448+24];
	ld.global.u32 	%r106, [%rd448+28];
	ld.global.u32 	%r107, [%rd448+32];
	ld.global.u32 	%r108, [%rd448+36];
	ld.global.u32 	%r109, [%rd448+40];
	ld.global.u32 	%r110, [%rd448+44];
	ld.global.u32 	%r111, [%rd448+48];
	ld.global.u32 	%r112, [%rd448+52];
	setp.gt.s32 	%p321, %r99, 10;
	selp.u32 	%r1064, 1, 0, %p321;
	setp.gt.s32 	%p322, %r100, 10;
	selp.u32 	%r1065, 1, 0, %p322;
	setp.gt.s32 	%p323, %r101, 10;
	selp.u32 	%r1066, 1, 0, %p323;
	setp.gt.s32 	%p324, %r102, 10;
	selp.u32 	%r1067, 1, 0, %p324;
	setp.gt.s32 	%p325, %r103, 10;
	selp.u32 	%r1068, 1, 0, %p325;
	setp.gt.s32 	%p326, %r104, 10;
	selp.u32 	%r1069, 1, 0, %p326;
	setp.gt.s32 	%p327, %r105, 10;
	selp.u32 	%r1070, 1, 0, %p327;
	setp.gt.s32 	%p328, %r106, 10;
	selp.u32 	%r1071, 1, 0, %p328;
	setp.gt.s32 	%p329, %r107, 10;
	selp.u32 	%r1072, 1, 0, %p329;
	setp.gt.s32 	%p330, %r108, 10;
	selp.u32 	%r1073, 1, 0, %p330;
	setp.gt.s32 	%p331, %r109, 10;
	selp.u32 	%r1074, 1, 0, %p331;
	setp.gt.s32 	%p332, %r110, 10;
	selp.u32 	%r1075, 1, 0, %p332;
	setp.gt.s32 	%p333, %r111, 10;
	selp.u32 	%r1076, 1, 0, %p333;
	setp.gt.s32 	%p334, %r112, 10;
	selp.u32 	%r1077, 1, 0, %p334;
	bar.sync 	0;
	add.s32 	%r1078, %r1065, %r1064;
	add.s32 	%r1079, %r1078, %r1066;
	add.s32 	%r1080, %r1079, %r1067;
	add.s32 	%r113, %r1080, %r1068;
	add.s32 	%r114, %r113, %r1069;
	add.s32 	%r115, %r114, %r1070;
	add.s32 	%r116, %r115, %r1071;
	add.s32 	%r117, %r116, %r1072;
	add.s32 	%r118, %r117, %r1073;
	add.s32 	%r119, %r118, %r1074;
	add.s32 	%r120, %r119, %r1075;
	add.s32 	%r1081, %r120, %r1076;
	add.s32 	%r1037, %r1081, %r1077;
	shr.u32 	%r122, %r1568, 5;
	// begin inline asm
	mov.u32 %r1032, %laneid;
	// end inline asm
	mov.b32 	%r1035, 1;
	mov.b32 	%r1060, 0;
	mov.b32 	%r1062, -1;
	// begin inline asm
	{  .reg .s32 r0;  .reg .pred p;  shfl.sync.up.b32 r0|p, %r1037, %r1035, %r1060, %r1062;  @p add.s32 r0, r0, %r1037;  mov.s32 %r1033, r0;}
	// end inline asm
	mov.b32 	%r1041, 2;
	// begin inline asm
	{  .reg .s32 r0;  .reg .pred p;  shfl.sync.up.b32 r0|p, %r1033, %r1041, %r1060, %r1062;  @p add.s32 r0, r0, %r1033;  mov.s32 %r1039, r0;}
	// end inline asm
	mov.b32 	%r1047, 4;
	// begin inline asm
	{  .reg .s32 r0;  .reg .pred p;  shfl.sync.up.b32 r0|p, %r1039, %r1047, %r1060, %r1062;  @p add.s32 r0, r0, %r1039;  mov.s32 %r1045, r0;}
	// end inline asm
	mov.b32 	%r1053, 8;
	// begin inline asm
	{  .reg .s32 r0;  .reg .pred p;  shfl.sync.up.b32 r0|p, %r1045, %r1053, %r1060, %r1062;  @p add.s32 r0, r0, %r1045;  mov.s32 %r1051, r0;}
	// end inline asm
	mov.b32 	%r1059, 16;
	// begin inline asm
	{  .reg .s32 r0;  .reg .pred p;  shfl.sync.up.b32 r0|p, %r1051, %r1059, %r1060, %r1062;  @p add.s32 r0, r0, %r1051;  mov.s32 %r1057, r0;}
	// end inline asm
	setp.ne.s32 	%p335, %r1032, 31;
	@%p335 bra 	$L__BB3_110;
	shl.b32 	%r1082, %r122, 2;
	mov.u32 	%r1083, _ZZN3cub18CUB_300001_SM_10006detail6select23DeviceSelectSweepKernelINS2_10policy_hubIiiiLb0ELNS0_10SelectImplE0EE10Policy1000EN6thrust24THRUST_300001_SM_1000_NS6detail15normal_iteratorINS9_10device_ptrIiEEEESE_SE_PlNS0_13ScanTileStateIiLb1EEE26ifGreaterThanTenThanSaveIdNS0_8NullTypeEiNS2_19streaming_context_tIlLb1EEELS5_0EEEvT0_T1_T2_T3_T4_T5_T6_T7_iT8_NS1_7vsmem_tEE19static_temp_storage;
	add.s32 	%r1084, %r1083, %r1082;
	st.shared.u32 	[%r1084], %r1057;
$L__BB3_110:
	sub.s32 	%r1085, %r1057, %r1037;
	bar.sync 	0;
	ld.shared.v4.u32 	{%r1086, %r1087, %r1088, %r1089}, [_ZZN3cub18CUB_300001_SM_10006detail6select23DeviceSelectSweepKernelINS2_10policy_hubIiiiLb0ELNS0_10SelectImplE0EE10Policy1000EN6thrust24THRUST_300001_SM_1000_NS6detail15normal_iteratorINS9_10device_ptrIiEEEESE_SE_PlNS0_13ScanTileStateIiLb1EEE26ifGreaterThanTenThanSaveIdNS0_8NullTypeEiNS2_19streaming_context_tIlLb1EEELS5_0EEEvT0_T1_T2_T3_T4_T5_T6_T7_iT8_NS1_7vsmem_tEE19static_temp_storage];
	add.s32 	%r1090, %r1087, %r1086;
	setp.eq.s32 	%p336, %r122, 2;
	selp.b32 	%r1091, %r1090, %r1086, %p336;
	add.s32 	%r1092, %r1090, %r1088;
	setp.eq.s32 	%p337, %r122, 3;
	selp.b32 	%r1093, %r1092, %r1091, %p337;
	add.s32 	%r1094, %r1092, %r1089;
	setp.eq.s32 	%p338, %r122, 4;
	selp.b32 	%r1095, %r1094, %r1093, %p338;
	ld.shared.v4.u32 	{%r1096, %r1097, %r1098, %r1099}, [_ZZN3cub18CUB_300001_SM_10006detail6select23DeviceSelectSweepKernelINS2_10policy_hubIiiiLb0ELNS0_10SelectImplE0EE10Policy1000EN6thrust24THRUST_300001_SM_1000_NS6detail15normal_iteratorINS9_10device_ptrIiEEEESE_SE_PlNS0_13ScanTileStateIiLb1EEE26ifGreaterThanTenThanSaveIdNS0_8NullTypeEiNS2_19streaming_context_tIlLb1EEELS5_0EEEvT0_T1_T2_T3_T4_T5_T6_T7_iT8_NS1_7vsmem_tEE19static_temp_storage+16];
	add.s32 	%r1100, %r1094, %r1096;
	setp.eq.s32 	%p339, %r122, 5;
	selp.b32 	%r1101, %r1100, %r1095, %p339;
	add.s32 	%r1102, %r1100, %r1097;
	setp.eq.s32 	%p340, %r122, 6;
	selp.b32 	%r1103, %r1102, %r1101, %p340;
	add.s32 	%r1104, %r1102, %r1098;
	setp.eq.s32 	%p341, %r122, 7;
	selp.b32 	%r1105, %r1104, %r1103, %p341;
	add.s32 	%r1106, %r1104, %r1099;
	setp.eq.s32 	%p342, %r122, 8;
	selp.b32 	%r1107, %r1106, %r1105, %p342;
	ld.shared.v4.u32 	{%r1108, %r1109, %r1110, %r1111}, [_ZZN3cub18CUB_300001_SM_10006detail6select23DeviceSelectSweepKernelINS2_10policy_hubIiiiLb0ELNS0_10SelectImplE0EE10Policy1000EN6thrust24THRUST_300001_SM_1000_NS6detail15normal_iteratorINS9_10device_ptrIiEEEESE_SE_PlNS0_13ScanTileStateIiLb1EEE26ifGreaterThanTenThanSaveIdNS0_8NullTypeEiNS2_19streaming_context_tIlLb1EEELS5_0EEEvT0_T1_T2_T3_T4_T5_T6_T7_iT8_NS1_7vsmem_tEE19static_temp_storage+32];
	add.s32 	%r1112, %r1106, %r1108;
	setp.eq.s32 	%p343, %r122, 9;
	selp.b32 	%r1113, %r1112, %r1107, %p343;
	add.s32 	%r1114, %r1112, %r1109;
	setp.eq.s32 	%p344, %r122, 10;
	selp.b32 	%r1115, %r1114, %r1113, %p344;
	add.s32 	%r1116, %r1114, %r1110;
	setp.eq.s32 	%p345, %r122, 11;
	selp.b32 	%r1117, %r1116, %r1115, %p345;
	add.s32 	%r1118, %r1116, %r1111;
	setp.eq.s32 	%p346, %r122, 12;
	selp.b32 	%r1119, %r1118, %r1117, %p346;
	ld.shared.v4.u32 	{%r1120, %r1121, %r1122, %r1123}, [_ZZN3cub18CUB_300001_SM_10006detail6select23DeviceSelectSweepKernelINS2_10policy_hubIiiiLb0ELNS0_10SelectImplE0EE10Policy1000EN6thrust24THRUST_300001_SM_1000_NS6detail15normal_iteratorINS9_10device_ptrIiEEEESE_SE_PlNS0_13ScanTileStateIiLb1EEE26ifGreaterThanTenThanSaveIdNS0_8NullTypeEiNS2_19streaming_context_tIlLb1EEELS5_0EEEvT0_T1_T2_T3_T4_T5_T6_T7_iT8_NS1_7vsmem_tEE19static_temp_storage+48];
	add.s32 	%r1124, %r1118, %r1120;
	setp.eq.s32 	%p347, %r122, 13;
	selp.b32 	%r1125, %r1124, %r1119, %p347;
	add.s32 	%r1126, %r1124, %r1121;
	setp.eq.s32 	%p348, %r122, 14;
	selp.b32 	%r1127, %r1126, %r1125, %p348;
	add.s32 	%r1128, %r1126, %r1122;
	setp.eq.s32 	%p349, %r122, 15;
	selp.b32 	%r1129, %r1128, %r1127, %p349;
	add.s32 	%r125, %r1128, %r1123;
	setp.gt.u32 	%p350, %r1568, 31;
	setp.lt.u32 	%p351, %r1568, 32;
	setp.eq.s32 	%p352, %r1032, 0;
	selp.b32 	%r1130, 0, %r1085, %p352;
	add.s32 	%r1564, %r1129, %r1130;
	selp.b32 	%r127, %r1085, %r1564, %p351;
	@%p350 bra 	$L__BB3_126;
	setp.ne.s32 	%p353, %r1568, 0;
	mul.wide.s32 	%rd449, %r1551, 8;
	add.s64 	%rd52, %rd2, %rd449;
	@%p353 bra 	$L__BB3_113;
	st.shared.u32 	[_ZZN3cub18CUB_300001_SM_10006detail6select23DeviceSelectSweepKernelINS2_10policy_hubIiiiLb0ELNS0_10SelectImplE0EE10Policy1000EN6thrust24THRUST_300001_SM_1000_NS6detail15normal_iteratorINS9_10device_ptrIiEEEESE_SE_PlNS0_13ScanTileStateIiLb1EEE26ifGreaterThanTenThanSaveIdNS0_8NullTypeEiNS2_19streaming_context_tIlLb1EEELS5_0EEEvT0_T1_T2_T3_T4_T5_T6_T7_iT8_NS1_7vsmem_tEE19static_temp_storage+108], %r125;
	add.s64 	%rd450, %rd52, 256;
	mov.b32 	%r1131, 100;
	// begin inline asm
	st.relaxed.gpu.v2.u32 [%rd450], {%r1131, %r125};
	// end inline asm
$L__BB3_113:
	not.b32 	%r1137, %r1568;
	add.s32 	%r1559, %r1551, %r1137;
	mov.b32 	%r1133, 675;
	// begin inline asm
	nanosleep.u32 %r1133;
	// end inline asm
	mul.wide.s32 	%rd452, %r1559, 8;
	add.s64 	%rd453, %rd2, %rd452;
	add.s64 	%rd451, %rd453, 256;
	// begin inline asm
	ld.relaxed.gpu.v2.u32 {%r1561, %r1553}, [%rd451];
	// end inline asm
	mov.b32 	%r1554, 422;
$L__BB3_114:
	setp.eq.s32 	%p354, %r1561, 99;
	mov.b32 	%r1138, -1;
	vote.sync.any.pred 	%p355, %p354, %r1138;
	not.pred 	%p356, %p355;
	@%p356 bra 	$L__BB3_116;
	mul.lo.s32 	%r1321, %r1551, 16807;
	and.b32  	%r1551, %r1321, 2147483647;
	add.s32 	%r1322, %r1554, 1;
	rem.u32 	%r1318, %r1551, %r1322;
	// begin inline asm
	nanosleep.u32 %r1318;
	// end inline asm
	shr.u32 	%r1554, %r1554, 1;
	// begin inline asm
	ld.relaxed.gpu.v2.u32 {%r1561, %r1553}, [%rd451];
	// end inline asm
	bra.uni 	$L__BB3_114;
$L__BB3_116:
	setp.eq.s32 	%p357, %r1561, 101;
	mov.b32 	%r1165, -1;
	vote.sync.ballot.b32 	%r1167, %p357, %r1165;
	// begin inline asm
	mov.u32 %r1140, %lanemask_ge;
	// end inline asm
	and.b32  	%r1168, %r1167, %r1140;
	or.b32  	%r1169, %r1168, -2147483648;
	add.s32 	%r1170, %r1169, -1;
	not.b32 	%r1171, %r1169;
	and.b32  	%r1172, %r1171, %r1170;
	popc.b32 	%r1144, %r1172;
	mov.b32 	%r1143, 1;
	// begin inline asm
	shfl.sync.down.b32 %r1141, %r1553, %r1143, %r1144, %r1165;
	// end inline asm
	setp.lt.s32 	%p359, %r1032, %r1144;
	selp.b32 	%r1173, %r1141, 0, %p359;
	add.s32 	%r1147, %r1173, %r1553;
	mov.b32 	%r1148, 2;
	// begin inline asm
	shfl.sync.down.b32 %r1146, %r1147, %r1148, %r1144, %r1165;
	// end inline asm
	add.s32 	%r1174, %r1032, 2;
	setp.gt.s32 	%p360, %r1174, %r1144;
	selp.b32 	%r1175, 0, %r1146, %p360;
	add.s32 	%r1152, %r1147, %r1175;
	mov.b32 	%r1153, 4;
	// begin inline asm
	shfl.sync.down.b32 %r1151, %r1152, %r1153, %r1144, %r1165;
	// end inline asm
	add.s32 	%r1176, %r1032, 4;
	setp.gt.s32 	%p361, %r1176, %r1144;
	selp.b32 	%r1177, 0, %r1151, %p361;
	add.s32 	%r1157, %r1152, %r1177;
	mov.b32 	%r1158, 8;
	// begin inline asm
	shfl.sync.down.b32 %r1156, %r1157, %r1158, %r1144, %r1165;
	// end inline asm
	add.s32 	%r1178, %r1032, 8;
	setp.gt.s32 	%p362, %r1178, %r1144;
	selp.b32 	%r1179, 0, %r1156, %p362;
	add.s32 	%r1162, %r1157, %r1179;
	mov.b32 	%r1163, 16;
	// begin inline asm
	shfl.sync.down.b32 %r1161, %r1162, %r1163, %r1144, %r1165;
	// end inline asm
	add.s32 	%r1180, %r1032, 16;
	setp.gt.s32 	%p363, %r1180, %r1144;
	selp.b32 	%r1181, 0, %r1161, %p363;
	add.s32 	%r1557, %r1162, %r1181;
	add.s64 	%rd54, %rd2, 256;
	mov.b32 	%r1555, 422;
$L__BB3_117:
	setp.ne.s32 	%p364, %r1561, 101;
	mov.b32 	%r1182, -1;
	vote.sync.all.pred 	%p365, %p364, %r1182;
	not.pred 	%p366, %p365;
	@%p366 bra 	$L__BB3_122;
	shr.u32 	%r1555, %r1555, 1;
	mul.wide.s32 	%rd549, %r1559, 8;
	add.s64 	%rd550, %rd54, %rd549;
	add.s64 	%rd548, %rd550, -256;
	// begin inline asm
	ld.relaxed.gpu.v2.u32 {%r1561, %r1562}, [%rd548];
	// end inline asm
	mov.u32 	%r1563, %r1555;
$L__BB3_119:
	setp.eq.s32 	%p428, %r1561, 99;
	mov.b32 	%r1270, -1;
	vote.sync.any.pred 	%p429, %p428, %r1270;
	not.pred 	%p430, %p429;
	@%p430 bra 	$L__BB3_121;
	mul.lo.s32 	%r1316, %r1551, 16807;
	and.b32  	%r1551, %r1316, 2147483647;
	add.s32 	%r1317, %r1563, 1;
	rem.u32 	%r1313, %r1551, %r1317;
	// begin inline asm
	nanosleep.u32 %r1313;
	// end inline asm
	shr.u32 	%r1563, %r1563, 1;
	// begin inline asm
	ld.relaxed.gpu.v2.u32 {%r1561, %r1562}, [%rd548];
	// end inline asm
	bra.uni 	$L__BB3_119;
$L__BB3_121:
	setp.eq.s32 	%p431, %r1561, 101;
	mov.b32 	%r1296, -1;
	vote.sync.ballot.b32 	%r1297, %p431, %r1296;
	and.b32  	%r1298, %r1297, %r1140;
	or.b32  	%r1299, %r1298, -2147483648;
	add.s32 	%r1300, %r1299, -1;
	not.b32 	%r1301, %r1299;
	and.b32  	%r1302, %r1301, %r1300;
	popc.b32 	%r1275, %r1302;
	mov.b32 	%r1274, 1;
	// begin inline asm
	shfl.sync.down.b32 %r1272, %r1562, %r1274, %r1275, %r1296;
	// end inline asm
	setp.lt.s32 	%p433, %r1032, %r1275;
	selp.b32 	%r1303, %r1272, 0, %p433;
	add.s32 	%r1278, %r1303, %r1562;
	mov.b32 	%r1279, 2;
	// begin inline asm
	shfl.sync.down.b32 %r1277, %r1278, %r1279, %r1275, %r1296;
	// end inline asm
	setp.gt.s32 	%p434, %r1174, %r1275;
	selp.b32 	%r1305, 0, %r1277, %p434;
	add.s32 	%r1283, %r1278, %r1305;
	mov.b32 	%r1284, 4;
	// begin inline asm
	shfl.sync.down.b32 %r1282, %r1283, %r1284, %r1275, %r1296;
	// end inline asm
	setp.gt.s32 	%p435, %r1176, %r1275;
	selp.b32 	%r1307, 0, %r1282, %p435;
	add.s32 	%r1288, %r1283, %r1307;
	mov.b32 	%r1289, 8;
	// begin inline asm
	shfl.sync.down.b32 %r1287, %r1288, %r1289, %r1275, %r1296;
	// end inline asm
	setp.gt.s32 	%p436, %r1178, %r1275;
	selp.b32 	%r1309, 0, %r1287, %p436;
	add.s32 	%r1293, %r1288, %r1309;
	mov.b32 	%r1294, 16;
	// begin inline asm
	shfl.sync.down.b32 %r1292, %r1293, %r1294, %r1275, %r1296;
	// end inline asm
	setp.gt.s32 	%p437, %r1180, %r1275;
	selp.b32 	%r1311, 0, %r1292, %p437;
	add.s32 	%r1312, %r1311, %r1557;
	add.s32 	%r1557, %r1312, %r1293;
	add.s32 	%r1559, %r1559, -32;
	bra.uni 	$L__BB3_117;
$L__BB3_122:
	setp.ne.s32 	%p367, %r1568, 0;
	@%p367 bra 	$L__BB3_124;
	add.s32 	%r1185, %r1557, %r125;
	add.s64 	%rd454, %rd52, 256;
	mov.b32 	%r1184, 101;
	// begin inline asm
	st.relaxed.gpu.v2.u32 [%rd454], {%r1184, %r1185};
	// end inline asm
	st.shared.u32 	[_ZZN3cub18CUB_300001_SM_10006detail6select23DeviceSelectSweepKernelINS2_10policy_hubIiiiLb0ELNS0_10SelectImplE0EE10Policy1000EN6thrust24THRUST_300001_SM_1000_NS6detail15normal_iteratorINS9_10device_ptrIiEEEESE_SE_PlNS0_13ScanTileStateIiLb1EEE26ifGreaterThanTenThanSaveIdNS0_8NullTypeEiNS2_19streaming_context_tIlLb1EEELS5_0EEEvT0_T1_T2_T3_T4_T5_T6_T7_iT8_NS1_7vsmem_tEE19static_temp_storage+100], %r1557;
	st.shared.u32 	[_ZZN3cub18CUB_300001_SM_10006detail6select23DeviceSelectSweepKernelINS2_10policy_hubIiiiLb0ELNS0_10SelectImplE0EE10Policy1000EN6thrust24THRUST_300001_SM_1000_NS6detail15normal_iteratorINS9_10device_ptrIiEEEESE_SE_PlNS0_13ScanTileStateIiLb1EEE26ifGreaterThanTenThanSaveIdNS0_8NullTypeEiNS2_19streaming_context_tIlLb1EEELS5_0EEEvT0_T1_T2_T3_T4_T5_T6_T7_iT8_NS1_7vsmem_tEE19static_temp_storage+104], %r1185;
$L__BB3_124:
	setp.ne.s32 	%p368, %r1032, 0;
	mov.u32 	%r1564, %r127;
	@%p368 bra 	$L__BB3_126;
	st.shared.u32 	[_ZZN3cub18CUB_300001_SM_10006detail6select23DeviceSelectSweepKernelINS2_10policy_hubIiiiLb0ELNS0_10SelectImplE0EE10Policy1000EN6thrust24THRUST_300001_SM_1000_NS6detail15normal_iteratorINS9_10device_ptrIiEEEESE_SE_PlNS0_13ScanTileStateIiLb1EEE26ifGreaterThanTenThanSaveIdNS0_8NullTypeEiNS2_19streaming_context_tIlLb1EEELS5_0EEEvT0_T1_T2_T3_T4_T5_T6_T7_iT8_NS1_7vsmem_tEE19static_temp_storage+80], %r1557;
	mov.u32 	%r1564, %r1557;
$L__BB3_126:
	mov.u64 	%rd55, %rd203;
	bar.sync 	0;
	setp.eq.s32 	%p369, %r1568, 0;
	ld.shared.u32 	%r1186, [_ZZN3cub18CUB_300001_SM_10006detail6select23DeviceSelectSweepKernelINS2_10policy_hubIiiiLb0ELNS0_10SelectImplE0EE10Policy1000EN6thrust24THRUST_300001_SM_1000_NS6detail15normal_iteratorINS9_10device_ptrIiEEEESE_SE_PlNS0_13ScanTileStateIiLb1EEE26ifGreaterThanTenThanSaveIdNS0_8NullTypeEiNS2_19streaming_context_tIlLb1EEELS5_0EEEvT0_T1_T2_T3_T4_T5_T6_T7_iT8_NS1_7vsmem_tEE19static_temp_storage+80];
	selp.b32 	%r1187, 0, %r1186, %p369;
	add.s32 	%r164, %r1187, %r1564;
	setp.gt.s32 	%p370, %r99, 10;
	selp.u32 	%r1188, 1, 0, %p370;
	add.s32 	%r165, %r164, %r1188;
	setp.gt.s32 	%p371, %r100, 10;
	selp.u32 	%r1189, 1, 0, %p371;
	add.s32 	%r1190, %r1189, %r1188;
	add.s32 	%r166, %r1190, %r164;
	setp.gt.s32 	%p372, %r101, 10;
	selp.u32 	%r1191, 1, 0, %p372;
	add.s32 	%r167, %r166, %r1191;
	setp.gt.s32 	%p373, %r102, 10;
	selp.u32 	%r1192, 1, 0, %p373;
	add.s32 	%r168, %r167, %r1192;
	add.s32 	%r169, %r113, %r164;
	add.s32 	%r170, %r114, %r164;
	add.s32 	%r171, %r115, %r164;
	add.s32 	%r172, %r116, %r164;
	add.s32 	%r173, %r117, %r164;
	add.s32 	%r174, %r118, %r164;
	add.s32 	%r175, %r119, %r164;
	add.s32 	%r176, %r120, %r164;
	setp.gt.s32 	%p374, %r111, 10;
	selp.u32 	%r1193, 1, 0, %p374;
	add.s32 	%r177, %r176, %r1193;
	ld.shared.u32 	%r178, [_ZZN3cub18CUB_300001_SM_10006detail6select23DeviceSelectSweepKernelINS2_10policy_hubIiiiLb0ELNS0_10SelectImplE0EE10Policy1000EN6thrust24THRUST_300001_SM_1000_NS6detail15normal_iteratorINS9_10device_ptrIiEEEESE_SE_PlNS0_13ScanTileStateIiLb1EEE26ifGreaterThanTenThanSaveIdNS0_8NullTypeEiNS2_19streaming_context_tIlLb1EEELS5_0EEEvT0_T1_T2_T3_T4_T5_T6_T7_iT8_NS1_7vsmem_tEE19static_temp_storage+108];
	ld.shared.u32 	%r179, [_ZZN3cub18CUB_300001_SM_10006detail6select23DeviceSelectSweepKernelINS2_10policy_hubIiiiLb0ELNS0_10SelectImplE0EE10Policy1000EN6thrust24THRUST_300001_SM_1000_NS6detail15normal_iteratorINS9_10device_ptrIiEEEESE_SE_PlNS0_13ScanTileStateIiLb1EEE26ifGreaterThanTenThanSaveIdNS0_8NullTypeEiNS2_19streaming_context_tIlLb1EEELS5_0EEEvT0_T1_T2_T3_T4_T5_T6_T7_iT8_NS1_7vsmem_tEE19static_temp_storage+100];
	setp.gt.s32 	%p375, %r178, 512;
	@%p375 bra 	$L__BB3_183;
	setp.gt.s32 	%p376, %r99, 10;
	ld.param.u8 	%rs3, [%rd55];
	ld.param.u64 	%rd455, [%rd55+24];
	cvta.to.global.u64 	%rd56, %rd455;
	@%p376 bra 	$L__BB3_128;
	bra.uni 	$L__BB3_131;
$L__BB3_128:
	setp.ne.s16 	%p377, %rs3, 0;
	mov.b64 	%rd688, 0;
	@%p377 bra 	$L__BB3_130;
	ld.global.u64 	%rd688, [%rd56];
$L__BB3_130:
	cvt.s64.s32 	%rd457, %r164;
	add.s64 	%rd458, %rd688, %rd457;
	shl.b64 	%rd459, %rd458, 2;
	add.s64 	%rd460, %rd4, %rd459;
	st.global.u32 	[%rd460], %r85;
$L__BB3_131:
	setp.lt.s32 	%p378, %r100, 11;
	@%p378 bra 	$L__BB3_135;
	setp.ne.s16 	%p379, %rs3, 0;
	mov.b64 	%rd689, 0;
	@%p379 bra 	$L__BB3_134;
	ld.global.u64 	%rd689, [%rd56];
$L__BB3_134:
	cvt.s64.s32 	%rd462, %r165;
	add.s64 	%rd463, %rd689, %rd462;
	shl.b64 	%rd464, %rd463, 2;
	add.s64 	%rd465, %rd4, %rd464;
	st.global.u32 	[%rd465], %r86;
$L__BB3_135:
	setp.lt.s32 	%p380, %r101, 11;
	@%p380 bra 	$L__BB3_139;
	setp.ne.s16 	%p381, %rs3, 0;
	mov.b64 	%rd690, 0;
	@%p381 bra 	$L__BB3_138;
	ld.global.u64 	%rd690, [%rd56];
$L__BB3_138:
	cvt.s64.s32 	%rd467, %r166;
	add.s64 	%rd468, %rd690, %rd467;
	shl.b64 	%rd469, %rd468, 2;
	add.s64 	%rd470, %rd4, %rd469;
	st.global.u32 	[%rd470], %r87;
$L__BB3_139:
	setp.lt.s32 	%p382, %r102, 11;
	@%p382 bra 	$L__BB3_143;
	setp.ne.s16 	%p383, %rs3, 0;
	mov.b64 	%rd691, 0;
	@%p383 bra 	$L__BB3_142;
	ld.global.u64 	%rd691, [%rd56];
$L__BB3_142:
	cvt.s64.s32 	%rd472, %r167;
	add.s64 	%rd473, %rd691, %rd472;
	shl.b64 	%rd474, %rd473, 2;
	add.s64 	%rd475, %rd4, %rd474;
	st.global.u32 	[%rd475], %r88;
$L__BB3_143:
	setp.lt.s32 	%p384, %r103, 11;
	@%p384 bra 	$L__BB3_147;
	setp.ne.s16 	%p385, %rs3, 0;
	mov.b64 	%rd692, 0;
	@%p385 bra 	$L__BB3_146;
	ld.global.u64 	%rd692, [%rd56];
$L__BB3_146:
	cvt.s64.s32 	%rd477, %r168;
	add.s64 	%rd478, %rd692, %rd477;
	shl.b64 	%rd479, %rd478, 2;
	add.s64 	%rd480, %rd4, %rd479;
	st.global.u32 	[%rd480], %r89;
$L__BB3_147:
	setp.lt.s32 	%p386, %r104, 11;
	@%p386 bra 	$L__BB3_151;
	setp.ne.s16 	%p387, %rs3, 0;
	mov.b64 	%rd693, 0;
	@%p387 bra 	$L__BB3_150;
	ld.global.u64 	%rd693, [%rd56];
$L__BB3_150:
	cvt.s64.s32 	%rd482, %r169;
	add.s64 	%rd483, %rd693, %rd482;
	shl.b64 	%rd484, %rd483, 2;
	add.s64 	%rd485, %rd4, %rd484;
	st.global.u32 	[%rd485], %r90;
$L__BB3_151:
	setp.lt.s32 	%p388, %r105, 11;
	@%p388 bra 	$L__BB3_155;
	setp.ne.s16 	%p389, %rs3, 0;
	mov.b64 	%rd694, 0;
	@%p389 bra 	$L__BB3_154;
	ld.global.u64 	%rd694, [%rd56];
$L__BB3_154:
	cvt.s64.s32 	%rd487, %r170;
	add.s64 	%rd488, %rd694, %rd487;
	shl.b64 	%rd489, %rd488, 2;
	add.s64 	%rd490, %rd4, %rd489;
	st.global.u32 	[%rd490], %r91;
$L__BB3_155:
	setp.lt.s32 	%p390, %r106, 11;
	@%p390 bra 	$L__BB3_159;
	setp.ne.s16 	%p391, %rs3, 0;
	mov.b64 	%rd695, 0;
	@%p391 bra 	$L__BB3_158;
	ld.global.u64 	%rd695, [%rd56];
$L__BB3_158:
	cvt.s64.s32 	%rd492, %r171;
	add.s64 	%rd493, %rd695, %rd492;
	shl.b64 	%rd494, %rd493, 2;
	add.s64 	%rd495, %rd4, %rd494;
	st.global.u32 	[%rd495], %r92;
$L__BB3_159:
	setp.lt.s32 	%p392, %r107, 11;
	@%p392 bra 	$L__BB3_163;
	setp.ne.s16 	%p393, %rs3, 0;
	mov.b64 	%rd696, 0;
	@%p393 bra 	$L__BB3_162;
	ld.global.u64 	%rd696, [%rd56];
$L__BB3_162:
	cvt.s64.s32 	%rd497, %r172;
	add.s64 	%rd498, %rd696, %rd497;
	shl.b64 	%rd499, %rd498, 2;
	add.s64 	%rd500, %rd4, %rd499;
	st.global.u32 	[%rd500], %r93;
$L__BB3_163:
	setp.lt.s32 	%p394, %r108, 11;
	@%p394 bra 	$L__BB3_167;
	setp.ne.s16 	%p395, %rs3, 0;
	mov.b64 	%rd697, 0;
	@%p395 bra 	$L__BB3_166;
	ld.global.u64 	%rd697, [%rd56];
$L__BB3_166:
	cvt.s64.s32 	%rd502, %r173;
	add.s64 	%rd503, %rd697, %rd502;
	shl.b64 	%rd504, %rd503, 2;
	add.s64 	%rd505, %rd4, %rd504;
	st.global.u32 	[%rd505], %r94;
$L__BB3_167:
	setp.lt.s32 	%p396, %r109, 11;
	@%p396 bra 	$L__BB3_171;
	setp.ne.s16 	%p397, %rs3, 0;
	mov.b64 	%rd698, 0;
	@%p397 bra 	$L__BB3_170;
	ld.global.u64 	%rd698, [%rd56];
$L__BB3_170:
	cvt.s64.s32 	%rd507, %r174;
	add.s64 	%rd508, %rd698, %rd507;
	shl.b64 	%rd509, %rd508, 2;
	add.s64 	%rd510, %rd4, %rd509;
	st.global.u32 	[%rd510], %r95;
$L__BB3_171:
	setp.lt.s32 	%p398, %r110, 11;
	@%p398 bra 	$L__BB3_175;
	setp.ne.s16 	%p399, %rs3, 0;
	mov.b64 	%rd699, 0;
	@%p399 bra 	$L__BB3_174;
	ld.global.u64 	%rd699, [%rd56];
$L__BB3_174:
	cvt.s64.s32 	%rd512, %r175;
	add.s64 	%rd513, %rd699, %rd512;
	shl.b64 	%rd514, %rd513, 2;
	add.s64 	%rd515, %rd4, %rd514;
	st.global.u32 	[%rd515], %r96;
$L__BB3_175:
	setp.lt.s32 	%p400, %r111, 11;
	@%p400 bra 	$L__BB3_179;
	setp.ne.s16 	%p401, %rs3, 0;
	mov.b64 	%rd700, 0;
	@%p401 bra 	$L__BB3_178;
	ld.global.u64 	%rd700, [%rd56];
$L__BB3_178:
	cvt.s64.s32 	%rd517, %r176;
	add.s64 	%rd518, %rd700, %rd517;
	shl.b64 	%rd519, %rd518, 2;
	add.s64 	%rd520, %rd4, %rd519;
	st.global.u32 	[%rd520], %r97;
$L__BB3_179:
	setp.lt.s32 	%p402, %r112, 11;
	@%p402 bra 	$L__BB3_573;
	setp.ne.s16 	%p403, %rs3, 0;
	mov.b64 	%rd701, 0;
	@%p403 bra 	$L__BB3_182;
	ld.global.u64 	%rd701, [%rd56];
$L__BB3_182:
	cvt.s64.s32 	%rd522, %r177;
	add.s64 	%rd523, %rd701, %rd522;
	shl.b64 	%rd524, %rd523, 2;
	add.s64 	%rd525, %rd4, %rd524;
	st.global.u32 	[%rd525], %r98;
	bra.uni 	$L__BB3_573;
$L__BB3_183:
	setp.lt.s32 	%p404, %r99, 11;
	bar.sync 	0;
	@%p404 bra 	$L__BB3_185;
	sub.s32 	%r1194, %r164, %r179;
	shl.b32 	%r1195, %r1194, 2;
	mov.u32 	%r1196, _ZZN3cub18CUB_300001_SM_10006detail6select23DeviceSelectSweepKernelINS2_10policy_hubIiiiLb0ELNS0_10SelectImplE0EE10Policy1000EN6thrust24THRUST_300001_SM_1000_NS6detail15normal_iteratorINS9_10device_ptrIiEEEESE_SE_PlNS0_13ScanTileStateIiLb1EEE26ifGreaterThanTenThanSaveIdNS0_8NullTypeEiNS2_19streaming_context_tIlLb1EEELS5_0EEEvT0_T1_T2_T3_T4_T5_T6_T7_iT8_NS1_7vsmem_tEE19static_temp_storage;
	add.s32 	%r1197, %r1196, %r1195;
	st.shared.u32 	[%r1197], %r85;
$L__BB3_185:
	setp.lt.s32 	%p405, %r100, 11;
	@%p405 bra 	$L__BB3_187;
	sub.s32 	%r1198, %r165, %r179;
	shl.b32 	%r1199, %r1198, 2;
	mov.u32 	%r1200, _ZZN3cub18CUB_300001_SM_10006detail6select23DeviceSelectSweepKernelINS2_10policy_hubIiiiLb0ELNS0_10SelectImplE0EE10Policy1000EN6thrust24THRUST_300001_SM_1000_NS6detail15normal_iteratorINS9_10device_ptrIiEEEESE_SE_PlNS0_13ScanTileStateIiLb1EEE26ifGreaterThanTenThanSaveIdNS0_8NullTypeEiNS2_19streaming_context_tIlLb1EEELS5_0EEEvT0_T1_T2_T3_T4_T5_T6_T7_iT8_NS1_7vsmem_tEE19static_temp_storage;
	add.s32 	%r1201, %r1200, %r1199;
	st.shared.u32 	[%r1201], %r86;
$L__BB3_187:
	setp.lt.s32 	%p406, %r101, 11;
	@%p406 bra 	$L__BB3_189;
	sub.s32 	%r1202, %r166, %r179;
	shl.b32 	%r1203, %r1202, 2;
	mov.u32 	%r1204, _ZZN3cub18CUB_300001_SM_10006detail6select23DeviceSelectSweepKernelINS2_10policy_hubIiiiLb0ELNS0_10SelectImplE0EE10Policy1000EN6thrust24THRUST_300001_SM_1000_NS6detail15normal_iteratorINS9_10device_ptrIiEEEESE_SE_PlNS0_13ScanTileStateIiLb1EEE26ifGreaterThanTenThanSaveIdNS0_8NullTypeEiNS2_19streaming_context_tIlLb1EEELS5_0EEEvT0_T1_T2_T3_T4_T5_T6_T7_iT8_NS1_7vsmem_tEE19static_temp_storage;
	add.s32 	%r1205, %r1204, %r1203;
	st.shared.u32 	[%r1205], %r87;
$L__BB3_189:
	setp.lt.s32 	%p407, %r102, 11;
	@%p407 bra 	$L__BB3_191;
	sub.s32 	%r1206, %r167, %r179;
	shl.b32 	%r1207, %r1206, 2;
	mov.u32 	%r1208, _ZZN3cub18CUB_300001_SM_10006detail6select23DeviceSelectSweepKernelINS2_10policy_hubIiiiLb0ELNS0_10SelectImplE0EE10Policy1000EN6thrust24THRUST_300001_SM_1000_NS6detail15normal_iteratorINS9_10device_ptrIiEEEESE_SE_PlNS0_13ScanTileStateIiLb1EEE26ifGreaterThanTenThanSaveIdNS0_8NullTypeEiNS2_19streaming_context_tIlLb1EEELS5_0EEEvT0_T1_T2_T3_T4_T5_T6_T7_iT8_NS1_7vsmem_tEE19static_temp_storage;
	add.s32 	%r1209, %r1208, %r1207;
	st.shared.u32 	[%r1209], %r88;
$L__BB3_191:
	setp.lt.s32 	%p408, %r103, 11;
	@%p408 bra 	$L__BB3_193;
	sub.s32 	%r1210, %r168, %r179;
	shl.b32 	%r1211, %r1210, 2;
	mov.u32 	%r1212, _ZZN3cub18CUB_300001_SM_10006detail6select23DeviceSelectSweepKernelINS2_10policy_hubIiiiLb0ELNS0_10SelectImplE0EE10Policy1000EN6thrust24THRUST_300001_SM_1000_NS6detail15normal_iteratorINS9_10device_ptrIiEEEESE_SE_PlNS0_13ScanTileStateIiLb1EEE26ifGreaterThanTenThanSaveIdNS0_8NullTypeEiNS2_19streaming_context_tIlLb1EEELS5_0EEEvT0_T1_T2_T3_T4_T5_T6_T7_iT8_NS1_7vsmem_tEE19static_temp_storage;
	add.s32 	%r1213, %r1212, %r1211;
	st.shared.u32 	[%r1213], %r89;
$L__BB3_193:
	setp.lt.s32 	%p409, %r104, 11;
	@%p409 bra 	$L__BB3_195;
	sub.s32 	%r1214, %r169, %r179;
	shl.b32 	%r1215, %r1214, 2;
	mov.u32 	%r1216, _ZZN3cub18CUB_300001_SM_10006detail6select23DeviceSelectSweepKernelINS2_10policy_hubIiiiLb0ELNS0_10SelectImplE0EE10Policy1000EN6thrust24THRUST_300001_SM_1000_NS6detail15normal_iteratorINS9_10device_ptrIiEEEESE_SE_PlNS0_13ScanTileStateIiLb1EEE26ifGreaterThanTenThanSaveIdNS0_8NullTypeEiNS2_19streaming_context_tIlLb1EEELS5_0EEEvT0_T1_T2_T3_T4_T5_T6_T7_iT8_NS1_7vsmem_tEE19static_temp_storage;
	add.s32 	%r1217, %r1216, %r1215;
	st.shared.u32 	[%r1217], %r90;
$L__BB3_195:
	setp.lt.s32 	%p410, %r105, 11;
	@%p410 bra 	$L__BB3_197;
	sub.s32 	%r1218, %r170, %r179;
	shl.b32 	%r1219, %r1218, 2;
	mov.u32 	%r1220, _ZZN3cub18CUB_300001_SM_10006detail6select23DeviceSelectSweepKernelINS2_10policy_hubIiiiLb0ELNS0_10SelectImplE0EE10Policy1000EN6thrust24THRUST_300001_SM_1000_NS6detail15normal_iteratorINS9_10device_ptrIiEEEESE_SE_PlNS0_13ScanTileStateIiLb1EEE26ifGreaterThanTenThanSaveIdNS0_8NullTypeEiNS2_19streaming_context_tIlLb1EEELS5_0EEEvT0_T1_T2_T3_T4_T5_T6_T7_iT8_NS1_7vsmem_tEE19static_temp_storage;
	add.s32 	%r1221, %r1220, %r1219;
	st.shared.u32 	[%r1221], %r91;
$L__BB3_197:
	setp.lt.s32 	%p411, %r106, 11;
	@%p411 bra 	$L__BB3_199;
	sub.s32 	%r1222, %r171, %r179;
	shl.b32 	%r1223, %r1222, 2;
	mov.u32 	%r1224, _ZZN3cub18CUB_300001_SM_10006detail6select23DeviceSelectSweepKernelINS2_10policy_hubIiiiLb0ELNS0_10SelectImplE0EE10Policy1000EN6thrust24THRUST_300001_SM_1000_NS6detail15normal_iteratorINS9_10device_ptrIiEEEESE_SE_PlNS0_13ScanTileStateIiLb1EEE26ifGreaterThanTenThanSaveIdNS0_8NullTypeEiNS2_19streaming_context_tIlLb1EEELS5_0EEEvT0_T1_T2_T3_T4_T5_T6_T7_iT8_NS1_7vsmem_tEE19static_temp_storage;
	add.s32 	%r1225, %r1224, %r1223;
	st.shared.u32 	[%r1225], %r92;
$L__BB3_199:
	setp.lt.s32 	%p412, %r107, 11;
	@%p412 bra 	$L__BB3_201;
	sub.s32 	%r1226, %r172, %r179;
	shl.b32 	%r1227, %r1226, 2;
	mov.u32 	%r1228, _ZZN3cub18CUB_300001_SM_10006detail6select23DeviceSelectSweepKernelINS2_10policy_hubIiiiLb0ELNS0_10SelectImplE0EE10Policy1000EN6thrust24THRUST_300001_SM_1000_NS6detail15normal_iteratorINS9_10device_ptrIiEEEESE_SE_PlNS0_13ScanTileStateIiLb1EEE26ifGreaterThanTenThanSaveIdNS0_8NullTypeEiNS2_19streaming_context_tIlLb1EEELS5_0EEEvT0_T1_T2_T3_T4_T5_T6_T7_iT8_NS1_7vsmem_tEE19static_temp_storage;
	add.s32 	%r1229, %r1228, %r1227;
	st.shared.u32 	[%r1229], %r93;
$L__BB3_201:
	setp.lt.s32 	%p413, %r108, 11;
	@%p413 bra 	$L__BB3_203;
	sub.s32 	%r1230, %r173, %r179;
	shl.b32 	%r1231, %r1230, 2;
	mov.u32 	%r1232, _ZZN3cub18CUB_300001_SM_10006detail6select23DeviceSelectSweepKernelINS2_10policy_hubIiiiLb0ELNS0_10SelectImplE0EE10Policy1000EN6thrust24THRUST_300001_SM_1000_NS6detail15normal_iteratorINS9_10device_ptrIiEEEESE_SE_PlNS0_13ScanTileStateIiLb1EEE26ifGreaterThanTenThanSaveIdNS0_8NullTypeEiNS2_19streaming_context_tIlLb1EEELS5_0EEEvT0_T1_T2_T3_T4_T5_T6_T7_iT8_NS1_7vsmem_tEE19static_temp_storage;
	add.s32 	%r1233, %r1232, %r1231;
	st.shared.u32 	[%r1233], %r94;
$L__BB3_203:
	setp.lt.s32 	%p414, %r109, 11;
	@%p414 bra 	$L__BB3_205;
	sub.s32 	%r1234, %r174, %r179;
	shl.b32 	%r1235, %r1234, 2;
	mov.u32 	%r1236, _ZZN3cub18CUB_300001_SM_10006detail6select23DeviceSelectSweepKernelINS2_10policy_hubIiiiLb0ELNS0_10SelectImplE0EE10Policy1000EN6thrust24THRUST_300001_SM_1000_NS6detail15normal_iteratorINS9_10device_ptrIiEEEESE_SE_PlNS0_13ScanTileStateIiLb1EEE26ifGreaterThanTenThanSaveIdNS0_8NullTypeEiNS2_19streaming_context_tIlLb1EEELS5_0EEEvT0_T1_T2_T3_T4_T5_T6_T7_iT8_NS1_7vsmem_tEE19static_temp_storage;
	add.s32 	%r1237, %r1236, %r1235;
	st.shared.u32 	[%r1237], %r95;
$L__BB3_205:
	setp.lt.s32 	%p415, %r110, 11;
	@%p415 bra 	$L__BB3_207;
	sub.s32 	%r1238, %r175, %r179;
	shl.b32 	%r1239, %r1238, 2;
	mov.u32 	%r1240, _ZZN3cub18CUB_300001_SM_10006detail6select23DeviceSelectSweepKernelINS2_10policy_hubIiiiLb0ELNS0_10SelectImplE0EE10Policy1000EN6thrust24THRUST_300001_SM_1000_NS6detail15normal_iteratorINS9_10device_ptrIiEEEESE_SE_PlNS0_13ScanTileStateIiLb1EEE26ifGreaterThanTenThanSaveIdNS0_8NullTypeEiNS2_19streaming_context_tIlLb1EEELS5_0EEEvT0_T1_T2_T3_T4_T5_T6_T7_iT8_NS1_7vsmem_tEE19static_temp_storage;
	add.s32 	%r1241, %r1240, %r1239;
	st.shared.u32 	[%r1241], %r96;
$L__BB3_207:
	setp.lt.s32 	%p416, %r111, 11;
	@%p416 bra 	$L__BB3_209;
	sub.s32 	%r1242, %r176, %r179;
	shl.b32 	%r1243, %r1242, 2;
	mov.u32 	%r1244, _ZZN3cub18CUB_300001_SM_10006detail6select23DeviceSelectSweepKernelINS2_10policy_hubIiiiLb0ELNS0_10SelectImplE0EE10Policy1000EN6thrust24THRUST_300001_SM_1000_NS6detail15normal_iteratorINS9_10device_ptrIiEEEESE_SE_PlNS0_13ScanTileStateIiLb1EEE26ifGreaterThanTenThanSaveIdNS0_8NullTypeEiNS2_19streaming_context_tIlLb1EEELS5_0EEEvT0_T1_T2_T3_T4_T5_T6_T7_iT8_NS1_7vsmem_tEE19static_temp_storage;
	add.s32 	%r1245, %r1244, %r1243;
	st.shared.u32 	[%r1245], %r97;
$L__BB3_209:
	setp.lt.s32 	%p417, %r112, 11;
	@%p417 bra 	$L__BB3_211;
	sub.s32 	%r1246, %r177, %r179;
	shl.b32 	%r1247, %r1246, 2;
	mov.u32 	%r1248, _ZZN3cub18CUB_300001_SM_10006detail6select23DeviceSelectSweepKernelINS2_10policy_hubIiiiLb0ELNS0_10SelectImplE0EE10Policy1000EN6thrust24THRUST_300001_SM_1000_NS6detail15normal_iteratorINS9_10device_ptrIiEEEESE_SE_PlNS0_13ScanTileStateIiLb1EEE26ifGreaterThanTenThanSaveIdNS0_8NullTypeEiNS2_19streaming_context_tIlLb1EEELS5_0EEEvT0_T1_T2_T3_T4_T5_T6_T7_iT8_NS1_7vsmem_tEE19static_temp_storage;
	add.s32 	%r1249, %r1248, %r1247;
	st.shared.u32 	[%r1249], %r98;
$L__BB3_211:
	bar.sync 	0;
	setp.ge.s32 	%p418, %r1568, %r178;
	@%p418 bra 	$L__BB3_573;
	ld.param.u8 	%rs4, [%rd55];
	ld.param.u64 	%rd526, [%rd55+24];
	cvta.to.global.u64 	%rd57, %rd526;
	not.b32 	%r1250, %r1568;
	add.s32 	%r180, %r178, %r1250;
	and.b32  	%r1251, %r180, 1536;
	setp.eq.s32 	%p419, %r1251, 1536;
	@%p419 bra 	$L__BB3_217;
	shr.u32 	%r1252, %r180, 9;
	add.s32 	%r1253, %r1252, 1;
	and.b32  	%r1254, %r1253, 3;
	add.s32 	%r1567, %r1568, %r179;
	shl.b32 	%r1255, %r1568, 2;
	mov.u32 	%r1256, _ZZN3cub18CUB_300001_SM_10006detail6select23DeviceSelectSweepKernelINS2_10policy_hubIiiiLb0ELNS0_10SelectImplE0EE10Policy1000EN6thrust24THRUST_300001_SM_1000_NS6detail15normal_iteratorINS9_10device_ptrIiEEEESE_SE_PlNS0_13ScanTileStateIiLb1EEE26ifGreaterThanTenThanSaveIdNS0_8NullTypeEiNS2_19streaming_context_tIlLb1EEELS5_0EEEvT0_T1_T2_T3_T4_T5_T6_T7_iT8_NS1_7vsmem_tEE19static_temp_storage;
	add.s32 	%r1566, %r1256, %r1255;
	neg.s32 	%r1565, %r1254;
	shl.b32 	%r1257, %r1253, 9;
	and.b32  	%r1258, %r1257, 1536;
	add.s32 	%r1568, %r1568, %r1258;
$L__BB3_214:
	.pragma "nounroll";
	setp.ne.s16 	%p420, %rs4, 0;
	mov.b64 	%rd683, 0;
	@%p420 bra 	$L__BB3_216;
	ld.global.u64 	%rd683, [%rd57];
$L__BB3_216:
	cvt.s64.s32 	%rd528, %r1567;
	add.s64 	%rd529, %rd683, %rd528;
	shl.b64 	%rd530, %rd529, 2;
	add.s64 	%rd531, %rd4, %rd530;
	ld.shared.u32 	%r1259, [%r1566];
	st.global.u32 	[%rd531], %r1259;
	add.s32 	%r1567, %r1567, 512;
	add.s32 	%r1566, %r1566, 2048;
	add.s32 	%r1565, %r1565, 1;
	setp.ne.s32 	%p421, %r1565, 0;
	@%p421 bra 	$L__BB3_214;
$L__BB3_217:
	setp.lt.u32 	%p422, %r180, 1536;
	@%p422 bra 	$L__BB3_573;
	add.s32 	%r1570, %r1568, %r179;
	shl.b32 	%r1260, %r1568, 2;
	mov.u32 	%r1261, _ZZN3cub18CUB_300001_SM_10006detail6select23DeviceSelectSweepKernelINS2_10policy_hubIiiiLb0ELNS0_10SelectImplE0EE10Policy1000EN6thrust24THRUST_300001_SM_1000_NS6detail15normal_iteratorINS9_10device_ptrIiEEEESE_SE_PlNS0_13ScanTileStateIiLb1EEE26ifGreaterThanTenThanSaveIdNS0_8NullTypeEiNS2_19streaming_context_tIlLb1EEELS5_0EEEvT0_T1_T2_T3_T4_T5_T6_T7_iT8_NS1_7vsmem_tEE19static_temp_storage;
	add.s32 	%r1262, %r1260, %r1261;
	add.s32 	%r1569, %r1262, 4096;
$L__BB3_219:
	setp.ne.s16 	%p423, %rs4, 0;
	cvt.s64.s32 	%rd60, %r1570;
	mov.b64 	%rd684, 0;
	@%p423 bra 	$L__BB3_221;
	ld.global.u64 	%rd684, [%rd57];
$L__BB3_221:
	setp.ne.s16 	%p424, %rs4, 0;
	add.s64 	%rd534, %rd684, %rd60;
	shl.b64 	%rd535, %rd534, 2;
	add.s64 	%rd536, %rd4, %rd535;
	ld.shared.u32 	%r1263, [%r1569+-4096];
	st.global.u32 	[%rd536], %r1263;
	mov.b64 	%rd685, 0;
	@%p424 bra 	$L__BB3_223;
	ld.global.u64 	%rd685, [%rd57];
$L__BB3_223:
	setp.ne.s16 	%p425, %rs4, 0;
	add.s64 	%rd538, %rd685, %rd60;
	shl.b64 	%rd539, %rd538, 2;
	add.s64 	%rd540, %rd4, %rd539;
	ld.shared.u32 	%r1264, [%r1569+-2048];
	st.global.u32 	[%rd540+2048], %r1264;
	mov.b64 	%rd686, 0;
	@%p425 bra 	$L__BB3_225;
	ld.global.u64 	%rd686, [%rd57];
$L__BB3_225:
	setp.ne.s16 	%p426, %rs4, 0;
	add.s64 	%rd542, %rd686, %rd60;
	shl.b64 	%rd543, %rd542, 2;
	add.s64 	%rd544, %rd4, %rd543;
	ld.shared.u32 	%r1265, [%r1569];
	st.global.u32 	[%rd544+4096], %r1265;
	mov.b64 	%rd687, 0;
	@%p426 bra 	$L__BB3_227;
	ld.global.u64 	%rd687, [%rd57];
$L__BB3_227:
	cvt.u32.u64 	%r1266, %rd60;
	add.s64 	%rd545, %rd687, %rd60;
	shl.b64 	%rd546, %rd545, 2;
	add.s64 	%rd547, %rd4, %rd546;
	ld.shared.u32 	%r1267, [%r1569+2048];
	st.global.u32 	[%rd547+6144], %r1267;
	add.s32 	%r1568, %r1568, 2048;
	add.s32 	%r1570, %r1266, 2048;
	add.s32 	%r1569, %r1569, 8192;
	setp.lt.s32 	%p427, %r1568, %r178;
	@%p427 bra 	$L__BB3_219;
	bra.uni 	$L__BB3_573;
$L__BB3_228:
	ld.param.u32 	%r1543, [_ZN3cub18CUB_300001_SM_10006detail6select23DeviceSelectSweepKernelINS2_10policy_hubIiiiLb0ELNS0_10SelectImplE0EE10Policy1000EN6thrust24THRUST_300001_SM_1000_NS6detail15normal_iteratorINS9_10device_ptrIiEEEESE_SE_PlNS0_13ScanTileStateIiLb1EEE26ifGreaterThanTenThanSaveIdNS0_8NullTypeEiNS2_19streaming_context_tIlLb1EEELS5_0EEEvT0_T1_T2_T3_T4_T5_T6_T7_iT8_NS1_7vsmem_tE_param_7];
	sub.s32 	%r200, %r1543, %r2;
	setp.ne.s32 	%p2, %r1551, 0;
	@%p2 bra 	$L__BB3_389;
	ld.param.u8 	%rs30, [%rd1];
	setp.eq.s16 	%p173, %rs30, 0;
	ld.param.u64 	%rd321, [%rd1+16];
	selp.b64 	%rd322, %rd321, 0, %p173;
	cvt.u64.u32 	%rd97, %r2;
	add.s64 	%rd323, %rd322, %rd97;
	mov.u32 	%r1602, %tid.x;
	mul.lo.s32 	%r818, %r1602, 14;
	setp.ge.s32 	%p174, %r818, %r200;
	cvt.u64.u32 	%rd98, %r818;
	add.s64 	%rd324, %rd323, %rd98;
	shl.b64 	%rd325, %rd324, 2;
	add.s64 	%rd99, %rd3, %rd325;
	@%p174 bra 	$L__BB3_231;
	ld.global.u32 	%r1572, [%rd99];
$L__BB3_231:
	cvt.u32.u64 	%r820, %rd98;
	add.s32 	%r204, %r820, 1;
	setp.ge.s32 	%p175, %r204, %r200;
	@%p175 bra 	$L__BB3_233;
	ld.global.u32 	%r1573, [%rd99+4];
$L__BB3_233:
	add.s32 	%r207, %r820, 2;
	setp.ge.s32 	%p176, %r207, %r200;
	@%p176 bra 	$L__BB3_235;
	ld.global.u32 	%r1574, [%rd99+8];
$L__BB3_235:
	add.s32 	%r210, %r820, 3;
	setp.ge.s32 	%p177, %r210, %r200;
	@%p177 bra 	$L__BB3_237;
	ld.global.u32 	%r1575, [%rd99+12];
$L__BB3_237:
	add.s32 	%r213, %r820, 4;
	setp.ge.s32 	%p178, %r213, %r200;
	@%p178 bra 	$L__BB3_239;
	ld.global.u32 	%r1576, [%rd99+16];
$L__BB3_239:
	add.s32 	%r216, %r820, 5;
	setp.ge.s32 	%p179, %r216, %r200;
	@%p179 bra 	$L__BB3_241;
	ld.global.u32 	%r1577, [%rd99+20];
$L__BB3_241:
	add.s32 	%r219, %r820, 6;
	setp.ge.s32 	%p180, %r219, %r200;
	@%p180 bra 	$L__BB3_243;
	ld.global.u32 	%r1578, [%rd99+24];
$L__BB3_243:
	add.s32 	%r222, %r820, 7;
	setp.ge.s32 	%p181, %r222, %r200;
	@%p181 bra 	$L__BB3_245;
	ld.global.u32 	%r1579, [%rd99+28];
$L__BB3_245:
	add.s32 	%r225, %r820, 8;
	setp.ge.s32 	%p182, %r225, %r200;
	@%p182 bra 	$L__BB3_247;
	ld.global.u32 	%r1580, [%rd99+32];
$L__BB3_247:
	add.s32 	%r228, %r820, 9;
	setp.ge.s32 	%p183, %r228, %r200;
	@%p183 bra 	$L__BB3_249;
	ld.global.u32 	%r1581, [%rd99+36];
$L__BB3_249:
	add.s32 	%r231, %r820, 10;
	setp.ge.s32 	%p184, %r231, %r200;
	@%p184 bra 	$L__BB3_251;
	ld.global.u32 	%r1582, [%rd99+40];
$L__BB3_251:
	add.s32 	%r234, %r820, 11;
	setp.ge.s32 	%p185, %r234, %r200;
	@%p185 bra 	$L__BB3_253;
	ld.global.u32 	%r1583, [%rd99+44];
$L__BB3_253:
	add.s32 	%r237, %r820, 12;
	setp.ge.s32 	%p186, %r237, %r200;
	@%p186 bra 	$L__BB3_255;
	ld.global.u32 	%r1584, [%rd99+48];
$L__BB3_255:
	add.s32 	%r240, %r820, 13;
	setp.ge.s32 	%p187, %r240, %r200;
	@%p187 bra 	$L__BB3_257;
	ld.global.u32 	%r1585, [%rd99+52];
$L__BB3_257:
	setp.ge.s32 	%p188, %r820, %r200;
	bar.sync 	0;
	setp.eq.s16 	%p189, %rs30, 0;
	selp.b64 	%rd327, %rd321, 0, %p189;
	add.s64 	%rd328, %rd327, %rd97;
	add.s64 	%rd329, %rd328, %rd98;
	shl.b64 	%rd330, %rd329, 2;
	add.s64 	%rd100, %rd5, %rd330;
	mov.b32 	%r1586, 1;
	@%p188 bra 	$L__BB3_259;
	ld.global.u32 	%r847, [%rd100];
	setp.gt.s32 	%p190, %r847, 10;
	selp.u32 	%r1586, 1, 0, %p190;
$L__BB3_259:
	setp.ge.s32 	%p191, %r204, %r200;
	mov.b32 	%r1587, 1;
	@%p191 bra 	$L__BB3_261;
	ld.global.u32 	%r849, [%rd100+4];
	setp.gt.s32 	%p192, %r849, 10;
	selp.u32 	%r1587, 1, 0, %p192;
$L__BB3_261:
	setp.ge.s32 	%p193, %r207, %r200;
	mov.b32 	%r1588, 1;
	@%p193 bra 	$L__BB3_263;
	ld.global.u32 	%r851, [%rd100+8];
	setp.gt.s32 	%p194, %r851, 10;
	selp.u32 	%r1588, 1, 0, %p194;
$L__BB3_263:
	setp.ge.s32 	%p195, %r210, %r200;
	mov.b32 	%r1589, 1;
	@%p195 bra 	$L__BB3_265;
	ld.global.u32 	%r853, [%rd100+12];
	setp.gt.s32 	%p196, %r853, 10;
	selp.u32 	%r1589, 1, 0, %p196;
$L__BB3_265:
	setp.ge.s32 	%p197, %r213, %r200;
	mov.b32 	%r1590, 1;
	@%p197 bra 	$L__BB3_267;
	ld.global.u32 	%r855, [%rd100+16];
	setp.gt.s32 	%p198, %r855, 10;
	selp.u32 	%r1590, 1, 0, %p198;
$L__BB3_267:
	setp.ge.s32 	%p199, %r216, %r200;
	mov.b32 	%r1591, 1;
	@%p199 bra 	$L__BB3_269;
	ld.global.u32 	%r857, [%rd100+20];
	setp.gt.s32 	%p200, %r857, 10;
	selp.u32 	%r1591, 1, 0, %p200;
$L__BB3_269:
	setp.ge.s32 	%p201, %r219, %r200;
	mov.b32 	%r1592, 1;
	@%p201 bra 	$L__BB3_271;
	ld.global.u32 	%r859, [%rd100+24];
	setp.gt.s32 	%p202, %r859, 10;
	selp.u32 	%r1592, 1, 0, %p202;
$L__BB3_271:
	setp.ge.s32 	%p203, %r222, %r200;
	mov.b32 	%r1593, 1;
	@%p203 bra 	$L__BB3_273;
	ld.global.u32 	%r861, [%rd100+28];
	setp.gt.s32 	%p204, %r861, 10;
	selp.u32 	%r1593, 1, 0, %p204;
$L__BB3_273:
	setp.ge.s32 	%p205, %r225, %r200;
	mov.b32 	%r1594, 1;
	@%p205 bra 	$L__BB3_275;
	ld.global.u32 	%r863, [%rd100+32];
	setp.gt.s32 	%p206, %r863, 10;
	selp.u32 	%r1594, 1, 0, %p206;
$L__BB3_275:
	setp.ge.s32 	%p207, %r228, %r200;
	mov.b32 	%r1595, 1;
	@%p207 bra 	$L__BB3_277;
	ld.global.u32 	%r865, [%rd100+36];
	setp.gt.s32 	%p208, %r865, 10;
	selp.u32 	%r1595, 1, 0, %p208;
$L__BB3_277:
	setp.ge.s32 	%p209, %r231, %r200;
	mov.b32 	%r1596, 1;
	@%p209 bra 	$L__BB3_279;
	ld.global.u32 	%r867, [%rd100+40];
	setp.gt.s32 	%p210, %r867, 10;
	selp.u32 	%r1596, 1, 0, %p210;
$L__BB3_279:
	setp.ge.s32 	%p211, %r234, %r200;
	mov.b32 	%r1597, 1;
	@%p211 bra 	$L__BB3_281;
	ld.global.u32 	%r869, [%rd100+44];
	setp.gt.s32 	%p212, %r869, 10;
	selp.u32 	%r1597, 1, 0, %p212;
$L__BB3_281:
	setp.ge.s32 	%p213, %r237, %r200;
	mov.b32 	%r1598, 1;
	@%p213 bra 	$L__BB3_283;
	ld.global.u32 	%r871, [%rd100+48];
	setp.gt.s32 	%p214, %r871, 10;
	selp.u32 	%r1598, 1, 0, %p214;
$L__BB3_283:
	setp.ge.s32 	%p215, %r240, %r200;
	mov.b32 	%r1599, 1;
	@%p215 bra 	$L__BB3_285;
	ld.global.u32 	%r873, [%rd100+52];
	setp.gt.s32 	%p216, %r873, 10;
	selp.u32 	%r1599, 1, 0, %p216;
$L__BB3_285:
	bar.sync 	0;
	add.s32 	%r271, %r1587, %r1586;
	add.s32 	%r905, %r1588, %r271;
	add.s32 	%r272, %r1589, %r905;
	add.s32 	%r273, %r1590, %r272;
	add.s32 	%r274, %r1591, %r273;
	add.s32 	%r906, %r1592, %r274;
	add.s32 	%r907, %r1593, %r906;
	add.s32 	%r908, %r1594, %r907;
	add.s32 	%r909, %r1595, %r908;
	add.s32 	%r910, %r1596, %r909;
	add.s32 	%r911, %r1597, %r910;
	add.s32 	%r912, %r1598, %r911;
	add.s32 	%r879, %r1599, %r912;
	shr.u32 	%r275, %r1602, 5;
	// begin inline asm
	mov.u32 %r874, %laneid;
	// end inline asm
	mov.b32 	%r877, 1;
	mov.b32 	%r902, 0;
	mov.b32 	%r904, -1;
	// begin inline asm
	{  .reg .s32 r0;  .reg .pred p;  shfl.sync.up.b32 r0|p, %r879, %r877, %r902, %r904;  @p add.s32 r0, r0, %r879;  mov.s32 %r875, r0;}
	// end inline asm
	mov.b32 	%r883, 2;
	// begin inline asm
	{  .reg .s32 r0;  .reg .pred p;  shfl.sync.up.b32 r0|p, %r875, %r883, %r902, %r904;  @p add.s32 r0, r0, %r875;  mov.s32 %r881, r0;}
	// end inline asm
	mov.b32 	%r889, 4;
	// begin inline asm
	{  .reg .s32 r0;  .reg .pred p;  shfl.sync.up.b32 r0|p, %r881, %r889, %r902, %r904;  @p add.s32 r0, r0, %r881;  mov.s32 %r887, r0;}
	// end inline asm
	mov.b32 	%r895, 8;
	// begin inline asm
	{  .reg .s32 r0;  .reg .pred p;  shfl.sync.up.b32 r0|p, %r887, %r895, %r902, %r904;  @p add.s32 r0, r0, %r887;  mov.s32 %r893, r0;}
	// end inline asm
	mov.b32 	%r901, 16;
	// begin inline asm
	{  .reg .s32 r0;  .reg .pred p;  shfl.sync.up.b32 r0|p, %r893, %r901, %r902, %r904;  @p add.s32 r0, r0, %r893;  mov.s32 %r899, r0;}
	// end inline asm
	setp.ne.s32 	%p217, %r874, 31;
	@%p217 bra 	$L__BB3_287;
	shl.b32 	%r913, %r275, 2;
	mov.u32 	%r914, _ZZN3cub18CUB_300001_SM_10006detail6select23DeviceSelectSweepKernelINS2_10policy_hubIiiiLb0ELNS0_10SelectImplE0EE10Policy1000EN6thrust24THRUST_300001_SM_1000_NS6detail15normal_iteratorINS9_10device_ptrIiEEEESE_SE_PlNS0_13ScanTileStateIiLb1EEE26ifGreaterThanTenThanSaveIdNS0_8NullTypeEiNS2_19streaming_context_tIlLb1EEELS5_0EEEvT0_T1_T2_T3_T4_T5_T6_T7_iT8_NS1_7vsmem_tEE19static_temp_storage;
	add.s32 	%r915, %r914, %r913;
	st.shared.u32 	[%r915], %r899;
$L__BB3_287:
	bar.sync 	0;
	ld.shared.v4.u32 	{%r278, %r279, %r280, %r281}, [_ZZN3cub18CUB_300001_SM_10006detail6select23DeviceSelectSweepKernelINS2_10policy_hubIiiiLb0ELNS0_10SelectImplE0EE10Policy1000EN6thrust24THRUST_300001_SM_1000_NS6detail15normal_iteratorINS9_10device_ptrIiEEEESE_SE_PlNS0_13ScanTileStateIiLb1EEE26ifGreaterThanTenThanSaveIdNS0_8NullTypeEiNS2_19streaming_context_tIlLb1EEELS5_0EEEvT0_T1_T2_T3_T4_T5_T6_T7_iT8_NS1_7vsmem_tEE19static_temp_storage];
	shr.u32 	%r916, %r1602, 5;
	add.s32 	%r917, %r279, %r278;
	setp.eq.s32 	%p218, %r916, 2;
	selp.b32 	%r918, %r917, %r278, %p218;
	add.s32 	%r919, %r917, %r280;
	setp.eq.s32 	%p219, %r916, 3;
	selp.b32 	%r920, %r919, %r918, %p219;
	add.s32 	%r921, %r919, %r281;
	setp.eq.s32 	%p220, %r916, 4;
	selp.b32 	%r922, %r921, %r920, %p220;
	ld.shared.v4.u32 	{%r282, %r283, %r284, %r285}, [_ZZN3cub18CUB_300001_SM_10006detail6select23DeviceSelectSweepKernelINS2_10policy_hubIiiiLb0ELNS0_10SelectImplE0EE10Policy1000EN6thrust24THRUST_300001_SM_1000_NS6detail15normal_iteratorINS9_10device_ptrIiEEEESE_SE_PlNS0_13ScanTileStateIiLb1EEE26ifGreaterThanTenThanSaveIdNS0_8NullTypeEiNS2_19streaming_context_tIlLb1EEELS5_0EEEvT0_T1_T2_T3_T4_T5_T6_T7_iT8_NS1_7vsmem_tEE19static_temp_storage+16];
	add.s32 	%r923, %r921, %r282;
	setp.eq.s32 	%p221, %r916, 5;
	selp.b32 	%r924, %r923, %r922, %p221;
	add.s32 	%r925, %r923, %r283;
	setp.eq.s32 	%p222, %r916, 6;
	selp.b32 	%r926, %r925, %r924, %p222;
	add.s32 	%r927, %r925, %r284;
	setp.eq.s32 	%p223, %r916, 7;
	selp.b32 	%r928, %r927, %r926, %p223;
	add.s32 	%r929, %r927, %r285;
	setp.eq.s32 	%p224, %r916, 8;
	selp.b32 	%r930, %r929, %r928, %p224;
	ld.shared.v4.u32 	{%r286, %r287, %r288, %r289}, [_ZZN3cub18CUB_300001_SM_10006detail6select23DeviceSelectSweepKernelINS2_10policy_hubIiiiLb0ELNS0_10SelectImplE0EE10Policy1000EN6thrust24THRUST_300001_SM_1000_NS6detail15normal_iteratorINS9_10device_ptrIiEEEESE_SE_PlNS0_13ScanTileStateIiLb1EEE26ifGreaterThanTenThanSaveIdNS0_8NullTypeEiNS2_19streaming_context_tIlLb1EEELS5_0EEEvT0_T1_T2_T3_T4_T5_T6_T7_iT8_NS1_7vsmem_tEE19static_temp_storage+32];
	add.s32 	%r931, %r929, %r286;
	setp.eq.s32 	%p225, %r916, 9;
	selp.b32 	%r932, %r931, %r930, %p225;
	add.s32 	%r933, %r931, %r287;
	setp.eq.s32 	%p226, %r916, 10;
	selp.b32 	%r934, %r933, %r932, %p226;
	add.s32 	%r935, %r933, %r288;
	setp.eq.s32 	%p227, %r916, 11;
	selp.b32 	%r936, %r935, %r934, %p227;
	add.s32 	%r937, %r935, %r289;
	setp.eq.s32 	%p228, %r916, 12;
	selp.b32 	%r938, %r937, %r936, %p228;
	ld.shared.v4.u32 	{%r290, %r291, %r292, %r293}, [_ZZN3cub18CUB_300001_SM_10006detail6select23DeviceSelectSweepKernelINS2_10policy_hubIiiiLb0ELNS0_10SelectImplE0EE10Policy1000EN6thrust24THRUST_300001_SM_1000_NS6detail15normal_iteratorINS9_10device_ptrIiEEEESE_SE_PlNS0_13ScanTileStateIiLb1EEE26ifGreaterThanTenThanSaveIdNS0_8NullTypeEiNS2_19streaming_context_tIlLb1EEELS5_0EEEvT0_T1_T2_T3_T4_T5_T6_T7_iT8_NS1_7vsmem_tEE19static_temp_storage+48];
	add.s32 	%r939, %r937, %r290;
	setp.eq.s32 	%p229, %r916, 13;
	selp.b32 	%r940, %r939, %r938, %p229;
	add.s32 	%r941, %r939, %r291;
	setp.eq.s32 	%p230, %r916, 14;
	selp.b32 	%r942, %r941, %r940, %p230;
	add.s32 	%r943, %r941, %r292;
	setp.eq.s32 	%p231, %r916, 15;
	selp.b32 	%r944, %r943, %r942, %p231;
	setp.lt.u32 	%p232, %r1602, 32;
	selp.b32 	%r945, 0, %r944, %p232;
	setp.eq.s32 	%p233, %r874, 0;
	add.s32 	%r946, %r1592, %r274;
	add.s32 	%r947, %r1593, %r946;
	add.s32 	%r948, %r1594, %r947;
	add.s32 	%r949, %r1595, %r948;
	add.s32 	%r950, %r1596, %r949;
	add.s32 	%r951, %r1597, %r950;
	add.s32 	%r952, %r1598, %r951;
	add.s32 	%r953, %r1599, %r952;
	sub.s32 	%r954, %r899, %r953;
	selp.b32 	%r955, 0, %r954, %p233;
	add.s32 	%r294, %r945, %r955;
	add.s32 	%r295, %r294, %r1586;
	add.s32 	%r296, %r271, %r294;
	add.s32 	%r297, %r296, %r1588;
	add.s32 	%r298, %r272, %r294;
	add.s32 	%r299, %r273, %r294;
	add.s32 	%r300, %r274, %r294;
	add.s32 	%r301, %r946, %r294;
	add.s32 	%r302, %r947, %r294;
	add.s32 	%r303, %r948, %r294;
	add.s32 	%r304, %r949, %r294;
	add.s32 	%r305, %r950, %r294;
	add.s32 	%r306, %r951, %r294;
	add.s32 	%r307, %r952, %r294;
	add.s32 	%r956, %r200, %r293;
	add.s32 	%r957, %r956, %r943;
	add.s32 	%r1654, %r957, -7168;
	setp.gt.s32 	%p234, %r1654, 512;
	@%p234 bra 	$L__BB3_344;
	mov.u64 	%rd331, %rd203;
	ld.param.u8 	%rs5, [%rd331];
	ld.param.u64 	%rd332, [%rd331+24];
	cvta.to.global.u64 	%rd101, %rd332;
	setp.ne.s32 	%p235, %r1586, 0;
	setp.lt.s32 	%p236, %r294, %r1654;
	and.pred  	%p237, %p235, %p236;
	@%p237 bra 	$L__BB3_289;
	bra.uni 	$L__BB3_292;
$L__BB3_289:
	setp.ne.s16 	%p238, %rs5, 0;
	mov.b64 	%rd709, 0;
	@%p238 bra 	$L__BB3_291;
	ld.global.u64 	%rd709, [%rd101];
$L__BB3_291:
	cvt.s64.s32 	%rd334, %r294;
	add.s64 	%rd335, %rd709, %rd334;
	shl.b64 	%rd336, %rd335, 2;
	add.s64 	%rd337, %rd4, %rd336;
	st.global.u32 	[%rd337], %r1572;
$L__BB3_292:
	setp.eq.s32 	%p239, %r1587, 0;
	setp.ge.s32 	%p240, %r295, %r1654;
	or.pred  	%p241, %p239, %p240;
	@%p241 bra 	$L__BB3_296;
	setp.ne.s16 	%p242, %rs5, 0;
	mov.b64 	%rd710, 0;
	@%p242 bra 	$L__BB3_295;
	ld.global.u64 	%rd710, [%rd101];
$L__BB3_295:
	cvt.s64.s32 	%rd339, %r295;
	add.s64 	%rd340, %rd710, %rd339;
	shl.b64 	%rd341, %rd340, 2;
	add.s64 	%rd342, %rd4, %rd341;
	st.global.u32 	[%rd342], %r1573;
$L__BB3_296:
	setp.eq.s32 	%p243, %r1588, 0;
	setp.ge.s32 	%p244, %r296, %r1654;
	or.pred  	%p245, %p243, %p244;
	@%p245 bra 	$L__BB3_300;
	setp.ne.s16 	%p246, %rs5, 0;
	mov.b64 	%rd711, 0;
	@%p246 bra 	$L__BB3_299;
	ld.global.u64 	%rd711, [%rd101];
$L__BB3_299:
	cvt.s64.s32 	%rd344, %r296;
	add.s64 	%rd345, %rd711, %rd344;
	shl.b64 	%rd346, %rd345, 2;
	add.s64 	%rd347, %rd4, %rd346;
	st.global.u32 	[%rd347], %r1574;
$L__BB3_300:
	setp.eq.s32 	%p247, %r1589, 0;
	setp.ge.s32 	%p248, %r297, %r1654;
	or.pred  	%p249, %p247, %p248;
	@%p249 bra 	$L__BB3_304;
	setp.ne.s16 	%p250, %rs5, 0;
	mov.b64 	%rd712, 0;
	@%p250 bra 	$L__BB3_303;
	ld.global.u64 	%rd712, [%rd101];
$L__BB3_303:
	cvt.s64.s32 	%rd349, %r297;
	add.s64 	%rd350, %rd712, %rd349;
	shl.b64 	%rd351, %rd350, 2;
	add.s64 	%rd352, %rd4, %rd351;
	st.global.u32 	[%rd352], %r1575;
$L__BB3_304:
	setp.eq.s32 	%p251, %r1590, 0;
	setp.ge.s32 	%p252, %r298, %r1654;
	or.pred  	%p253, %p251, %p252;
	@%p253 bra 	$L__BB3_308;
	setp.ne.s16 	%p254, %rs5, 0;
	mov.b64 	%rd713, 0;
	@%p254 bra 	$L__BB3_307;
	ld.global.u64 	%rd713, [%rd101];
$L__BB3_307:
	cvt.s64.s32 	%rd354, %r298;
	add.s64 	%rd355, %rd713, %rd354;
	shl.b64 	%rd356, %rd355, 2;
	add.s64 	%rd357, %rd4, %rd356;
	st.global.u32 	[%rd357], %r1576;
$L__BB3_308:
	setp.eq.s32 	%p255, %r1591, 0;
	setp.ge.s32 	%p256, %r299, %r1654;
	or.pred  	%p257, %p255, %p256;
	@%p257 bra 	$L__BB3_312;
	setp.ne.s16 	%p258, %rs5, 0;
	mov.b64 	%rd714, 0;
	@%p258 bra 	$L__BB3_311;
	ld.global.u64 	%rd714, [%rd101];
$L__BB3_311:
	cvt.s64.s32 	%rd359, %r299;
	add.s64 	%rd360, %rd714, %rd359;
	shl.b64 	%rd361, %rd360, 2;
	add.s64 	%rd362, %rd4, %rd361;
	st.global.u32 	[%rd362], %r1577;
$L__BB3_312:
	setp.eq.s32 	%p259, %r1592, 0;
	setp.ge.s32 	%p260, %r300, %r1654;
	or.pred  	%p261, %p259, %p260;
	@%p261 bra 	$L__BB3_316;
	setp.ne.s16 	%p262, %rs5, 0;
	mov.b64 	%rd715, 0;
	@%p262 bra 	$L__BB3_315;
	ld.global.u64 	%rd715, [%rd101];
$L__BB3_315:
	cvt.s64.s32 	%rd364, %r300;
	add.s64 	%rd365, %rd715, %rd364;
	shl.b64 	%rd366, %rd365, 2;
	add.s64 	%rd367, %rd4, %rd366;
	st.global.u32 	[%rd367], %r1578;
$L__BB3_316:
	setp.eq.s32 	%p263, %r1593, 0;
	setp.ge.s32 	%p264, %r301, %r1654;
	or.pred  	%p265, %p263, %p264;
	@%p265 bra 	$L__BB3_320;
	setp.ne.s16 	%p266, %rs5, 0;
	mov.b64 	%rd716, 0;
	@%p266 bra 	$L__BB3_319;
	ld.global.u64 	%rd716, [%rd101];
$L__BB3_319:
	cvt.s64.s32 	%rd369, %r301;
	add.s64 	%rd370, %rd716, %rd369;
	shl.b64 	%rd371, %rd370, 2;
	add.s64 	%rd372, %rd4, %rd371;
	st.global.u32 	[%rd372], %r1579;
$L__BB3_320:
	setp.eq.s32 	%p267, %r1594, 0;
	setp.ge.s32 	%p268, %r302, %r1654;
	or.pred  	%p269, %p267, %p268;
	@%p269 bra 	$L__BB3_324;
	setp.ne.s16 	%p270, %rs5, 0;
	mov.b64 	%rd717, 0;
	@%p270 bra 	$L__BB3_323;
	ld.global.u64 	%rd717, [%rd101];
$L__BB3_323:
	cvt.s64.s32 	%rd374, %r302;
	add.s64 	%rd375, %rd717, %rd374;
	shl.b64 	%rd376, %rd375, 2;
	add.s64 	%rd377, %rd4, %rd376;
	st.global.u32 	[%rd377], %r1580;
$L__BB3_324:
	setp.eq.s32 	%p271, %r1595, 0;
	setp.ge.s32 	%p272, %r303, %r1654;
	or.pred  	%p273, %p271, %p272;
	@%p273 bra 	$L__BB3_328;
	setp.ne.s16 	%p274, %rs5, 0;
	mov.b64 	%rd718, 0;
	@%p274 bra 	$L__BB3_327;
	ld.global.u64 	%rd718, [%rd101];
$L__BB3_327:
	cvt.s64.s32 	%rd379, %r303;
	add.s64 	%rd380, %rd718, %rd379;
	shl.b64 	%rd381, %rd380, 2;
	add.s64 	%rd382, %rd4, %rd381;
	st.global.u32 	[%rd382], %r1581;
$L__BB3_328:
	setp.eq.s32 	%p275, %r1596, 0;
	setp.ge.s32 	%p276, %r304, %r1654;
	or.pred  	%p277, %p275, %p276;
	@%p277 bra 	$L__BB3_332;
	setp.ne.s16 	%p278, %rs5, 0;
	mov.b64 	%rd719, 0;
	@%p278 bra 	$L__BB3_331;
	ld.global.u64 	%rd719, [%rd101];
$L__BB3_331:
	cvt.s64.s32 	%rd384, %r304;
	add.s64 	%rd385, %rd719, %rd384;
	shl.b64 	%rd386, %rd385, 2;
	add.s64 	%rd387, %rd4, %rd386;
	st.global.u32 	[%rd387], %r1582;
$L__BB3_332:
	setp.eq.s32 	%p279, %r1597, 0;
	setp.ge.s32 	%p280, %r305, %r1654;
	or.pred  	%p281, %p279, %p280;
	@%p281 bra 	$L__BB3_336;
	setp.ne.s16 	%p282, %rs5, 0;
	mov.b64 	%rd720, 0;
	@%p282 bra 	$L__BB3_335;
	ld.global.u64 	%rd720, [%rd101];
$L__BB3_335:
	cvt.s64.s32 	%rd389, %r305;
	add.s64 	%rd390, %rd720, %rd389;
	shl.b64 	%rd391, %rd390, 2;
	add.s64 	%rd392, %rd4, %rd391;
	st.global.u32 	[%rd392], %r1583;
$L__BB3_336:
	setp.eq.s32 	%p283, %r1598, 0;
	setp.ge.s32 	%p284, %r306, %r1654;
	or.pred  	%p285, %p283, %p284;
	@%p285 bra 	$L__BB3_340;
	setp.ne.s16 	%p286, %rs5, 0;
	mov.b64 	%rd721, 0;
	@%p286 bra 	$L__BB3_339;
	ld.global.u64 	%rd721, [%rd101];
$L__BB3_339:
	cvt.s64.s32 	%rd394, %r306;
	add.s64 	%rd395, %rd721, %rd394;
	shl.b64 	%rd396, %rd395, 2;
	add.s64 	%rd397, %rd4, %rd396;
	st.global.u32 	[%rd397], %r1584;
$L__BB3_340:
	setp.eq.s32 	%p287, %r1599, 0;
	setp.ge.s32 	%p288, %r307, %r1654;
	or.pred  	%p289, %p287, %p288;
	@%p289 bra 	$L__BB3_565;
	setp.ne.s16 	%p290, %rs5, 0;
	mov.b64 	%rd722, 0;
	@%p290 bra 	$L__BB3_343;
	ld.global.u64 	%rd722, [%rd101];
$L__BB3_343:
	cvt.s64.s32 	%rd399, %r307;
	add.s64 	%rd400, %rd722, %rd399;
	shl.b64 	%rd401, %rd400, 2;
	add.s64 	%rd402, %rd4, %rd401;
	st.global.u32 	[%rd402], %r1585;
	bra.uni 	$L__BB3_565;
$L__BB3_344:
	bar.sync 	0;
	setp.eq.s32 	%p291, %r1586, 0;
	@%p291 bra 	$L__BB3_346;
	shl.b32 	%r958, %r294, 2;
	mov.u32 	%r959, _ZZN3cub18CUB_300001_SM_10006detail6select23DeviceSelectSweepKernelINS2_10policy_hubIiiiLb0ELNS0_10SelectImplE0EE10Policy1000EN6thrust24THRUST_300001_SM_1000_NS6detail15normal_iteratorINS9_10device_ptrIiEEEESE_SE_PlNS0_13ScanTileStateIiLb1EEE26ifGreaterThanTenThanSaveIdNS0_8NullTypeEiNS2_19streaming_context_tIlLb1EEELS5_0EEEvT0_T1_T2_T3_T4_T5_T6_T7_iT8_NS1_7vsmem_tEE19static_temp_storage;
	add.s32 	%r960, %r959, %r958;
	st.shared.u32 	[%r960], %r1572;
$L__BB3_346:
	setp.eq.s32 	%p292, %r1587, 0;
	@%p292 bra 	$L__BB3_348;
	shl.b32 	%r961, %r295, 2;
	mov.u32 	%r962, _ZZN3cub18CUB_300001_SM_10006detail6select23DeviceSelectSweepKernelINS2_10policy_hubIiiiLb0ELNS0_10SelectImplE0EE10Policy1000EN6thrust24THRUST_300001_SM_1000_NS6detail15normal_iteratorINS9_10device_ptrIiEEEESE_SE_PlNS0_13ScanTileStateIiLb1EEE26ifGreaterThanTenThanSaveIdNS0_8NullTypeEiNS2_19streaming_context_tIlLb1EEELS5_0EEEvT0_T1_T2_T3_T4_T5_T6_T7_iT8_NS1_7vsmem_tEE19static_temp_storage;
	add.s32 	%r963, %r962, %r961;
	st.shared.u32 	[%r963], %r1573;
$L__BB3_348:
	setp.eq.s32 	%p293, %r1588, 0;
	@%p293 bra 	$L__BB3_350;
	shl.b32 	%r964, %r296, 2;
	mov.u32 	%r965, _ZZN3cub18CUB_300001_SM_10006detail6select23DeviceSelectSweepKernelINS2_10policy_hubIiiiLb0ELNS0_10SelectImplE0EE10Policy1000EN6thrust24THRUST_300001_SM_1000_NS6detail15normal_iteratorINS9_10device_ptrIiEEEESE_SE_PlNS0_13ScanTileStateIiLb1EEE26ifGreaterThanTenThanSaveIdNS0_8NullTypeEiNS2_19streaming_context_tIlLb1EEELS5_0EEEvT0_T1_T2_T3_T4_T5_T6_T7_iT8_NS1_7vsmem_tEE19static_temp_storage;
	add.s32 	%r966, %r965, %r964;
	st.shared.u32 	[%r966], %r1574;
$L__BB3_350:
	setp.eq.s32 	%p294, %r1589, 0;
	@%p294 bra 	$L__BB3_352;
	shl.b32 	%r967, %r297, 2;
	mov.u32 	%r968, _ZZN3cub18CUB_300001_SM_10006detail6select23DeviceSelectSweepKernelINS2_10policy_hubIiiiLb0ELNS0_10SelectImplE0EE10Policy1000EN6thrust24THRUST_300001_SM_1000_NS6detail15normal_iteratorINS9_10device_ptrIiEEEESE_SE_PlNS0_13ScanTileStateIiLb1EEE26ifGreaterThanTenThanSaveIdNS0_8NullTypeEiNS2_19streaming_context_tIlLb1EEELS5_0EEEvT0_T1_T2_T3_T4_T5_T6_T7_iT8_NS1_7vsmem_tEE19static_temp_storage;
	add.s32 	%r969, %r968, %r967;
	st.shared.u32 	[%r969], %r1575;
$L__BB3_352:
	setp.eq.s32 	%p295, %r1590, 0;
	@%p295 bra 	$L__BB3_354;
	shl.b32 	%r970, %r298, 2;
	mov.u32 	%r971, _ZZN3cub18CUB_300001_SM_10006detail6select23DeviceSelectSweepKernelINS2_10policy_hubIiiiLb0ELNS0_10SelectImplE0EE10Policy1000EN6thrust24THRUST_300001_SM_1000_NS6detail15normal_iteratorINS9_10device_ptrIiEEEESE_SE_PlNS0_13ScanTileStateIiLb1EEE26ifGreaterThanTenThanSaveIdNS0_8NullTypeEiNS2_19streaming_context_tIlLb1EEELS5_0EEEvT0_T1_T2_T3_T4_T5_T6_T7_iT8_NS1_7vsmem_tEE19static_temp_storage;
	add.s32 	%r972, %r971, %r970;
	st.shared.u32 	[%r972], %r1576;
$L__BB3_354:
	setp.eq.s32 	%p296, %r1591, 0;
	@%p296 bra 	$L__BB3_356;
	shl.b32 	%r973, %r299, 2;
	mov.u32 	%r974, _ZZN3cub18CUB_300001_SM_10006detail6select23DeviceSelectSweepKernelINS2_10policy_hubIiiiLb0ELNS0_10SelectImplE0EE10Policy1000EN6thrust24THRUST_300001_SM_1000_NS6detail15normal_iteratorINS9_10device_ptrIiEEEESE_SE_PlNS0_13ScanTileStateIiLb1EEE26ifGreaterThanTenThanSaveIdNS0_8NullTypeEiNS2_19streaming_context_tIlLb1EEELS5_0EEEvT0_T1_T2_T3_T4_T5_T6_T7_iT8_NS1_7vsmem_tEE19static_temp_storage;
	add.s32 	%r975, %r974, %r973;
	st.shared.u32 	[%r975], %r1577;
$L__BB3_356:
	setp.eq.s32 	%p297, %r1592, 0;
	@%p297 bra 	$L__BB3_358;
	shl.b32 	%r976, %r300, 2;
	mov.u32 	%r977, _ZZN3cub18CUB_300001_SM_10006detail6select23DeviceSelectSweepKernelINS2_10policy_hubIiiiLb0ELNS0_10SelectImplE0EE10Policy1000EN6thrust24THRUST_300001_SM_1000_NS6detail15normal_iteratorINS9_10device_ptrIiEEEESE_SE_PlNS0_13ScanTileStateIiLb1EEE26ifGreaterThanTenThanSaveIdNS0_8NullTypeEiNS2_19streaming_context_tIlLb1EEELS5_0EEEvT0_T1_T2_T3_T4_T5_T6_T7_iT8_NS1_7vsmem_tEE19static_temp_storage;
	add.s32 	%r978, %r977, %r976;
	st.shared.u32 	[%r978], %r1578;
$L__BB3_358:
	setp.eq.s32 	%p298, %r1593, 0;
	@%p298 bra 	$L__BB3_360;
	shl.b32 	%r979, %r301, 2;
	mov.u32 	%r980, _ZZN3cub18CUB_300001_SM_10006detail6select23DeviceSelectSweepKernelINS2_10policy_hubIiiiLb0ELNS0_10SelectImplE0EE10Policy1000EN6thrust24THRUST_300001_SM_1000_NS6detail15normal_iteratorINS9_10device_ptrIiEEEESE_SE_PlNS0_13ScanTileStateIiLb1EEE26ifGreaterThanTenThanSaveIdNS0_8NullTypeEiNS2_19streaming_context_tIlLb1EEELS5_0EEEvT0_T1_T2_T3_T4_T5_T6_T7_iT8_NS1_7vsmem_tEE19static_temp_storage;
	add.s32 	%r981, %r980, %r979;
	st.shared.u32 	[%r981], %r1579;
$L__BB3_360:
	setp.eq.s32 	%p299, %r1594, 0;
	@%p299 bra 	$L__BB3_362;
	shl.b32 	%r982, %r302, 2;
	mov.u32 	%r983, _ZZN3cub18CUB_300001_SM_10006detail6select23DeviceSelectSweepKernelINS2_10policy_hubIiiiLb0ELNS0_10SelectImplE0EE10Policy1000EN6thrust24THRUST_300001_SM_1000_NS6detail15normal_iteratorINS9_10device_ptrIiEEEESE_SE_PlNS0_13ScanTileStateIiLb1EEE26ifGreaterThanTenThanSaveIdNS0_8NullTypeEiNS2_19streaming_context_tIlLb1EEELS5_0EEEvT0_T1_T2_T3_T4_T5_T6_T7_iT8_NS1_7vsmem_tEE19static_temp_storage;
	add.s32 	%r984, %r983, %r982;
	st.shared.u32 	[%r984], %r1580;
$L__BB3_362:
	setp.eq.s32 	%p300, %r1595, 0;
	@%p300 bra 	$L__BB3_364;
	shl.b32 	%r985, %r303, 2;
	mov.u32 	%r986, _ZZN3cub18CUB_300001_SM_10006detail6select23DeviceSelectSweepKernelINS2_10policy_hubIiiiLb0ELNS0_10SelectImplE0EE10Policy1000EN6thrust24THRUST_300001_SM_1000_NS6detail15normal_iteratorINS9_10device_ptrIiEEEESE_SE_PlNS0_13ScanTileStateIiLb1EEE26ifGreaterThanTenThanSaveIdNS0_8NullTypeEiNS2_19streaming_context_tIlLb1EEELS5_0EEEvT0_T1_T2_T3_T4_T5_T6_T7_iT8_NS1_7vsmem_tEE19static_temp_storage;
	add.s32 	%r987, %r986, %r985;
	st.shared.u32 	[%r987], %r1581;
$L__BB3_364:
	setp.eq.s32 	%p301, %r1596, 0;
	@%p301 bra 	$L__BB3_366;
	shl.b32 	%r988, %r304, 2;
	mov.u32 	%r989, _ZZN3cub18CUB_300001_SM_10006detail6select23DeviceSelectSweepKernelINS2_10policy_hubIiiiLb0ELNS0_10SelectImplE0EE10Policy1000EN6thrust24THRUST_300001_SM_1000_NS6detail15normal_iteratorINS9_10device_ptrIiEEEESE_SE_PlNS0_13ScanTileStateIiLb1EEE26ifGreaterThanTenThanSaveIdNS0_8NullTypeEiNS2_19streaming_context_tIlLb1EEELS5_0EEEvT0_T1_T2_T3_T4_T5_T6_T7_iT8_NS1_7vsmem_tEE19static_temp_storage;
	add.s32 	%r990, %r989, %r988;
	st.shared.u32 	[%r990], %r1582;
$L__BB3_366:
	setp.eq.s32 	%p302, %r1597, 0;
	@%p302 bra 	$L__BB3_368;
	shl.b32 	%r991, %r305, 2;
	mov.u32 	%r992, _ZZN3cub18CUB_300001_SM_10006detail6select23DeviceSelectSweepKernelINS2_10policy_hubIiiiLb0ELNS0_10SelectImplE0EE10Policy1000EN6thrust24THRUST_300001_SM_1000_NS6detail15normal_iteratorINS9_10device_ptrIiEEEESE_SE_PlNS0_13ScanTileStateIiLb1EEE26ifGreaterThanTenThanSaveIdNS0_8NullTypeEiNS2_19streaming_context_tIlLb1EEELS5_0EEEvT0_T1_T2_T3_T4_T5_T6_T7_iT8_NS1_7vsmem_tEE19static_temp_storage;
	add.s32 	%r993, %r992, %r991;
	st.shared.u32 	[%r993], %r1583;
$L__BB3_368:
	setp.eq.s32 	%p303, %r1598, 0;
	@%p303 bra 	$L__BB3_370;
	shl.b32 	%r994, %r306, 2;
	mov.u32 	%r995, _ZZN3cub18CUB_300001_SM_10006detail6select23DeviceSelectSweepKernelINS2_10policy_hubIiiiLb0ELNS0_10SelectImplE0EE10Policy1000EN6thrust24THRUST_300001_SM_1000_NS6detail15normal_iteratorINS9_10device_ptrIiEEEESE_SE_PlNS0_13ScanTileStateIiLb1EEE26ifGreaterThanTenThanSaveIdNS0_8NullTypeEiNS2_19streaming_context_tIlLb1EEELS5_0EEEvT0_T1_T2_T3_T4_T5_T6_T7_iT8_NS1_7vsmem_tEE19static_temp_storage;
	add.s32 	%r996, %r995, %r994;
	st.shared.u32 	[%r996], %r1584;
$L__BB3_370:
	setp.eq.s32 	%p304, %r1599, 0;
	@%p304 bra 	$L__BB3_372;
	shl.b32 	%r997, %r307, 2;
	mov.u32 	%r998, _ZZN3cub18CUB_300001_SM_10006detail6select23DeviceSelectSweepKernelINS2_10policy_hubIiiiLb0ELNS0_10SelectImplE0EE10Policy1000EN6thrust24THRUST_300001_SM_1000_NS6detail15normal_iteratorINS9_10device_ptrIiEEEESE_SE_PlNS0_13ScanTileStateIiLb1EEE26ifGreaterThanTenThanSaveIdNS0_8NullTypeEiNS2_19streaming_context_tIlLb1EEELS5_0EEEvT0_T1_T2_T3_T4_T5_T6_T7_iT8_NS1_7vsmem_tEE19static_temp_storage;
	add.s32 	%r999, %r998, %r997;
	st.shared.u32 	[%r999], %r1585;
$L__BB3_372:
	bar.sync 	0;
	setp.ge.u32 	%p305, %r1602, %r1654;
	@%p305 bra 	$L__BB3_565;
	ld.param.u32 	%r1545, [_ZN3cub18CUB_300001_SM_10006detail6select23DeviceSelectSweepKernelINS2_10policy_hubIiiiLb0ELNS0_10SelectImplE0EE10Policy1000EN6thrust24THRUST_300001_SM_1000_NS6detail15normal_iteratorINS9_10device_ptrIiEEEESE_SE_PlNS0_13ScanTileStateIiLb1EEE26ifGreaterThanTenThanSaveIdNS0_8NullTypeEiNS2_19streaming_context_tIlLb1EEELS5_0EEEvT0_T1_T2_T3_T4_T5_T6_T7_iT8_NS1_7vsmem_tE_param_7];
	mov.u64 	%rd403, %rd203;
	ld.param.u8 	%rs6, [%rd403];
	ld.param.u64 	%rd404, [%rd403+24];
	cvta.to.global.u64 	%rd102, %rd404;
	add.s32 	%r1000, %r279, %r280;
	add.s32 	%r1001, %r1000, %r281;
	add.s32 	%r1002, %r1001, %r282;
	add.s32 	%r1003, %r1002, %r283;
	add.s32 	%r1004, %r1003, %r284;
	add.s32 	%r1005, %r1004, %r285;
	add.s32 	%r1006, %r1005, %r286;
	add.s32 	%r1007, %r1006, %r287;
	add.s32 	%r1008, %r1007, %r288;
	add.s32 	%r1009, %r1008, %r289;
	add.s32 	%r1010, %r1009, %r290;
	add.s32 	%r1011, %r1010, %r291;
	add.s32 	%r1012, %r1011, %r292;
	add.s32 	%r1013, %r1012, %r293;
	add.s32 	%r1014, %r1013, %r278;
	add.s32 	%r1015, %r1014, %r1545;
	sub.s32 	%r1016, %r1015, %r1602;
	add.s32 	%r309, %r1016, -7169;
	and.b32  	%r1017, %r309, 1536;
	setp.eq.s32 	%p306, %r1017, 1536;
	@%p306 bra 	$L__BB3_378;
	cvt.u64.u32 	%rd702, %r1602;
	shl.b32 	%r1018, %r1602, 2;
	mov.u32 	%r1019, _ZZN3cub18CUB_300001_SM_10006detail6select23DeviceSelectSweepKernelINS2_10policy_hubIiiiLb0ELNS0_10SelectImplE0EE10Policy1000EN6thrust24THRUST_300001_SM_1000_NS6detail15normal_iteratorINS9_10device_ptrIiEEEESE_SE_PlNS0_13ScanTileStateIiLb1EEE26ifGreaterThanTenThanSaveIdNS0_8NullTypeEiNS2_19streaming_context_tIlLb1EEELS5_0EEEvT0_T1_T2_T3_T4_T5_T6_T7_iT8_NS1_7vsmem_tEE19static_temp_storage;
	add.s32 	%r1601, %r1019, %r1018;
	shr.u32 	%r1020, %r309, 9;
	add.s32 	%r1021, %r1020, 1;
	and.b32  	%r1022, %r1021, 3;
	neg.s32 	%r1600, %r1022;
$L__BB3_375:
	.pragma "nounroll";
	setp.ne.s16 	%p307, %rs6, 0;
	mov.b64 	%rd703, 0;
	@%p307 bra 	$L__BB3_377;
	ld.global.u64 	%rd703, [%rd102];
$L__BB3_377:
	add.s64 	%rd406, %rd703, %rd702;
	shl.b64 	%rd407, %rd406, 2;
	add.s64 	%rd408, %rd4, %rd407;
	ld.shared.u32 	%r1023, [%r1601];
	st.global.u32 	[%rd408], %r1023;
	add.s64 	%rd702, %rd702, 512;
	cvt.u32.u64 	%r1602, %rd702;
	add.s32 	%r1601, %r1601, 2048;
	add.s32 	%r1600, %r1600, 1;
	setp.ne.s32 	%p308, %r1600, 0;
	@%p308 bra 	$L__BB3_375;
$L__BB3_378:
	setp.lt.u32 	%p309, %r309, 1536;
	@%p309 bra 	$L__BB3_565;
	mul.wide.u32 	%rd410, %r1602, 4;
	add.s64 	%rd108, %rd4, %rd410;
	shl.b32 	%r1024, %r1602, 2;
	mov.u32 	%r1025, _ZZN3cub18CUB_300001_SM_10006detail6select23DeviceSelectSweepKernelINS2_10policy_hubIiiiLb0ELNS0_10SelectImplE0EE10Policy1000EN6thrust24THRUST_300001_SM_1000_NS6detail15normal_iteratorINS9_10device_ptrIiEEEESE_SE_PlNS0_13ScanTileStateIiLb1EEE26ifGreaterThanTenThanSaveIdNS0_8NullTypeEiNS2_19streaming_context_tIlLb1EEELS5_0EEEvT0_T1_T2_T3_T4_T5_T6_T7_iT8_NS1_7vsmem_tEE19static_temp_storage;
	add.s32 	%r1026, %r1024, %r1025;
	add.s32 	%r1603, %r1026, 4096;
	mov.b64 	%rd704, 0;
$L__BB3_380:
	setp.ne.s16 	%p310, %rs6, 0;
	mov.b64 	%rd705, 0;
	@%p310 bra 	$L__BB3_382;
	ld.global.u64 	%rd705, [%rd102];
$L__BB3_382:
	setp.ne.s16 	%p311, %rs6, 0;
	shl.b64 	%rd413, %rd705, 2;
	add.s64 	%rd414, %rd704, %rd413;
	add.s64 	%rd415, %rd108, %rd414;
	ld.shared.u32 	%r1027, [%r1603+-4096];
	st.global.u32 	[%rd415], %r1027;
	mov.b64 	%rd706, 0;
	@%p311 bra 	$L__BB3_384;
	ld.global.u64 	%rd706, [%rd102];
$L__BB3_384:
	setp.ne.s16 	%p312, %rs6, 0;
	shl.b64 	%rd417, %rd706, 2;
	add.s64 	%rd418, %rd704, %rd417;
	add.s64 	%rd419, %rd108, %rd418;
	ld.shared.u32 	%r1028, [%r1603+-2048];
	st.global.u32 	[%rd419+2048], %r1028;
	mov.b64 	%rd707, 0;
	@%p312 bra 	$L__BB3_386;
	ld.global.u64 	%rd707, [%rd102];
$L__BB3_386:
	setp.ne.s16 	%p313, %rs6, 0;
	shl.b64 	%rd421, %rd707, 2;
	add.s64 	%rd422, %rd704, %rd421;
	add.s64 	%rd423, %rd108, %rd422;
	ld.shared.u32 	%r1029, [%r1603];
	st.global.u32 	[%rd423+4096], %r1029;
	mov.b64 	%rd708, 0;
	@%p313 bra 	$L__BB3_388;
	ld.global.u64 	%rd708, [%rd102];
$L__BB3_388:
	shl.b64 	%rd424, %rd708, 2;
	add.s64 	%rd425, %rd704, %rd424;
	add.s64 	%rd426, %rd108, %rd425;
	ld.shared.u32 	%r1030, [%r1603+2048];
	st.global.u32 	[%rd426+6144], %r1030;
	add.s32 	%r1602, %r1602, 2048;
	add.s64 	%rd704, %rd704, 8192;
	add.s32 	%r1603, %r1603, 8192;
	setp.lt.s32 	%p314, %r1602, %r1654;
	@%p314 bra 	$L__BB3_380;
	bra.uni 	$L__BB3_565;
$L__BB3_389:
	ld.param.u8 	%rs9, [%rd1];
	setp.eq.s16 	%p3, %rs9, 0;
	ld.param.u64 	%rd207, [%rd1+16];
	selp.b64 	%rd208, %rd207, 0, %p3;
	cvt.s64.s32 	%rd147, %r2;
	add.s64 	%rd209, %rd208, %rd147;
	mov.u32 	%r1650, %tid.x;
	mul.lo.s32 	%r486, %r1650, 14;
	setp.ge.s32 	%p4, %r486, %r200;
	cvt.u64.u32 	%rd148, %r486;
	add.s64 	%rd210, %rd209, %rd148;
	shl.b64 	%rd211, %rd210, 2;
	add.s64 	%rd149, %rd3, %rd211;
	@%p4 bra 	$L__BB3_391;
	ld.global.u32 	%r1605, [%rd149];
$L__BB3_391:
	cvt.u32.u64 	%r488, %rd148;
	add.s32 	%r326, %r488, 1;
	setp.ge.s32 	%p5, %r326, %r200;
	@%p5 bra 	$L__BB3_393;
	ld.global.u32 	%r1606, [%rd149+4];
$L__BB3_393:
	add.s32 	%r329, %r488, 2;
	setp.ge.s32 	%p6, %r329, %r200;
	@%p6 bra 	$L__BB3_395;
	ld.global.u32 	%r1607, [%rd149+8];
$L__BB3_395:
	add.s32 	%r332, %r488, 3;
	setp.ge.s32 	%p7, %r332, %r200;
	@%p7 bra 	$L__BB3_397;
	ld.global.u32 	%r1608, [%rd149+12];
$L__BB3_397:
	add.s32 	%r335, %r488, 4;
	setp.ge.s32 	%p8, %r335, %r200;
	@%p8 bra 	$L__BB3_399;
	ld.global.u32 	%r1609, [%rd149+16];
$L__BB3_399:
	add.s32 	%r338, %r488, 5;
	setp.ge.s32 	%p9, %r338, %r200;
	@%p9 bra 	$L__BB3_401;
	ld.global.u32 	%r1610, [%rd149+20];
$L__BB3_401:
	add.s32 	%r341, %r488, 6;
	setp.ge.s32 	%p10, %r341, %r200;
	@%p10 bra 	$L__BB3_403;
	ld.global.u32 	%r1611, [%rd149+24];
$L__BB3_403:
	add.s32 	%r344, %r488, 7;
	setp.ge.s32 	%p11, %r344, %r200;
	@%p11 bra 	$L__BB3_405;
	ld.global.u32 	%r1612, [%rd149+28];
$L__BB3_405:
	add.s32 	%r347, %r488, 8;
	setp.ge.s32 	%p12, %r347, %r200;
	@%p12 bra 	$L__BB3_407;
	ld.global.u32 	%r1613, [%rd149+32];
$L__BB3_407:
	add.s32 	%r350, %r488, 9;
	setp.ge.s32 	%p13, %r350, %r200;
	@%p13 bra 	$L__BB3_409;
	ld.global.u32 	%r1614, [%rd149+36];
$L__BB3_409:
	add.s32 	%r353, %r488, 10;
	setp.ge.s32 	%p14, %r353, %r200;
	@%p14 bra 	$L__BB3_411;
	ld.global.u32 	%r1615, [%rd149+40];
$L__BB3_411:
	add.s32 	%r356, %r488, 11;
	setp.ge.s32 	%p15, %r356, %r200;
	@%p15 bra 	$L__BB3_413;
	ld.global.u32 	%r1616, [%rd149+44];
$L__BB3_413:
	add.s32 	%r359, %r488, 12;
	setp.ge.s32 	%p16, %r359, %r200;
	@%p16 bra 	$L__BB3_415;
	ld.global.u32 	%r1617, [%rd149+48];
$L__BB3_415:
	add.s32 	%r362, %r488, 13;
	setp.ge.s32 	%p17, %r362, %r200;
	@%p17 bra 	$L__BB3_417;
	ld.global.u32 	%r1618, [%rd149+52];
$L__BB3_417:
	setp.ge.s32 	%p18, %r488, %r200;
	bar.sync 	0;
	setp.eq.s16 	%p19, %rs9, 0;
	selp.b64 	%rd213, %rd207, 0, %p19;
	add.s64 	%rd214, %rd213, %rd147;
	add.s64 	%rd215, %rd214, %rd148;
	shl.b64 	%rd216, %rd215, 2;
	add.s64 	%rd150, %rd5, %rd216;
	mov.b32 	%r1619, 1;
	@%p18 bra 	$L__BB3_419;
	ld.global.u32 	%r515, [%rd150];
	setp.gt.s32 	%p20, %r515, 10;
	selp.u32 	%r1619, 1, 0, %p20;
$L__BB3_419:
	setp.ge.s32 	%p21, %r326, %r200;
	mov.b32 	%r1620, 1;
	@%p21 bra 	$L__BB3_421;
	ld.global.u32 	%r517, [%rd150+4];
	setp.gt.s32 	%p22, %r517, 10;
	selp.u32 	%r1620, 1, 0, %p22;
$L__BB3_421:
	setp.ge.s32 	%p23, %r329, %r200;
	mov.b32 	%r1621, 1;
	@%p23 bra 	$L__BB3_423;
	ld.global.u32 	%r519, [%rd150+8];
	setp.gt.s32 	%p24, %r519, 10;
	selp.u32 	%r1621, 1, 0, %p24;
$L__BB3_423:
	setp.ge.s32 	%p25, %r332, %r200;
	mov.b32 	%r1622, 1;
	@%p25 bra 	$L__BB3_425;
	ld.global.u32 	%r521, [%rd150+12];
	setp.gt.s32 	%p26, %r521, 10;
	selp.u32 	%r1622, 1, 0, %p26;
$L__BB3_425:
	setp.ge.s32 	%p27, %r335, %r200;
	mov.b32 	%r1623, 1;
	@%p27 bra 	$L__BB3_427;
	ld.global.u32 	%r523, [%rd150+16];
	setp.gt.s32 	%p28, %r523, 10;
	selp.u32 	%r1623, 1, 0, %p28;
$L__BB3_427:
	setp.ge.s32 	%p29, %r338, %r200;
	mov.b32 	%r1624, 1;
	@%p29 bra 	$L__BB3_429;
	ld.global.u32 	%r525, [%rd150+20];
	setp.gt.s32 	%p30, %r525, 10;
	selp.u32 	%r1624, 1, 0, %p30;
$L__BB3_429:
	setp.ge.s32 	%p31, %r341, %r200;
	mov.b32 	%r1625, 1;
	@%p31 bra 	$L__BB3_431;
	ld.global.u32 	%r527, [%rd150+24];
	setp.gt.s32 	%p32, %r527, 10;
	selp.u32 	%r1625, 1, 0, %p32;
$L__BB3_431:
	setp.ge.s32 	%p33, %r344, %r200;
	mov.b32 	%r1626, 1;
	@%p33 bra 	$L__BB3_433;
	ld.global.u32 	%r529, [%rd150+28];
	setp.gt.s32 	%p34, %r529, 10;
	selp.u32 	%r1626, 1, 0, %p34;
$L__BB3_433:
	setp.ge.s32 	%p35, %r347, %r200;
	mov.b32 	%r1627, 1;
	@%p35 bra 	$L__BB3_435;
	ld.global.u32 	%r531, [%rd150+32];
	setp.gt.s32 	%p36, %r531, 10;
	selp.u32 	%r1627, 1, 0, %p36;
$L__BB3_435:
	setp.ge.s32 	%p37, %r350, %r200;
	mov.b32 	%r1628, 1;
	@%p37 bra 	$L__BB3_437;
	ld.global.u32 	%r533, [%rd150+36];
	setp.gt.s32 	%p38, %r533, 10;
	selp.u32 	%r1628, 1, 0, %p38;
$L__BB3_437:
	setp.ge.s32 	%p39, %r353, %r200;
	mov.b32 	%r1629, 1;
	@%p39 bra 	$L__BB3_439;
	ld.global.u32 	%r535, [%rd150+40];
	setp.gt.s32 	%p40, %r535, 10;
	selp.u32 	%r1629, 1, 0, %p40;
$L__BB3_439:
	setp.ge.s32 	%p41, %r356, %r200;
	mov.b32 	%r1630, 1;
	@%p41 bra 	$L__BB3_441;
	ld.global.u32 	%r537, [%rd150+44];
	setp.gt.s32 	%p42, %r537, 10;
	selp.u32 	%r1630, 1, 0, %p42;
$L__BB3_441:
	setp.ge.s32 	%p43, %r359, %r200;
	mov.b32 	%r1631, 1;
	@%p43 bra 	$L__BB3_443;
	ld.global.u32 	%r539, [%rd150+48];
	setp.gt.s32 	%p44, %r539, 10;
	selp.u32 	%r1631, 1, 0, %p44;
$L__BB3_443:
	setp.ge.s32 	%p45, %r362, %r200;
	mov.b32 	%r1632, 1;
	@%p45 bra 	$L__BB3_445;
	ld.global.u32 	%r541, [%rd150+52];
	setp.gt.s32 	%p46, %r541, 10;
	selp.u32 	%r1632, 1, 0, %p46;
$L__BB3_445:
	bar.sync 	0;
	add.s32 	%r573, %r1620, %r1619;
	add.s32 	%r574, %r1621, %r573;
	add.s32 	%r575, %r1622, %r574;
	add.s32 	%r576, %r1623, %r575;
	add.s32 	%r577, %r1624, %r576;
	add.s32 	%r578, %r1625, %r577;
	add.s32 	%r579, %r1626, %r578;
	add.s32 	%r580, %r1627, %r579;
	add.s32 	%r581, %r1628, %r580;
	add.s32 	%r582, %r1629, %r581;
	add.s32 	%r583, %r1630, %r582;
	add.s32 	%r584, %r1631, %r583;
	add.s32 	%r547, %r1632, %r584;
	shr.u32 	%r394, %r1650, 5;
	// begin inline asm
	mov.u32 %r542, %laneid;
	// end inline asm
	mov.b32 	%r545, 1;
	mov.b32 	%r570, 0;
	mov.b32 	%r572, -1;
	// begin inline asm
	{  .reg .s32 r0;  .reg .pred p;  shfl.sync.up.b32 r0|p, %r547, %r545, %r570, %r572;  @p add.s32 r0, r0, %r547;  mov.s32 %r543, r0;}
	// end inline asm
	mov.b32 	%r551, 2;
	// begin inline asm
	{  .reg .s32 r0;  .reg .pred p;  shfl.sync.up.b32 r0|p, %r543, %r551, %r570, %r572;  @p add.s32 r0, r0, %r543;  mov.s32 %r549, r0;}
	// end inline asm
	mov.b32 	%r557, 4;
	// begin inline asm
	{  .reg .s32 r0;  .reg .pred p;  shfl.sync.up.b32 r0|p, %r549, %r557, %r570, %r572;  @p add.s32 r0, r0, %r549;  mov.s32 %r555, r0;}
	// end inline asm
	mov.b32 	%r563, 8;
	// begin inline asm
	{  .reg .s32 r0;  .reg .pred p;  shfl.sync.up.b32 r0|p, %r555, %r563, %r570, %r572;  @p add.s32 r0, r0, %r555;  mov.s32 %r561, r0;}
	// end inline asm
	mov.b32 	%r569, 16;
	// begin inline asm
	{  .reg .s32 r0;  .reg .pred p;  shfl.sync.up.b32 r0|p, %r561, %r569, %r570, %r572;  @p add.s32 r0, r0, %r561;  mov.s32 %r567, r0;}
	// end inline asm
	setp.ne.s32 	%p47, %r542, 31;
	@%p47 bra 	$L__BB3_447;
	shl.b32 	%r585, %r394, 2;
	mov.u32 	%r586, _ZZN3cub18CUB_300001_SM_10006detail6select23DeviceSelectSweepKernelINS2_10policy_hubIiiiLb0ELNS0_10SelectImplE0EE10Policy1000EN6thrust24THRUST_300001_SM_1000_NS6detail15normal_iteratorINS9_10device_ptrIiEEEESE_SE_PlNS0_13ScanTileStateIiLb1EEE26ifGreaterThanTenThanSaveIdNS0_8NullTypeEiNS2_19streaming_context_tIlLb1EEELS5_0EEEvT0_T1_T2_T3_T4_T5_T6_T7_iT8_NS1_7vsmem_tEE19static_temp_storage;
	add.s32 	%r587, %r586, %r585;
	st.shared.u32 	[%r587], %r567;
$L__BB3_447:
	sub.s32 	%r588, %r567, %r547;
	bar.sync 	0;
	ld.shared.v4.u32 	{%r589, %r590, %r591, %r592}, [_ZZN3cub18CUB_300001_SM_10006detail6select23DeviceSelectSweepKernelINS2_10policy_hubIiiiLb0ELNS0_10SelectImplE0EE10Policy1000EN6thrust24THRUST_300001_SM_1000_NS6detail15normal_iteratorINS9_10device_ptrIiEEEESE_SE_PlNS0_13ScanTileStateIiLb1EEE26ifGreaterThanTenThanSaveIdNS0_8NullTypeEiNS2_19streaming_context_tIlLb1EEELS5_0EEEvT0_T1_T2_T3_T4_T5_T6_T7_iT8_NS1_7vsmem_tEE19static_temp_storage];
	add.s32 	%r593, %r590, %r589;
	setp.eq.s32 	%p48, %r394, 2;
	selp.b32 	%r594, %r593, %r589, %p48;
	add.s32 	%r595, %r593, %r591;
	setp.eq.s32 	%p49, %r394, 3;
	selp.b32 	%r596, %r595, %r594, %p49;
	add.s32 	%r597, %r595, %r592;
	setp.eq.s32 	%p50, %r394, 4;
	selp.b32 	%r598, %r597, %r596, %p50;
	ld.shared.v4.u32 	{%r599, %r600, %r601, %r602}, [_ZZN3cub18CUB_300001_SM_10006detail6select23DeviceSelectSweepKernelINS2_10policy_hubIiiiLb0ELNS0_10SelectImplE0EE10Policy1000EN6thrust24THRUST_300001_SM_1000_NS6detail15normal_iteratorINS9_10device_ptrIiEEEESE_SE_PlNS0_13ScanTileStateIiLb1EEE26ifGreaterThanTenThanSaveIdNS0_8NullTypeEiNS2_19streaming_context_tIlLb1EEELS5_0EEEvT0_T1_T2_T3_T4_T5_T6_T7_iT8_NS1_7vsmem_tEE19static_temp_storage+16];
	add.s32 	%r603, %r597, %r599;
	setp.eq.s32 	%p51, %r394, 5;
	selp.b32 	%r604, %r603, %r598, %p51;
	add.s32 	%r605, %r603, %r600;
	setp.eq.s32 	%p52, %r394, 6;
	selp.b32 	%r606, %r605, %r604, %p52;
	add.s32 	%r607, %r605, %r601;
	setp.eq.s32 	%p53, %r394, 7;
	selp.b32 	%r608, %r607, %r606, %p53;
	add.s32 	%r609, %r607, %r602;
	setp.eq.s32 	%p54, %r394, 8;
	selp.b32 	%r610, %r609, %r608, %p54;
	ld.shared.v4.u32 	{%r611, %r612, %r613, %r614}, [_ZZN3cub18CUB_300001_SM_10006detail6select23DeviceSelectSweepKernelINS2_10policy_hubIiiiLb0ELNS0_10SelectImplE0EE10Policy1000EN6thrust24THRUST_300001_SM_1000_NS6detail15normal_iteratorINS9_10device_ptrIiEEEESE_SE_PlNS0_13ScanTileStateIiLb1EEE26ifGreaterThanTenThanSaveIdNS0_8NullTypeEiNS2_19streaming_context_tIlLb1EEELS5_0EEEvT0_T1_T2_T3_T4_T5_T6_T7_iT8_NS1_7vsmem_tEE19static_temp_storage+32];
	add.s32 	%r615, %r609, %r611;
	setp.eq.s32 	%p55, %r394, 9;
	selp.b32 	%r616, %r615, %r610, %p55;
	add.s32 	%r617, %r615, %r612;
	setp.eq.s32 	%p56, %r394, 10;
	selp.b32 	%r618, %r617, %r616, %p56;
	add.s32 	%r619, %r617, %r613;
	setp.eq.s32 	%p57, %r394, 11;
	selp.b32 	%r620, %r619, %r618, %p57;
	add.s32 	%r621, %r619, %r614;
	setp.eq.s32 	%p58, %r394, 12;
	selp.b32 	%r622, %r621, %r620, %p58;
	ld.shared.v4.u32 	{%r623, %r624, %r625, %r626}, [_ZZN3cub18CUB_300001_SM_10006detail6select23DeviceSelectSweepKernelINS2_10policy_hubIiiiLb0ELNS0_10SelectImplE0EE10Policy1000EN6thrust24THRUST_300001_SM_1000_NS6detail15normal_iteratorINS9_10device_ptrIiEEEESE_SE_PlNS0_13ScanTileStateIiLb1EEE26ifGreaterThanTenThanSaveIdNS0_8NullTypeEiNS2_19streaming_context_tIlLb1EEELS5_0EEEvT0_T1_T2_T3_T4_T5_T6_T7_iT8_NS1_7vsmem_tEE19static_temp_storage+48];
	add.s32 	%r627, %r621, %r623;
	setp.eq.s32 	%p59, %r394, 13;
	selp.b32 	%r628, %r627, %r622, %p59;
	add.s32 	%r629, %r627, %r624;
	setp.eq.s32 	%p60, %r394, 14;
	selp.b32 	%r630, %r629, %r628, %p60;
	add.s32 	%r631, %r629, %r625;
	setp.eq.s32 	%p61, %r394, 15;
	selp.b32 	%r632, %r631, %r630, %p61;
	add.s32 	%r397, %r631, %r626;
	setp.gt.u32 	%p62, %r1650, 31;
	setp.lt.u32 	%p63, %r1650, 32;
	setp.eq.s32 	%p64, %r542, 0;
	selp.b32 	%r633, 0, %r588, %p64;
	add.s32 	%r1646, %r632, %r633;
	selp.b32 	%r399, %r588, %r1646, %p63;
	@%p62 bra 	$L__BB3_463;
	setp.ne.s32 	%p65, %r1650, 0;
	mul.wide.s32 	%rd217, %r1551, 8;
	add.s64 	%rd151, %rd2, %rd217;
	@%p65 bra 	$L__BB3_450;
	st.shared.u32 	[_ZZN3cub18CUB_300001_SM_10006detail6select23DeviceSelectSweepKernelINS2_10policy_hubIiiiLb0ELNS0_10SelectImplE0EE10Policy1000EN6thrust24THRUST_300001_SM_1000_NS6detail15normal_iteratorINS9_10device_ptrIiEEEESE_SE_PlNS0_13ScanTileStateIiLb1EEE26ifGreaterThanTenThanSaveIdNS0_8NullTypeEiNS2_19streaming_context_tIlLb1EEELS5_0EEEvT0_T1_T2_T3_T4_T5_T6_T7_iT8_NS1_7vsmem_tEE19static_temp_storage+108], %r397;
	add.s64 	%rd218, %rd151, 256;
	mov.b32 	%r634, 100;
	// begin inline asm
	st.relaxed.gpu.v2.u32 [%rd218], {%r634, %r397};
	// end inline asm
$L__BB3_450:
	not.b32 	%r640, %r1650;
	add.s32 	%r1641, %r1551, %r640;
	mov.b32 	%r636, 675;
	// begin inline asm
	nanosleep.u32 %r636;
	// end inline asm
	mul.wide.s32 	%rd220, %r1641, 8;
	add.s64 	%rd221, %rd2, %rd220;
	add.s64 	%rd219, %rd221, 256;
	// begin inline asm
	ld.relaxed.gpu.v2.u32 {%r1643, %r1635}, [%rd219];
	// end inline asm
	mov.b32 	%r1636, 422;
$L__BB3_451:
	setp.eq.s32 	%p66, %r1643, 99;
	mov.b32 	%r641, -1;
	vote.sync.any.pred 	%p67, %p66, %r641;
	not.pred 	%p68, %p67;
	@%p68 bra 	$L__BB3_453;
	mul.lo.s32 	%r815, %r1551, 16807;
	and.b32  	%r1551, %r815, 2147483647;
	add.s32 	%r816, %r1636, 1;
	rem.u32 	%r812, %r1551, %r816;
	// begin inline asm
	nanosleep.u32 %r812;
	// end inline asm
	shr.u32 	%r1636, %r1636, 1;
	// begin inline asm
	ld.relaxed.gpu.v2.u32 {%r1643, %r1635}, [%rd219];
	// end inline asm
	bra.uni 	$L__BB3_451;
$L__BB3_453:
	setp.eq.s32 	%p69, %r1643, 101;
	mov.b32 	%r668, -1;
	vote.sync.ballot.b32 	%r670, %p69, %r668;
	// begin inline asm
	mov.u32 %r643, %lanemask_ge;
	// end inline asm
	and.b32  	%r671, %r670, %r643;
	or.b32  	%r672, %r671, -2147483648;
	add.s32 	%r673, %r672, -1;
	not.b32 	%r674, %r672;
	and.b32  	%r675, %r674, %r673;
	popc.b32 	%r647, %r675;
	mov.b32 	%r646, 1;
	// begin inline asm
	shfl.sync.down.b32 %r644, %r1635, %r646, %r647, %r668;
	// end inline asm
	setp.lt.s32 	%p71, %r542, %r647;
	selp.b32 	%r676, %r644, 0, %p71;
	add.s32 	%r650, %r676, %r1635;
	mov.b32 	%r651, 2;
	// begin inline asm
	shfl.sync.down.b32 %r649, %r650, %r651, %r647, %r668;
	// end inline asm
	add.s32 	%r414, %r542, 2;
	setp.gt.s32 	%p72, %r414, %r647;
	selp.b32 	%r677, 0, %r649, %p72;
	add.s32 	%r655, %r650, %r677;
	mov.b32 	%r656, 4;
	// begin inline asm
	shfl.sync.down.b32 %r654, %r655, %r656, %r647, %r668;
	// end inline asm
	add.s32 	%r415, %r542, 4;
	setp.gt.s32 	%p73, %r415, %r647;
	selp.b32 	%r678, 0, %r654, %p73;
	add.s32 	%r660, %r655, %r678;
	mov.b32 	%r661, 8;
	// begin inline asm
	shfl.sync.down.b32 %r659, %r660, %r661, %r647, %r668;
	// end inline asm
	add.s32 	%r416, %r542, 8;
	setp.gt.s32 	%p74, %r416, %r647;
	selp.b32 	%r679, 0, %r659, %p74;
	add.s32 	%r665, %r660, %r679;
	mov.b32 	%r666, 16;
	// begin inline asm
	shfl.sync.down.b32 %r664, %r665, %r666, %r647, %r668;
	// end inline asm
	add.s32 	%r417, %r542, 16;
	setp.gt.s32 	%p75, %r417, %r647;
	selp.b32 	%r680, 0, %r664, %p75;
	add.s32 	%r1639, %r665, %r680;
	add.s64 	%rd153, %rd2, 256;
	mov.b32 	%r1637, 422;
$L__BB3_454:
	setp.ne.s32 	%p76, %r1643, 101;
	mov.b32 	%r681, -1;
	vote.sync.all.pred 	%p77, %p76, %r681;
	not.pred 	%p78, %p77;
	@%p78 bra 	$L__BB3_459;
	shr.u32 	%r1637, %r1637, 1;
	mul.wide.s32 	%rd317, %r1641, 8;
	add.s64 	%rd318, %rd153, %rd317;
	add.s64 	%rd316, %rd318, -256;
	// begin inline asm
	ld.relaxed.gpu.v2.u32 {%r1643, %r1644}, [%rd316];
	// end inline asm
	mov.u32 	%r1645, %r1637;
$L__BB3_456:
	setp.eq.s32 	%p163, %r1643, 99;
	mov.b32 	%r768, -1;
	vote.sync.any.pred 	%p164, %p163, %r768;
	not.pred 	%p165, %p164;
	@%p165 bra 	$L__BB3_458;
	mul.lo.s32 	%r810, %r1551, 16807;
	and.b32  	%r1551, %r810, 2147483647;
	add.s32 	%r811, %r1645, 1;
	rem.u32 	%r807, %r1551, %r811;
	// begin inline asm
	nanosleep.u32 %r807;
	// end inline asm
	shr.u32 	%r1645, %r1645, 1;
	// begin inline asm
	ld.relaxed.gpu.v2.u32 {%r1643, %r1644}, [%rd316];
	// end inline asm
	bra.uni 	$L__BB3_456;
$L__BB3_458:
	setp.eq.s32 	%p166, %r1643, 101;
	mov.b32 	%r794, -1;
	vote.sync.ballot.b32 	%r795, %p166, %r794;
	and.b32  	%r796, %r795, %r643;
	or.b32  	%r797, %r796, -2147483648;
	add.s32 	%r798, %r797, -1;
	not.b32 	%r799, %r797;
	and.b32  	%r800, %r799, %r798;
	popc.b32 	%r773, %r800;
	mov.b32 	%r772, 1;
	// begin inline asm
	shfl.sync.down.b32 %r770, %r1644, %r772, %r773, %r794;
	// end inline asm
	setp.lt.s32 	%p168, %r542, %r773;
	selp.b32 	%r801, %r770, 0, %p168;
	add.s32 	%r776, %r801, %r1644;
	mov.b32 	%r777, 2;
	// begin inline asm
	shfl.sync.down.b32 %r775, %r776, %r777, %r773, %r794;
	// end inline asm
	setp.gt.s32 	%p169, %r414, %r773;
	selp.b32 	%r802, 0, %r775, %p169;
	add.s32 	%r781, %r776, %r802;
	mov.b32 	%r782, 4;
	// begin inline asm
	shfl.sync.down.b32 %r780, %r781, %r782, %r773, %r794;
	// end inline asm
	setp.gt.s32 	%p170, %r415, %r773;
	selp.b32 	%r803, 0, %r780, %p170;
	add.s32 	%r786, %r781, %r803;
	mov.b32 	%r787, 8;
	// begin inline asm
	shfl.sync.down.b32 %r785, %r786, %r787, %r773, %r794;
	// end inline asm
	setp.gt.s32 	%p171, %r416, %r773;
	selp.b32 	%r804, 0, %r785, %p171;
	add.s32 	%r791, %r786, %r804;
	mov.b32 	%r792, 16;
	// begin inline asm
	shfl.sync.down.b32 %r790, %r791, %r792, %r773, %r794;
	// end inline asm
	setp.gt.s32 	%p172, %r417, %r773;
	selp.b32 	%r805, 0, %r790, %p172;
	add.s32 	%r806, %r805, %r1639;
	add.s32 	%r1639, %r806, %r791;
	add.s32 	%r1641, %r1641, -32;
	bra.uni 	$L__BB3_454;
$L__BB3_459:
	setp.ne.s32 	%p79, %r1650, 0;
	@%p79 bra 	$L__BB3_461;
	add.s32 	%r684, %r1639, %r397;
	add.s64 	%rd222, %rd151, 256;
	mov.b32 	%r683, 101;
	// begin inline asm
	st.relaxed.gpu.v2.u32 [%rd222], {%r683, %r684};
	// end inline asm
	st.shared.u32 	[_ZZN3cub18CUB_300001_SM_10006detail6select23DeviceSelectSweepKernelINS2_10policy_hubIiiiLb0ELNS0_10SelectImplE0EE10Policy1000EN6thrust24THRUST_300001_SM_1000_NS6detail15normal_iteratorINS9_10device_ptrIiEEEESE_SE_PlNS0_13ScanTileStateIiLb1EEE26ifGreaterThanTenThanSaveIdNS0_8NullTypeEiNS2_19streaming_context_tIlLb1EEELS5_0EEEvT0_T1_T2_T3_T4_T5_T6_T7_iT8_NS1_7vsmem_tEE19static_temp_storage+100], %r1639;
	st.shared.u32 	[_ZZN3cub18CUB_300001_SM_10006detail6select23DeviceSelectSweepKernelINS2_10policy_hubIiiiLb0ELNS0_10SelectImplE0EE10Policy1000EN6thrust24THRUST_300001_SM_1000_NS6detail15normal_iteratorINS9_10device_ptrIiEEEESE_SE_PlNS0_13ScanTileStateIiLb1EEE26ifGreaterThanTenThanSaveIdNS0_8NullTypeEiNS2_19streaming_context_tIlLb1EEELS5_0EEEvT0_T1_T2_T3_T4_T5_T6_T7_iT8_NS1_7vsmem_tEE19static_temp_storage+104], %r684;
$L__BB3_461:
	setp.ne.s32 	%p80, %r542, 0;
	mov.u32 	%r1646, %r399;
	@%p80 bra 	$L__BB3_463;
	st.shared.u32 	[_ZZN3cub18CUB_300001_SM_10006detail6select23DeviceSelectSweepKernelINS2_10policy_hubIiiiLb0ELNS0_10SelectImplE0EE10Policy1000EN6thrust24THRUST_300001_SM_1000_NS6detail15normal_iteratorINS9_10device_ptrIiEEEESE_SE_PlNS0_13ScanTileStateIiLb1EEE26ifGreaterThanTenThanSaveIdNS0_8NullTypeEiNS2_19streaming_context_tIlLb1EEELS5_0EEEvT0_T1_T2_T3_T4_T5_T6_T7_iT8_NS1_7vsmem_tEE19static_temp_storage+80], %r1639;
	mov.u32 	%r1646, %r1639;
$L__BB3_463:
	mov.u64 	%rd155, %rd203;
	bar.sync 	0;
	setp.eq.s32 	%p81, %r1650, 0;
	ld.shared.u32 	%r685, [_ZZN3cub18CUB_300001_SM_10006detail6select23DeviceSelectSweepKernelINS2_10policy_hubIiiiLb0ELNS0_10SelectImplE0EE10Policy1000EN6thrust24THRUST_300001_SM_1000_NS6detail15normal_iteratorINS9_10device_ptrIiEEEESE_SE_PlNS0_13ScanTileStateIiLb1EEE26ifGreaterThanTenThanSaveIdNS0_8NullTypeEiNS2_19streaming_context_tIlLb1EEELS5_0EEEvT0_T1_T2_T3_T4_T5_T6_T7_iT8_NS1_7vsmem_tEE19static_temp_storage+80];
	selp.b32 	%r686, 0, %r685, %p81;
	add.s32 	%r440, %r686, %r1646;
	add.s32 	%r441, %r440, %r1619;
	add.s32 	%r442, %r573, %r440;
	add.s32 	%r443, %r442, %r1621;
	add.s32 	%r444, %r443, %r1622;
	add.s32 	%r445, %r444, %r1623;
	add.s32 	%r446, %r445, %r1624;
	add.s32 	%r447, %r446, %r1625;
	add.s32 	%r448, %r447, %r1626;
	add.s32 	%r449, %r448, %r1627;
	add.s32 	%r450, %r449, %r1628;
	add.s32 	%r451, %r450, %r1629;
	add.s32 	%r452, %r451, %r1630;
	add.s32 	%r453, %r452, %r1631;
	ld.shared.v2.u32 	{%r688, %r454}, [_ZZN3cub18CUB_300001_SM_10006detail6select23DeviceSelectSweepKernelINS2_10policy_hubIiiiLb0ELNS0_10SelectImplE0EE10Policy1000EN6thrust24THRUST_300001_SM_1000_NS6detail15normal_iteratorINS9_10device_ptrIiEEEESE_SE_PlNS0_13ScanTileStateIiLb1EEE26ifGreaterThanTenThanSaveIdNS0_8NullTypeEiNS2_19streaming_context_tIlLb1EEELS5_0EEEvT0_T1_T2_T3_T4_T5_T6_T7_iT8_NS1_7vsmem_tEE19static_temp_storage+104];
	ld.shared.u32 	%r455, [_ZZN3cub18CUB_300001_SM_10006detail6select23DeviceSelectSweepKernelINS2_10policy_hubIiiiLb0ELNS0_10SelectImplE0EE10Policy1000EN6thrust24THRUST_300001_SM_1000_NS6detail15normal_iteratorINS9_10device_ptrIiEEEESE_SE_PlNS0_13ScanTileStateIiLb1EEE26ifGreaterThanTenThanSaveIdNS0_8NullTypeEiNS2_19streaming_context_tIlLb1EEELS5_0EEEvT0_T1_T2_T3_T4_T5_T6_T7_iT8_NS1_7vsmem_tEE19static_temp_storage+100];
	sub.s32 	%r689, 7168, %r200;
	sub.s32 	%r1654, %r688, %r689;
	sub.s32 	%r457, %r454, %r689;
	setp.gt.s32 	%p82, %r457, 512;
	@%p82 bra 	$L__BB3_520;
	ld.param.u8 	%rs7, [%rd155];
	ld.param.u64 	%rd223, [%rd155+24];
	cvta.to.global.u64 	%rd156, %rd223;
	setp.ne.s32 	%p83, %r1619, 0;
	setp.lt.s32 	%p84, %r440, %r1654;
	and.pred  	%p85, %p83, %p84;
	@%p85 bra 	$L__BB3_465;
	bra.uni 	$L__BB3_468;
$L__BB3_465:
	setp.ne.s16 	%p86, %rs7, 0;
	mov.b64 	%rd728, 0;
	@%p86 bra 	$L__BB3_467;
	ld.global.u64 	%rd728, [%rd156];
$L__BB3_467:
	cvt.s64.s32 	%rd225, %r440;
	add.s64 	%rd226, %rd728, %rd225;
	shl.b64 	%rd227, %rd226, 2;
	add.s64 	%rd228, %rd4, %rd227;
	st.global.u32 	[%rd228], %r1605;
$L__BB3_468:
	setp.eq.s32 	%p87, %r1620, 0;
	setp.ge.s32 	%p88, %r441, %r1654;
	or.pred  	%p89, %p87, %p88;
	@%p89 bra 	$L__BB3_472;
	setp.ne.s16 	%p90, %rs7, 0;
	mov.b64 	%rd729, 0;
	@%p90 bra 	$L__BB3_471;
	ld.global.u64 	%rd729, [%rd156];
$L__BB3_471:
	cvt.s64.s32 	%rd230, %r441;
	add.s64 	%rd231, %rd729, %rd230;
	shl.b64 	%rd232, %rd231, 2;
	add.s64 	%rd233, %rd4, %rd232;
	st.global.u32 	[%rd233], %r1606;
$L__BB3_472:
	setp.eq.s32 	%p91, %r1621, 0;
	setp.ge.s32 	%p92, %r442, %r1654;
	or.pred  	%p93, %p91, %p92;
	@%p93 bra 	$L__BB3_476;
	setp.ne.s16 	%p94, %rs7, 0;
	mov.b64 	%rd730, 0;
	@%p94 bra 	$L__BB3_475;
	ld.global.u64 	%rd730, [%rd156];
$L__BB3_475:
	cvt.s64.s32 	%rd235, %r442;
	add.s64 	%rd236, %rd730, %rd235;
	shl.b64 	%rd237, %rd236, 2;
	add.s64 	%rd238, %rd4, %rd237;
	st.global.u32 	[%rd238], %r1607;
$L__BB3_476:
	setp.eq.s32 	%p95, %r1622, 0;
	setp.ge.s32 	%p96, %r443, %r1654;
	or.pred  	%p97, %p95, %p96;
	@%p97 bra 	$L__BB3_480;
	setp.ne.s16 	%p98, %rs7, 0;
	mov.b64 	%rd731, 0;
	@%p98 bra 	$L__BB3_479;
	ld.global.u64 	%rd731, [%rd156];
$L__BB3_479:
	cvt.s64.s32 	%rd240, %r443;
	add.s64 	%rd241, %rd731, %rd240;
	shl.b64 	%rd242, %rd241, 2;
	add.s64 	%rd243, %rd4, %rd242;
	st.global.u32 	[%rd243], %r1608;
$L__BB3_480:
	setp.eq.s32 	%p99, %r1623, 0;
	setp.ge.s32 	%p100, %r444, %r1654;
	or.pred  	%p101, %p99, %p100;
	@%p101 bra 	$L__BB3_484;
	setp.ne.s16 	%p102, %rs7, 0;
	mov.b64 	%rd732, 0;
	@%p102 bra 	$L__BB3_483;
	ld.global.u64 	%rd732, [%rd156];
$L__BB3_483:
	cvt.s64.s32 	%rd245, %r444;
	add.s64 	%rd246, %rd732, %rd245;
	shl.b64 	%rd247, %rd246, 2;
	add.s64 	%rd248, %rd4, %rd247;
	st.global.u32 	[%rd248], %r1609;
$L__BB3_484:
	setp.eq.s32 	%p103, %r1624, 0;
	setp.ge.s32 	%p104, %r445, %r1654;
	or.pred  	%p105, %p103, %p104;
	@%p105 bra 	$L__BB3_488;
	setp.ne.s16 	%p106, %rs7, 0;
	mov.b64 	%rd733, 0;
	@%p106 bra 	$L__BB3_487;
	ld.global.u64 	%rd733, [%rd156];
$L__BB3_487:
	cvt.s64.s32 	%rd250, %r445;
	add.s64 	%rd251, %rd733, %rd250;
	shl.b64 	%rd252, %rd251, 2;
	add.s64 	%rd253, %rd4, %rd252;
	st.global.u32 	[%rd253], %r1610;
$L__BB3_488:
	setp.eq.s32 	%p107, %r1625, 0;
	setp.ge.s32 	%p108, %r446, %r1654;
	or.pred  	%p109, %p107, %p108;
	@%p109 bra 	$L__BB3_492;
	setp.ne.s16 	%p110, %rs7, 0;
	mov.b64 	%rd734, 0;
	@%p110 bra 	$L__BB3_491;
	ld.global.u64 	%rd734, [%rd156];
$L__BB3_491:
	cvt.s64.s32 	%rd255, %r446;
	add.s64 	%rd256, %rd734, %rd255;
	shl.b64 	%rd257, %rd256, 2;
	add.s64 	%rd258, %rd4, %rd257;
	st.global.u32 	[%rd258], %r1611;
$L__BB3_492:
	setp.eq.s32 	%p111, %r1626, 0;
	setp.ge.s32 	%p112, %r447, %r1654;
	or.pred  	%p113, %p111, %p112;
	@%p113 bra 	$L__BB3_496;
	setp.ne.s16 	%p114, %rs7, 0;
	mov.b64 	%rd735, 0;
	@%p114 bra 	$L__BB3_495;
	ld.global.u64 	%rd735, [%rd156];
$L__BB3_495:
	cvt.s64.s32 	%rd260, %r447;
	add.s64 	%rd261, %rd735, %rd260;
	shl.b64 	%rd262, %rd261, 2;
	add.s64 	%rd263, %rd4, %rd262;
	st.global.u32 	[%rd263], %r1612;
$L__BB3_496:
	setp.eq.s32 	%p115, %r1627, 0;
	setp.ge.s32 	%p116, %r448, %r1654;
	or.pred  	%p117, %p115, %p116;
	@%p117 bra 	$L__BB3_500;
	setp.ne.s16 	%p118, %rs7, 0;
	mov.b64 	%rd736, 0;
	@%p118 bra 	$L__BB3_499;
	ld.global.u64 	%rd736, [%rd156];
$L__BB3_499:
	cvt.s64.s32 	%rd265, %r448;
	add.s64 	%rd266, %rd736, %rd265;
	shl.b64 	%rd267, %rd266, 2;
	add.s64 	%rd268, %rd4, %rd267;
	st.global.u32 	[%rd268], %r1613;
$L__BB3_500:
	setp.eq.s32 	%p119, %r1628, 0;
	setp.ge.s32 	%p120, %r449, %r1654;
	or.pred  	%p121, %p119, %p120;
	@%p121 bra 	$L__BB3_504;
	setp.ne.s16 	%p122, %rs7, 0;
	mov.b64 	%rd737, 0;
	@%p122 bra 	$L__BB3_503;
	ld.global.u64 	%rd737, [%rd156];
$L__BB3_503:
	cvt.s64.s32 	%rd270, %r449;
	add.s64 	%rd271, %rd737, %rd270;
	shl.b64 	%rd272, %rd271, 2;
	add.s64 	%rd273, %rd4, %rd272;
	st.global.u32 	[%rd273], %r1614;
$L__BB3_504:
	setp.eq.s32 	%p123, %r1629, 0;
	setp.ge.s32 	%p124, %r450, %r1654;
	or.pred  	%p125, %p123, %p124;
	@%p125 bra 	$L__BB3_508;
	setp.ne.s16 	%p126, %rs7, 0;
	mov.b64 	%rd738, 0;
	@%p126 bra 	$L__BB3_507;
	ld.global.u64 	%rd738, [%rd156];
$L__BB3_507:
	cvt.s64.s32 	%rd275, %r450;
	add.s64 	%rd276, %rd738, %rd275;
	shl.b64 	%rd277, %rd276, 2;
	add.s64 	%rd278, %rd4, %rd277;
	st.global.u32 	[%rd278], %r1615;
$L__BB3_508:
	setp.eq.s32 	%p127, %r1630, 0;
	setp.ge.s32 	%p128, %r451, %r1654;
	or.pred  	%p129, %p127, %p128;
	@%p129 bra 	$L__BB3_512;
	setp.ne.s16 	%p130, %rs7, 0;
	mov.b64 	%rd739, 0;
	@%p130 bra 	$L__BB3_511;
	ld.global.u64 	%rd739, [%rd156];
$L__BB3_511:
	cvt.s64.s32 	%rd280, %r451;
	add.s64 	%rd281, %rd739, %rd280;
	shl.b64 	%rd282, %rd281, 2;
	add.s64 	%rd283, %rd4, %rd282;
	st.global.u32 	[%rd283], %r1616;
$L__BB3_512:
	setp.eq.s32 	%p131, %r1631, 0;
	setp.ge.s32 	%p132, %r452, %r1654;
	or.pred  	%p133, %p131, %p132;
	@%p133 bra 	$L__BB3_516;
	setp.ne.s16 	%p134, %rs7, 0;
	mov.b64 	%rd740, 0;
	@%p134 bra 	$L__BB3_515;
	ld.global.u64 	%rd740, [%rd156];
$L__BB3_515:
	cvt.s64.s32 	%rd285, %r452;
	add.s64 	%rd286, %rd740, %rd285;
	shl.b64 	%rd287, %rd286, 2;
	add.s64 	%rd288, %rd4, %rd287;
	st.global.u32 	[%rd288], %r1617;
$L__BB3_516:
	setp.eq.s32 	%p135, %r1632, 0;
	setp.ge.s32 	%p136, %r453, %r1654;
	or.pred  	%p137, %p135, %p136;
	@%p137 bra 	$L__BB3_565;
	setp.ne.s16 	%p138, %rs7, 0;
	mov.b64 	%rd741, 0;
	@%p138 bra 	$L__BB3_519;
	ld.global.u64 	%rd741, [%rd156];
$L__BB3_519:
	cvt.s64.s32 	%rd290, %r453;
	add.s64 	%rd291, %rd741, %rd290;
	shl.b64 	%rd292, %rd291, 2;
	add.s64 	%rd293, %rd4, %rd292;
	st.global.u32 	[%rd293], %r1618;
	bra.uni 	$L__BB3_565;
$L__BB3_520:
	bar.sync 	0;
	setp.eq.s32 	%p139, %r1619, 0;
	@%p139 bra 	$L__BB3_522;
	sub.s32 	%r690, %r440, %r455;
	shl.b32 	%r691, %r690, 2;
	mov.u32 	%r692, _ZZN3cub18CUB_300001_SM_10006detail6select23DeviceSelectSweepKernelINS2_10policy_hubIiiiLb0ELNS0_10SelectImplE0EE10Policy1000EN6thrust24THRUST_300001_SM_1000_NS6detail15normal_iteratorINS9_10device_ptrIiEEEESE_SE_PlNS0_13ScanTileStateIiLb1EEE26ifGreaterThanTenThanSaveIdNS0_8NullTypeEiNS2_19streaming_context_tIlLb1EEELS5_0EEEvT0_T1_T2_T3_T4_T5_T6_T7_iT8_NS1_7vsmem_tEE19static_temp_storage;
	add.s32 	%r693, %r692, %r691;
	st.shared.u32 	[%r693], %r1605;
$L__BB3_522:
	setp.eq.s32 	%p140, %r1620, 0;
	@%p140 bra 	$L__BB3_524;
	sub.s32 	%r694, %r441, %r455;
	shl.b32 	%r695, %r694, 2;
	mov.u32 	%r696, _ZZN3cub18CUB_300001_SM_10006detail6select23DeviceSelectSweepKernelINS2_10policy_hubIiiiLb0ELNS0_10SelectImplE0EE10Policy1000EN6thrust24THRUST_300001_SM_1000_NS6detail15normal_iteratorINS9_10device_ptrIiEEEESE_SE_PlNS0_13ScanTileStateIiLb1EEE26ifGreaterThanTenThanSaveIdNS0_8NullTypeEiNS2_19streaming_context_tIlLb1EEELS5_0EEEvT0_T1_T2_T3_T4_T5_T6_T7_iT8_NS1_7vsmem_tEE19static_temp_storage;
	add.s32 	%r697, %r696, %r695;
	st.shared.u32 	[%r697], %r1606;
$L__BB3_524:
	setp.eq.s32 	%p141, %r1621, 0;
	@%p141 bra 	$L__BB3_526;
	sub.s32 	%r698, %r442, %r455;
	shl.b32 	%r699, %r698, 2;
	mov.u32 	%r700, _ZZN3cub18CUB_300001_SM_10006detail6select23DeviceSelectSweepKernelINS2_10policy_hubIiiiLb0ELNS0_10SelectImplE0EE10Policy1000EN6thrust24THRUST_300001_SM_1000_NS6detail15normal_iteratorINS9_10device_ptrIiEEEESE_SE_PlNS0_13ScanTileStateIiLb1EEE26ifGreaterThanTenThanSaveIdNS0_8NullTypeEiNS2_19streaming_context_tIlLb1EEELS5_0EEEvT0_T1_T2_T3_T4_T5_T6_T7_iT8_NS1_7vsmem_tEE19static_temp_storage;
	add.s32 	%r701, %r700, %r699;
	st.shared.u32 	[%r701], %r1607;
$L__BB3_526:
	setp.eq.s32 	%p142, %r1622, 0;
	@%p142 bra 	$L__BB3_528;
	sub.s32 	%r702, %r443, %r455;
	shl.b32 	%r703, %r702, 2;
	mov.u32 	%r704, _ZZN3cub18CUB_300001_SM_10006detail6select23DeviceSelectSweepKernelINS2_10policy_hubIiiiLb0ELNS0_10SelectImplE0EE10Policy1000EN6thrust24THRUST_300001_SM_1000_NS6detail15normal_iteratorINS9_10device_ptrIiEEEESE_SE_PlNS0_13ScanTileStateIiLb1EEE26ifGreaterThanTenThanSaveIdNS0_8NullTypeEiNS2_19streaming_context_tIlLb1EEELS5_0EEEvT0_T1_T2_T3_T4_T5_T6_T7_iT8_NS1_7vsmem_tEE19static_temp_storage;
	add.s32 	%r705, %r704, %r703;
	st.shared.u32 	[%r705], %r1608;
$L__BB3_528:
	setp.eq.s32 	%p143, %r1623, 0;
	@%p143 bra 	$L__BB3_530;
	sub.s32 	%r706, %r444, %r455;
	shl.b32 	%r707, %r706, 2;
	mov.u32 	%r708, _ZZN3cub18CUB_300001_SM_10006detail6select23DeviceSelectSweepKernelINS2_10policy_hubIiiiLb0ELNS0_10SelectImplE0EE10Policy1000EN6thrust24THRUST_300001_SM_1000_NS6detail15normal_iteratorINS9_10device_ptrIiEEEESE_SE_PlNS0_13ScanTileStateIiLb1EEE26ifGreaterThanTenThanSaveIdNS0_8NullTypeEiNS2_19streaming_context_tIlLb1EEELS5_0EEEvT0_T1_T2_T3_T4_T5_T6_T7_iT8_NS1_7vsmem_tEE19static_temp_storage;
	add.s32 	%r709, %r708, %r707;
	st.shared.u32 	[%r709], %r1609;
$L__BB3_530:
	setp.eq.s32 	%p144, %r1624, 0;
	@%p144 bra 	$L__BB3_532;
	sub.s32 	%r710, %r445, %r455;
	shl.b32 	%r711, %r710, 2;
	mov.u32 	%r712, _ZZN3cub18CUB_300001_SM_10006detail6select23DeviceSelectSweepKernelINS2_10policy_hubIiiiLb0ELNS0_10SelectImplE0EE10Policy1000EN6thrust24THRUST_300001_SM_1000_NS6detail15normal_iteratorINS9_10device_ptrIiEEEESE_SE_PlNS0_13ScanTileStateIiLb1EEE26ifGreaterThanTenThanSaveIdNS0_8NullTypeEiNS2_19streaming_context_tIlLb1EEELS5_0EEEvT0_T1_T2_T3_T4_T5_T6_T7_iT8_NS1_7vsmem_tEE19static_temp_storage;
	add.s32 	%r713, %r712, %r711;
	st.shared.u32 	[%r713], %r1610;
$L__BB3_532:
	setp.eq.s32 	%p145, %r1625, 0;
	@%p145 bra 	$L__BB3_534;
	sub.s32 	%r714, %r446, %r455;
	shl.b32 	%r715, %r714, 2;
	mov.u32 	%r716, _ZZN3cub18CUB_300001_SM_10006detail6select23DeviceSelectSweepKernelINS2_10policy_hubIiiiLb0ELNS0_10SelectImplE0EE10Policy1000EN6thrust24THRUST_300001_SM_1000_NS6detail15normal_iteratorINS9_10device_ptrIiEEEESE_SE_PlNS0_13ScanTileStateIiLb1EEE26ifGreaterThanTenThanSaveIdNS0_8NullTypeEiNS2_19streaming_context_tIlLb1EEELS5_0EEEvT0_T1_T2_T3_T4_T5_T6_T7_iT8_NS1_7vsmem_tEE19static_temp_storage;
	add.s32 	%r717, %r716, %r715;
	st.shared.u32 	[%r717], %r1611;
$L__BB3_534:
	setp.eq.s32 	%p146, %r1626, 0;
	@%p146 bra 	$L__BB3_536;
	sub.s32 	%r718, %r447, %r455;
	shl.b32 	%r719, %r718, 2;
	mov.u32 	%r720, _ZZN3cub18CUB_300001_SM_10006detail6select23DeviceSelectSweepKernelINS2_10policy_hubIiiiLb0ELNS0_10SelectImplE0EE10Policy1000EN6thrust24THRUST_300001_SM_1000_NS6detail15normal_iteratorINS9_10device_ptrIiEEEESE_SE_PlNS0_13ScanTileStateIiLb1EEE26ifGreaterThanTenThanSaveIdNS0_8NullTypeEiNS2_19streaming_context_tIlLb1EEELS5_0EEEvT0_T1_T2_T3_T4_T5_T6_T7_iT8_NS1_7vsmem_tEE19static_temp_storage;
	add.s32 	%r721, %r720, %r719;
	st.shared.u32 	[%r721], %r1612;
$L__BB3_536:
	setp.eq.s32 	%p147, %r1627, 0;
	@%p147 bra 	$L__BB3_538;
	sub.s32 	%r722, %r448, %r455;
	shl.b32 	%r723, %r722, 2;
	mov.u32 	%r724, _ZZN3cub18CUB_300001_SM_10006detail6select23DeviceSelectSweepKernelINS2_10policy_hubIiiiLb0ELNS0_10SelectImplE0EE10Policy1000EN6thrust24THRUST_300001_SM_1000_NS6detail15normal_iteratorINS9_10device_ptrIiEEEESE_SE_PlNS0_13ScanTileStateIiLb1EEE26ifGreaterThanTenThanSaveIdNS0_8NullTypeEiNS2_19streaming_context_tIlLb1EEELS5_0EEEvT0_T1_T2_T3_T4_T5_T6_T7_iT8_NS1_7vsmem_tEE19static_temp_storage;
	add.s32 	%r725, %r724, %r723;
	st.shared.u32 	[%r725], %r1613;
$L__BB3_538:
	setp.eq.s32 	%p148, %r1628, 0;
	@%p148 bra 	$L__BB3_540;
	sub.s32 	%r726, %r449, %r455;
	shl.b32 	%r727, %r726, 2;
	mov.u32 	%r728, _ZZN3cub18CUB_300001_SM_10006detail6select23DeviceSelectSweepKernelINS2_10policy_hubIiiiLb0ELNS0_10SelectImplE0EE10Policy1000EN6thrust24THRUST_300001_SM_1000_NS6detail15normal_iteratorINS9_10device_ptrIiEEEESE_SE_PlNS0_13ScanTileStateIiLb1EEE26ifGreaterThanTenThanSaveIdNS0_8NullTypeEiNS2_19streaming_context_tIlLb1EEELS5_0EEEvT0_T1_T2_T3_T4_T5_T6_T7_iT8_NS1_7vsmem_tEE19static_temp_storage;
	add.s32 	%r729, %r728, %r727;
	st.shared.u32 	[%r729], %r1614;
$L__BB3_540:
	setp.eq.s32 	%p149, %r1629, 0;
	@%p149 bra 	$L__BB3_542;
	sub.s32 	%r730, %r450, %r455;
	shl.b32 	%r731, %r730, 2;
	mov.u32 	%r732, _ZZN3cub18CUB_300001_SM_10006detail6select23DeviceSelectSweepKernelINS2_10policy_hubIiiiLb0ELNS0_10SelectImplE0EE10Policy1000EN6thrust24THRUST_300001_SM_1000_NS6detail15normal_iteratorINS9_10device_ptrIiEEEESE_SE_PlNS0_13ScanTileStateIiLb1EEE26ifGreaterThanTenThanSaveIdNS0_8NullTypeEiNS2_19streaming_context_tIlLb1EEELS5_0EEEvT0_T1_T2_T3_T4_T5_T6_T7_iT8_NS1_7vsmem_tEE19static_temp_storage;
	add.s32 	%r733, %r732, %r731;
	st.shared.u32 	[%r733], %r1615;
$L__BB3_542:
	setp.eq.s32 	%p150, %r1630, 0;
	@%p150 bra 	$L__BB3_544;
	sub.s32 	%r734, %r451, %r455;
	shl.b32 	%r735, %r734, 2;
	mov.u32 	%r736, _ZZN3cub18CUB_300001_SM_10006detail6select23DeviceSelectSweepKernelINS2_10policy_hubIiiiLb0ELNS0_10SelectImplE0EE10Policy1000EN6thrust24THRUST_300001_SM_1000_NS6detail15normal_iteratorINS9_10device_ptrIiEEEESE_SE_PlNS0_13ScanTileStateIiLb1EEE26ifGreaterThanTenThanSaveIdNS0_8NullTypeEiNS2_19streaming_context_tIlLb1EEELS5_0EEEvT0_T1_T2_T3_T4_T5_T6_T7_iT8_NS1_7vsmem_tEE19static_temp_storage;
	add.s32 	%r737, %r736, %r735;
	st.shared.u32 	[%r737], %r1616;
$L__BB3_544:
	setp.eq.s32 	%p151, %r1631, 0;
	@%p151 bra 	$L__BB3_546;
	sub.s32 	%r738, %r452, %r455;
	shl.b32 	%r739, %r738, 2;
	mov.u32 	%r740, _ZZN3cub18CUB_300001_SM_10006detail6select23DeviceSelectSweepKernelINS2_10policy_hubIiiiLb0ELNS0_10SelectImplE0EE10Policy1000EN6thrust24THRUST_300001_SM_1000_NS6detail15normal_iteratorINS9_10device_ptrIiEEEESE_SE_PlNS0_13ScanTileStateIiLb1EEE26ifGreaterThanTenThanSaveIdNS0_8NullTypeEiNS2_19streaming_context_tIlLb1EEELS5_0EEEvT0_T1_T2_T3_T4_T5_T6_T7_iT8_NS1_7vsmem_tEE19static_temp_storage;
	add.s32 	%r741, %r740, %r739;
	st.shared.u32 	[%r741], %r1617;
$L__BB3_546:
	setp.eq.s32 	%p152, %r1632, 0;
	@%p152 bra 	$L__BB3_548;
	sub.s32 	%r742, %r453, %r455;
	shl.b32 	%r743, %r742, 2;
	mov.u32 	%r744, _ZZN3cub18CUB_300001_SM_10006detail6select23DeviceSelectSweepKernelINS2_10policy_hubIiiiLb0ELNS0_10SelectImplE0EE10Policy1000EN6thrust24THRUST_300001_SM_1000_NS6detail15normal_iteratorINS9_10device_ptrIiEEEESE_SE_PlNS0_13ScanTileStateIiLb1EEE26ifGreaterThanTenThanSaveIdNS0_8NullTypeEiNS2_19streaming_context_tIlLb1EEELS5_0EEEvT0_T1_T2_T3_T4_T5_T6_T7_iT8_NS1_7vsmem_tEE19static_temp_storage;
	add.s32 	%r745, %r744, %r743;
	st.shared.u32 	[%r745], %r1618;
$L__BB3_548:
	bar.sync 	0;
	setp.ge.s32 	%p153, %r1650, %r457;
	@%p153 bra 	$L__BB3_565;
	ld.param.u32 	%r1544, [_ZN3cub18CUB_300001_SM_10006detail6select23DeviceSelectSweepKernelINS2_10policy_hubIiiiLb0ELNS0_10SelectImplE0EE10Policy1000EN6thrust24THRUST_300001_SM_1000_NS6detail15normal_iteratorINS9_10device_ptrIiEEEESE_SE_PlNS0_13ScanTileStateIiLb1EEE26ifGreaterThanTenThanSaveIdNS0_8NullTypeEiNS2_19streaming_context_tIlLb1EEELS5_0EEEvT0_T1_T2_T3_T4_T5_T6_T7_iT8_NS1_7vsmem_tE_param_7];
	ld.param.u8 	%rs8, [%rd155];
	ld.param.u64 	%rd294, [%rd155+24];
	cvta.to.global.u64 	%rd157, %rd294;
	add.s32 	%r746, %r454, %r1544;
	add.s32 	%r747, %r1650, %r2;
	sub.s32 	%r748, %r746, %r747;
	add.s32 	%r458, %r748, -7169;
	and.b32  	%r749, %r458, 1536;
	setp.eq.s32 	%p154, %r749, 1536;
	@%p154 bra 	$L__BB3_554;
	shr.u32 	%r750, %r458, 9;
	add.s32 	%r751, %r750, 1;
	and.b32  	%r752, %r751, 3;
	add.s32 	%r1649, %r1650, %r455;
	shl.b32 	%r753, %r1650, 2;
	mov.u32 	%r754, _ZZN3cub18CUB_300001_SM_10006detail6select23DeviceSelectSweepKernelINS2_10policy_hubIiiiLb0ELNS0_10SelectImplE0EE10Policy1000EN6thrust24THRUST_300001_SM_1000_NS6detail15normal_iteratorINS9_10device_ptrIiEEEESE_SE_PlNS0_13ScanTileStateIiLb1EEE26ifGreaterThanTenThanSaveIdNS0_8NullTypeEiNS2_19streaming_context_tIlLb1EEELS5_0EEEvT0_T1_T2_T3_T4_T5_T6_T7_iT8_NS1_7vsmem_tEE19static_temp_storage;
	add.s32 	%r1648, %r754, %r753;
	neg.s32 	%r1647, %r752;
	shl.b32 	%r755, %r751, 9;
	and.b32  	%r756, %r755, 1536;
	add.s32 	%r1650, %r1650, %r756;
$L__BB3_551:
	.pragma "nounroll";
	setp.ne.s16 	%p155, %rs8, 0;
	mov.b64 	%rd723, 0;
	@%p155 bra 	$L__BB3_553;
	ld.global.u64 	%rd723, [%rd157];
$L__BB3_553:
	cvt.s64.s32 	%rd296, %r1649;
	add.s64 	%rd297, %rd723, %rd296;
	shl.b64 	%rd298, %rd297, 2;
	add.s64 	%rd299, %rd4, %rd298;
	ld.shared.u32 	%r757, [%r1648];
	st.global.u32 	[%rd299], %r757;
	add.s32 	%r1649, %r1649, 512;
	add.s32 	%r1648, %r1648, 2048;
	add.s32 	%r1647, %r1647, 1;
	setp.ne.s32 	%p156, %r1647, 0;
	@%p156 bra 	$L__BB3_551;
$L__BB3_554:
	setp.lt.u32 	%p157, %r458, 1536;
	@%p157 bra 	$L__BB3_565;
	add.s32 	%r1652, %r1650, %r455;
	shl.b32 	%r758, %r1650, 2;
	mov.u32 	%r759, _ZZN3cub18CUB_300001_SM_10006detail6select23DeviceSelectSweepKernelINS2_10policy_hubIiiiLb0ELNS0_10SelectImplE0EE10Policy1000EN6thrust24THRUST_300001_SM_1000_NS6detail15normal_iteratorINS9_10device_ptrIiEEEESE_SE_PlNS0_13ScanTileStateIiLb1EEE26ifGreaterThanTenThanSaveIdNS0_8NullTypeEiNS2_19streaming_context_tIlLb1EEELS5_0EEEvT0_T1_T2_T3_T4_T5_T6_T7_iT8_NS1_7vsmem_tEE19static_temp_storage;
	add.s32 	%r760, %r758, %r759;
	add.s32 	%r1651, %r760, 4096;
$L__BB3_556:
	setp.ne.s16 	%p158, %rs8, 0;
	cvt.s64.s32 	%rd160, %r1652;
	mov.b64 	%rd724, 0;
	@%p158 bra 	$L__BB3_558;
	ld.global.u64 	%rd724, [%rd157];
$L__BB3_558:
	setp.ne.s16 	%p159, %rs8, 0;
	add.s64 	%rd302, %rd724, %rd160;
	shl.b64 	%rd303, %rd302, 2;
	add.s64 	%rd304, %rd4, %rd303;
	ld.shared.u32 	%r761, [%r1651+-4096];
	st.global.u32 	[%rd304], %r761;
	mov.b64 	%rd725, 0;
	@%p159 bra 	$L__BB3_560;
	ld.global.u64 	%rd725, [%rd157];
$L__BB3_560:
	setp.ne.s16 	%p160, %rs8, 0;
	add.s64 	%rd306, %rd725, %rd160;
	shl.b64 	%rd307, %rd306, 2;
	add.s64 	%rd308, %rd4, %rd307;
	ld.shared.u32 	%r762, [%r1651+-2048];
	st.global.u32 	[%rd308+2048], %r762;
	mov.b64 	%rd726, 0;
	@%p160 bra 	$L__BB3_562;
	ld.global.u64 	%rd726, [%rd157];
$L__BB3_562:
	setp.ne.s16 	%p161, %rs8, 0;
	add.s64 	%rd310, %rd726, %rd160;
	shl.b64 	%rd311, %rd310, 2;
	add.s64 	%rd312, %rd4, %rd311;
	ld.shared.u32 	%r763, [%r1651];
	st.global.u32 	[%rd312+4096], %r763;
	mov.b64 	%rd727, 0;
	@%p161 bra 	$L__BB3_564;
	ld.global.u64 	%rd727, [%rd157];
$L__BB3_564:
	cvt.u32.u64 	%r764, %rd160;
	add.s64 	%rd313, %rd727, %rd160;
	shl.b64 	%rd314, %rd313, 2;
	add.s64 	%rd315, %rd4, %rd314;
	ld.shared.u32 	%r765, [%r1651+2048];
	st.global.u32 	[%rd315+6144], %r765;
	add.s32 	%r1650, %r1650, 2048;
	add.s32 	%r1652, %r764, 2048;
	add.s32 	%r1651, %r1651, 8192;
	setp.lt.s32 	%p162, %r1650, %r457;
	@%p162 bra 	$L__BB3_556;
$L__BB3_565:
	mov.u32 	%r1031, %tid.x;
	setp.ne.s32 	%p315, %r1031, 0;
	@%p315 bra 	$L__BB3_573;
	mov.u64 	%rd197, %rd203;
	ld.param.u8 	%rs51, [%rd197+1];
	setp.eq.s16 	%p316, %rs51, 0;
	@%p316 bra 	$L__BB3_570;
	ld.param.u8 	%rs52, [%rd197];
	setp.ne.s16 	%p317, %rs52, 0;
	mov.b64 	%rd742, 0;
	@%p317 bra 	$L__BB3_569;
	ld.param.u64 	%rd428, [%rd197+24];
	cvta.to.global.u64 	%rd429, %rd428;
	ld.global.u64 	%rd742, [%rd429];
$L__BB3_569:
	ld.param.u64 	%rd661, [_ZN3cub18CUB_300001_SM_10006detail6select23DeviceSelectSweepKernelINS2_10policy_hubIiiiLb0ELNS0_10SelectImplE0EE10Policy1000EN6thrust24THRUST_300001_SM_1000_NS6detail15normal_iteratorINS9_10device_ptrIiEEEESE_SE_PlNS0_13ScanTileStateIiLb1EEE26ifGreaterThanTenThanSaveIdNS0_8NullTypeEiNS2_19streaming_context_tIlLb1EEELS5_0EEEvT0_T1_T2_T3_T4_T5_T6_T7_iT8_NS1_7vsmem_tE_param_3];
	cvt.s64.s32 	%rd430, %r1654;
	add.s64 	%rd431, %rd742, %rd430;
	cvta.to.global.u64 	%rd432, %rd661;
	st.global.u64 	[%rd432], %rd431;
	bra.uni 	$L__BB3_573;
$L__BB3_570:
	ld.param.u8 	%rs53, [%rd197];
	setp.ne.s16 	%p318, %rs53, 0;
	mov.b64 	%rd743, 0;
	@%p318 bra 	$L__BB3_572;
	ld.param.u64 	%rd434, [%rd197+24];
	cvta.to.global.u64 	%rd435, %rd434;
	ld.global.u64 	%rd743, [%rd435];
$L__BB3_572:
	cvt.s64.s32 	%rd436, %r1654;
	add.s64 	%rd437, %rd743, %rd436;
	ld.param.u64 	%rd438, [%rd197+32];
	cvta.to.global.u64 	%rd439, %rd438;
	st.global.u64 	[%rd439], %rd437;
$L__BB3_573:
	ret;

}


// ===== COMPILED SASS (sm_100) =====

	.target	sm_100

	.elftype	@"ET_EXEC"


//--------------------- .note.nv.tkinfo           --------------------------
	.section	.note.nv.tkinfo,"",@"SHT_NOTE"
	.sectionflags	@"SHF_NOTE_NV_TKINFO"
	.tkinfo
        /*0018*/ 	.word	0x00000002
        /*0030*/ 	.string	""
        /*0030*/ 	.string	"ptxas"
        /*0030*/ 	.string	"Cuda compilation tools, release 13.0, V13.0.88"
        /*0030*/ 	.string	"Build cuda_13.0.r13.0/compiler.36424714_0"
        /*0030*/ 	.string	"-arch sm_100 -m 64 "



//--------------------- .note.nv.cuinfo           --------------------------
	.section	.note.nv.cuinfo,"",@"SHT_NOTE"
	.sectionflags	@"SHF_NOTE_NV_CUINFO"
        /*0018*/ 	.short	0x0002
        /*001a*/ 	.short	0x0064
        /*001c*/ 	.short	0x0082
	.zero		2


//--------------------- .nv.info                  --------------------------
	.section	.nv.info,"",@"SHT_CUDA_INFO"
	.align	4


	//----- nvinfo : EIATTR_REGCOUNT
	.align		4
        /*0000*/ 	.byte	0x04, 0x2f
        /*0002*/ 	.short	(.L_46 - .L_45)
	.align		4
.L_45:
        /*0004*/ 	.word	index@(_ZN3cub18CUB_300001_SM_10006detail11EmptyKernelIvEEvv)
        /*0008*/ 	.word	0x00000004


	//----- nvinfo : EIATTR_FRAME_SIZE
	.align		4
.L_46:
        /*000c*/ 	.byte	0x04, 0x11
        /*000e*/ 	.short	(.L_48 - .L_47)
	.align		4
.L_47:
        /*0010*/ 	.word	index@(_ZN3cub18CUB_300001_SM_10006detail11EmptyKernelIvEEvv)
        /*0014*/ 	.word	0x00000000


	//----- nvinfo : EIATTR_REGCOUNT
	.align		4
.L_48:
        /*0018*/ 	.byte	0x04, 0x2f
        /*001a*/ 	.short	(.L_50 - .L_49)
	.align		4
.L_49:
        /*001c*/ 	.word	index@(_ZN3cub18CUB_300001_SM_10006detail8for_each13static_kernelINS2_12policy_hub_t12policy_500_tEmN6thrust24THRUST_300001_SM_1000_NS8cuda_cub20__uninitialized_fill7functorINS7_10device_ptrIiEEiEEEEvT0_T1_)
        /*0020*/ 	.word	0x00000008


	//----- nvinfo : EIATTR_FRAME_SIZE
	.align		4
.L_50:
        /*0024*/ 	.byte	0x04, 0x11
        /*0026*/ 	.short	(.L_52 - .L_51)
	.align		4
.L_51:
        /*0028*/ 	.word	index@(_ZN3cub18CUB_300001_SM_10006detail8for_each13static_kernelINS2_12policy_hub_t12policy_500_tEmN6thrust24THRUST_300001_SM_1000_NS8cuda_cub20__uninitialized_fill7functorINS7_10device_ptrIiEEiEEEEvT0_T1_)
        /*002c*/ 	.word	0x00000000


	//----- nvinfo : EIATTR_REGCOUNT
	.align		4
.L_52:
        /*0030*/ 	.byte	0x04, 0x2f
        /*0032*/ 	.short	(.L_54 - .L_53)
	.align		4
.L_53:
        /*0034*/ 	.word	index@(_ZN3cub18CUB_300001_SM_10006detail4scan23DeviceCompactInitKernelINS0_13ScanTileStateIiLb1EEEPlEEvT_iT0_)
        /*0038*/ 	.word	0x0000000a


	//----- nvinfo : EIATTR_FRAME_SIZE
	.align		4
.L_54:
        /*003c*/ 	.byte	0x04, 0x11
        /*003e*/ 	.short	(.L_56 - .L_55)
	.align		4
.L_55:
        /*0040*/ 	.word	index@(_ZN3cub18CUB_300001_SM_10006detail4scan23DeviceCompactInitKernelINS0_13ScanTileStateIiLb1EEEPlEEvT_iT0_)
        /*0044*/ 	.word	0x00000000


	//----- nvinfo : EIATTR_REGCOUNT
	.align		4
.L_56:
        /*0048*/ 	.byte	0x04, 0x2f
        /*004a*/ 	.short	(.L_58 - .L_57)
	.align		4
.L_57:
        /*004c*/ 	.word	index@(_ZN3cub18CUB_300001_SM_10006detail6select23DeviceSelectSweepKernelINS2_10policy_hubIiiiLb0ELNS0_10SelectImplE0EE10Policy1000EN6thrust24THRUST_300001_SM_1000_NS6detail15normal_iteratorINS9_10device_ptrIiEEEESE_SE_PlNS0_13ScanTileStateIiLb1EEE26ifGreaterThanTenThanSaveIdNS0_8NullTypeEiNS2_19streaming_context_tIlLb1EEELS5_0EEEvT0_T1_T2_T3_T4_T5_T6_T7_iT8_NS1_7vsmem_tE)
        /*0050*/ 	.word	0x00000040


	//----- nvinfo : EIATTR_FRAME_SIZE
	.align		4
.L_58:
        /*0054*/ 	.byte	0x04, 0x11
        /*0056*/ 	.short	(.L_60 - .L_59)
	.align		4
.L_59:
        /*0058*/ 	.word	index@(_ZN3cub18CUB_300001_SM_10006detail6select23DeviceSelectSweepKernelINS2_10policy_hubIiiiLb0ELNS0_10SelectImplE0EE10Policy1000EN6thrust24THRUST_300001_SM_1000_NS6detail15normal_iteratorINS9_10device_ptrIiEEEESE_SE_PlNS0_13ScanTileStateIiLb1EEE26ifGreaterThanTenThanSaveIdNS0_8NullTypeEiNS2_19streaming_context_tIlLb1EEELS5_0EEEvT0_T1_T2_T3_T4_T5_T6_T7_iT8_NS1_7vsmem_tE)
        /*005c*/ 	.word	0x00000008


	//----- nvinfo : EIATTR_MIN_STACK_SIZE
	.align		4
.L_60:
        /*0060*/ 	.byte	0x04, 0x12
        /*0062*/ 	.short	(.L_62 - .L_61)
	.align		4
.L_61:
        /*0064*/ 	.word	index@(_ZN3cub18CUB_300001_SM_10006detail6select23DeviceSelectSweepKernelINS2_10policy_hubIiiiLb0ELNS0_10SelectImplE0EE10Policy1000EN6thrust24THRUST_300001_SM_1000_NS6detail15normal_iteratorINS9_10device_ptrIiEEEESE_SE_PlNS0_13ScanTileStateIiLb1EEE26ifGreaterThanTenThanSaveIdNS0_8NullTypeEiNS2_19streaming_context_tIlLb1EEELS5_0EEEvT0_T1_T2_T3_T4_T5_T6_T7_iT8_NS1_7vsmem_tE)
        /*0068*/ 	.word	0x00000008


	//----- nvinfo : EIATTR_MIN_STACK_SIZE
	.align		4
.L_62:
        /*006c*/ 	.byte	0x04, 0x12
        /*006e*/ 	.short	(.L_64 - .L_63)
	.align		4
.L_63:
        /*0070*/ 	.word	index@(_ZN3cub18CUB_300001_SM_10006detail4scan23DeviceCompactInitKernelINS0_13ScanTileStateIiLb1EEEPlEEvT_iT0_)
        /*0074*/ 	.word	0x00000000


	//----- nvinfo : EIATTR_MIN_STACK_SIZE
	.align		4
.L_64:
        /*0078*/ 	.byte	0x04, 0x12
        /*007a*/ 	.short	(.L_66 - .L_65)
	.align		4
.L_65:
        /*007c*/ 	.word	index@(_ZN3cub18CUB_300001_SM_10006detail8for_each13static_kernelINS2_12policy_hub_t12policy_500_tEmN6thrust24THRUST_300001_SM_1000_NS8cuda_cub20__uninitialized_fill7functorINS7_10device_ptrIiEEiEEEEvT0_T1_)
        /*0080*/ 	.word	0x00000000


	//----- nvinfo : EIATTR_MIN_STACK_SIZE
	.align		4
.L_66:
        /*0084*/ 	.byte	0x04, 0x12
        /*0086*/ 	.short	(.L_68 - .L_67)
	.align		4
.L_67:
        /*0088*/ 	.word	index@(_ZN3cub18CUB_300001_SM_10006detail11EmptyKernelIvEEvv)
        /*008c*/ 	.word	0x00000000
.L_68:


//--------------------- .nv.compat                --------------------------
	.section	.nv.compat,"",@"SHT_CUDA_COMPAT_INFO"
	.align	4
        /*0000*/ 	.byte	0x02, 0x09, 0x00, 0x00, 0x02, 0x02, 0x01, 0x00, 0x02, 0x05, 0x05, 0x00, 0x03, 0x07, 0x01, 0x01
        /*0010*/ 	.byte	0x02, 0x03, 0x00, 0x00, 0x02, 0x06, 0x01, 0x00, 0x04, 0x0b, 0x08, 0x00, 0x09, 0x00, 0x00, 0x00
        /*0020*/ 	.byte	0x00, 0x00, 0x00, 0x00


//--------------------- .nv.info._ZN3cub18CUB_300001_SM_10006detail6select23DeviceSelectSweepKernelINS2_10policy_hubIiiiLb0ELNS0_10SelectImplE0EE10Policy1000EN6thrust24THRUST_300001_SM_1000_NS6detail15normal_iteratorINS9_10device_ptrIiEEEESE_SE_PlNS0_13ScanTileStateIiLb1EEE26ifGreaterThanTenThanSaveIdNS0_8NullTypeEiNS2_19streaming_context_tIlLb1EEELS5_0EEEvT0_T1_T2_T3_T4_T5_T6_T7_iT8_NS1_7vsmem_tE --------------------------
	.section	.nv.info._ZN3cub18CUB_300001_SM_10006detail6select23DeviceSelectSweepKernelINS2_10policy_hubIiiiLb0ELNS0_10SelectImplE0EE10Policy1000EN6thrust24THRUST_300001_SM_1000_NS6detail15normal_iteratorINS9_10device_ptrIiEEEESE_SE_PlNS0_13ScanTileStateIiLb1EEE26ifGreaterThanTenThanSaveIdNS0_8NullTypeEiNS2_19streaming_context_tIlLb1EEELS5_0EEEvT0_T1_T2_T3_T4_T5_T6_T7_iT8_NS1_7vsmem_tE,"",@"SHT_CUDA_INFO"
	.sectionflags	@""
	.align	4


	//----- nvinfo : EIATTR_CUDA_API_VERSION
	.align		4
        /*0000*/ 	.byte	0x04, 0x37
        /*0002*/ 	.short	(.L_70 - .L_69)
.L_69:
        /*0004*/ 	.word	0x00000082


	//----- nvinfo : EIATTR_KPARAM_INFO
	.align		4
.L_70:
        /*0008*/ 	.byte	0x04, 0x17
        /*000a*/ 	.short	(.L_72 - .L_71)
.L_71:
        /*000c*/ 	.word	0x00000000
        /*0010*/ 	.short	0x000a
        /*0012*/ 	.short	0x0060
        /*0014*/ 	.byte	0x00, 0xf0, 0x21, 0x00


	//----- nvinfo : EIATTR_KPARAM_INFO
	.align		4
.L_72:
        /*0018*/ 	.byte	0x04, 0x17
        /*001a*/ 	.short	(.L_74 - .L_73)
.L_73:
        /*001c*/ 	.word	0x00000000
        /*0020*/ 	.short	0x0009
        /*0022*/ 	.short	0x0038
        /*0024*/ 	.byte	0x00, 0xf0, 0xa1, 0x00


	//----- nvinfo : EIATTR_KPARAM_INFO
	.align		4
.L_74:
        /*0028*/ 	.byte	0x04, 0x17
        /*002a*/ 	.short	(.L_76 - .L_75)
.L_75:
        /*002c*/ 	.word	0x00000000
        /*0030*/ 	.short	0x0008
        /*0032*/ 	.short	0x0030
        /*0034*/ 	.byte	0x00, 0xf0, 0x11, 0x00


	//----- nvinfo : EIATTR_KPARAM_INFO
	.align		4
.L_76:
        /*0038*/ 	.byte	0x04, 0x17
        /*003a*/ 	.short	(.L_78 - .L_77)
.L_77:
        /*003c*/ 	.word	0x00000000
        /*0040*/ 	.short	0x0007
        /*0042*/ 	.short	0x002c
        /*0044*/ 	.byte	0x00, 0xf0, 0x11, 0x00


	//----- nvinfo : EIATTR_KPARAM_INFO
	.align		4
.L_78:
        /*0048*/ 	.byte	0x04, 0x17
        /*004a*/ 	.short	(.L_80 - .L_79)
.L_79:
        /*004c*/ 	.word	0x00000000
        /*0050*/ 	.short	0x0006
        /*0052*/ 	.short	0x0029
        /*0054*/ 	.byte	0x00, 0xf0, 0x05, 0x00


	//----- nvinfo : EIATTR_KPARAM_INFO
	.align		4
.L_80:
        /*0058*/ 	.byte	0x04, 0x17
        /*005a*/ 	.short	(.L_82 - .L_81)
.L_81:
        /*005c*/ 	.word	0x00000000
        /*0060*/ 	.short	0x0005
        /*0062*/ 	.short	0x0028
        /*0064*/ 	.byte	0x00, 0xf0, 0x05, 0x00


	//----- nvinfo : EIATTR_KPARAM_INFO
	.align		4
.L_82:
        /*0068*/ 	.byte	0x04, 0x17
        /*006a*/ 	.short	(.L_84 - .L_83)
.L_83:
        /*006c*/ 	.word	0x00000000
        /*0070*/ 	.short	0x0004
        /*0072*/ 	.short	0x0020
        /*0074*/ 	.byte	0x00, 0xf0, 0x21, 0x00


	//----- nvinfo : EIATTR_KPARAM_INFO
	.align		4
.L_84:
        /*0078*/ 	.byte	0x04, 0x17
        /*007a*/ 	.short	(.L_86 - .L_85)
.L_85:
        /*007c*/ 	.word	0x00000000
        /*0080*/ 	.short	0x0003
        /*0082*/ 	.short	0x0018
        /*0084*/ 	.byte	0x00, 0xf5, 0x21, 0x00


	//----- nvinfo : EIATTR_KPARAM_INFO
	.align		4
.L_86:
        /*0088*/ 	.byte	0x04, 0x17
        /*008a*/ 	.short	(.L_88 - .L_87)
.L_87:
        /*008c*/ 	.word	0x00000000
        /*0090*/ 	.short	0x0002
        /*0092*/ 	.short	0x0010
        /*0094*/ 	.byte	0x00, 0xf0, 0x21, 0x00


	//----- nvinfo : EIATTR_KPARAM_INFO
	.align		4
.L_88:
        /*0098*/ 	.byte	0x04, 0x17
        /*009a*/ 	.short	(.L_90 - .L_89)
.L_89:
        /*009c*/ 	.word	0x00000000
        /*00a0*/ 	.short	0x0001
        /*00a2*/ 	.short	0x0008
        /*00a4*/ 	.byte	0x00, 0xf0, 0x21, 0x00


	//----- nvinfo : EIATTR_KPARAM_INFO
	.align		4
.L_90:
        /*00a8*/ 	.byte	0x04, 0x17
        /*00aa*/ 	.short	(.L_92 - .L_91)
.L_91:
        /*00ac*/ 	.word	0x00000000
        /*00b0*/ 	.short	0x0000
        /*00b2*/ 	.short	0x0000
        /*00b4*/ 	.byte	0x00, 0xf0, 0x21, 0x00


	//----- nvinfo : EIATTR_SPARSE_MMA_MASK
	.align		4
.L_92:
        /*00b8*/ 	.byte	0x03, 0x50
        /*00ba*/ 	.short	0x0000


	//----- nvinfo : EIATTR_MAXREG_COUNT
	.align		4
        /*00bc*/ 	.byte	0x03, 0x1b
        /*00be*/ 	.short	0x0080


	//----- nvinfo : EIATTR_NUM_BARRIERS
	.align		4
        /*00c0*/ 	.byte	0x02, 0x4c
        /*00c2*/ 	.byte	0x01
	.zero		1


	//----- nvinfo : EIATTR_ANNOTATIONS
	.align		4
        /*00c4*/ 	.byte	0x04, 0x55
        /*00c6*/ 	.short	(.L_94 - .L_93)


	//   ....[0]....
.L_93:
        /*00c8*/ 	.word	0x00000001
        /*00cc*/ 	.byte	0x30, 0x0d, 0x00, 0x00, 0x01, 0x00, 0x00, 0x00, 0xe0, 0x0d, 0x00, 0x00


	//----- nvinfo : EIATTR_MERCURY_ISA_VERSION
	.align		4
.L_94:
        /*00d8*/ 	.byte	0x03, 0x5f
        /*00da*/ 	.short	0x0101


	//----- nvinfo : EIATTR_UNUSED_LOAD_BYTE_OFFSET
	.align		4
        /*00dc*/ 	.byte	0x04, 0x44
        /*00de*/ 	.short	(.L_96 - .L_95)


	//   ....[0]....
.L_95:
        /*00e0*/ 	.word	0x000090a0
        /*00e4*/ 	.word	0x0000fff0


	//----- nvinfo : EIATTR_COOP_GROUP_MASK_REGIDS
	.align		4
.L_96:
        /*00e8*/ 	.byte	0x04, 0x29
        /*00ea*/ 	.short	(.L_98 - .L_97)


	//   ....[0]....
.L_97:
        /*00ec*/ 	.word	0xffffffff


	//   ....[1]....
        /*00f0*/ 	.word	0xffffffff


	//   ....[2]....
        /*00f4*/ 	.word	0xffffffff


	//   ....[3]....
        /*00f8*/ 	.word	0xffffffff


	//   ....[4]....
        /*00fc*/ 	.word	0xffffffff


	//   ....[5]....
        /*0100*/ 	.word	0xffffffff


	//   ....[6]....
        /*0104*/ 	.word	0xffffffff


	//   ....[7]....
        /*0108*/ 	.word	0xffffffff


	//   ....[8]....
        /*010c*/ 	.word	0xffffffff


	//   ....[9]....
        /*0110*/ 	.word	0xffffffff


	//   ....[10]....
        /*0114*/ 	.word	0xffffffff


	//   ....[11]....
        /*0118*/ 	.word	0xffffffff


	//   ....[12]....
        /*011c*/ 	.word	0xffffffff


	//   ....[13]....
        /*0120*/ 	.word	0xffffffff


	//   ....[14]....
        /*0124*/ 	.word	0xffffffff


	//   ....[15]....
        /*0128*/ 	.word	0xffffffff


	//   ....[16]....
        /*012c*/ 	.word	0xffffffff


	//   ....[17]....
        /*0130*/ 	.word	0xffffffff


	//   ....[18]....
        /*0134*/ 	.word	0xffffffff


	//   ....[19]....
        /*0138*/ 	.word	0xffffffff


	//   ....[20]....
        /*013c*/ 	.word	0xffffffff


	//   ....[21]....
        /*0140*/ 	.word	0xffffffff


	//   ....[22]....
        /*0144*/ 	.word	0xffffffff


	//   ....[23]....
        /*0148*/ 	.word	0xffffffff


	//   ....[24]....
        /*014c*/ 	.word	0xffffffff


	//   ....[25]....
        /*0150*/ 	.word	0xffffffff


	//   ....[26]....
        /*0154*/ 	.word	0xffffffff


	//   ....[27]....
        /*0158*/ 	.word	0xffffffff


	//   ....[28]....
        /*015c*/ 	.word	0xffffffff


	//   ....[29]....
        /*0160*/ 	.word	0xffffffff


	//   ....[30]....
        /*0164*/ 	.word	0xffffffff


	//   ....[31]....
        /*0168*/ 	.word	0xffffffff


	//   ....[32]....
        /*016c*/ 	.word	0xffffffff


	//   ....[33]....
        /*0170*/ 	.word	0xffffffff


	//   ....[34]....
        /*0174*/ 	.word	0xffffffff


	//   ....[35]....
        /*0178*/ 	.word	0xffffffff


	//   ....[36]....
        /*017c*/ 	.word	0xffffffff


	//   ....[37]....
        /*0180*/ 	.word	0xffffffff


	//   ....[38]....
        /*0184*/ 	.word	0xffffffff


	//   ....[39]....
        /*0188*/ 	.word	0xffffffff


	//   ....[40]....
        /*018c*/ 	.word	0xffffffff


	//   ....[41]....
        /*0190*/ 	.word	0xffffffff


	//   ....[42]....
        /*0194*/ 	.word	0xffffffff


	//   ....[43]....
        /*0198*/ 	.word	0xffffffff


	//   ....[44]....
        /*019c*/ 	.word	0xffffffff


	//   ....[45]....
        /*01a0*/ 	.word	0xffffffff


	//   ....[46]....
        /*01a4*/ 	.word	0xffffffff


	//   ....[47]....
        /*01a8*/ 	.word	0xffffffff


	//   ....[48]....
        /*01ac*/ 	.word	0xffffffff


	//   ....[49]....
        /*01b0*/ 	.word	0xffffffff


	//   ....[50]....
        /*01b4*/ 	.word	0xffffffff


	//   ....[51]....
        /*01b8*/ 	.word	0xffffffff


	//   ....[52]....
        /*01bc*/ 	.word	0xffffffff


	//   ....[53]....
        /*01c0*/ 	.word	0xffffffff


	//   ....[54]....
        /*01c4*/ 	.word	0xffffffff


	//   ....[55]....
        /*01c8*/ 	.word	0xffffffff


	//   ....[56]....
        /*01cc*/ 	.word	0x05000012


	//   ....[57]....
        /*01d0*/ 	.word	0x05000012


	//   ....[58]....
        /*01d4*/ 	.word	0x05000012


	//   ....[59]....
        /*01d8*/ 	.word	0x05000012


	//   ....[60]....
        /*01dc*/ 	.word	0x05000012


	//   ....[61]....
        /*01e0*/ 	.word	0x05000012


	//   ....[62]....
        /*01e4*/ 	.word	0x05000012


	//   ....[63]....
        /*01e8*/ 	.word	0x05000012


	//   ....[64]....
        /*01ec*/ 	.word	0x05000012


	//   ....[65]....
        /*01f0*/ 	.word	0x05000012


	//   ....[66]....
        /*01f4*/ 	.word	0x05000012


	//   ....[67]....
        /*01f8*/ 	.word	0x05000012


	//   ....[68]....
        /*01fc*/ 	.word	0x05000012


	//   ....[69]....
        /*0200*/ 	.word	0x05000012


	//   ....[70]....
        /*0204*/ 	.word	0x05000012


	//   ....[71]....
        /*0208*/ 	.word	0x05000012


	//   ....[72]....
        /*020c*/ 	.word	0x05000012


	//   ....[73]....
        /*0210*/ 	.word	0x05000012


	//   ....[74]....
        /*0214*/ 	.word	0x05000012


	//   ....[75]....
        /*0218*/ 	.word	0x05000012


	//   ....[76]....
        /*021c*/ 	.word	0x05000012


	//   ....[77]....
        /*0220*/ 	.word	0x05000012


	//   ....[78]....
        /*0224*/ 	.word	0x05000012


	//   ....[79]....
        /*0228*/ 	.word	0x05000012


	//   ....[80]....
        /*022c*/ 	.word	0x05000012


	//   ....[81]....
        /*0230*/ 	.word	0x05000012


	//   ....[82]....
        /*0234*/ 	.word	0x05000012


	//   ....[83]....
        /*0238*/ 	.word	0x05000012


	//   ....[84]....
        /*023c*/ 	.word	0x05000012


	//   ....[85]....
        /*0240*/ 	.word	0x05000012


	//   ....[86]....
        /*0244*/ 	.word	0x05000012


	//   ....[87]....
        /*0248*/ 	.word	0x05000012


	//   ....[88]....
        /*024c*/ 	.word	0x05000012


	//   ....[89]....
        /*0250*/ 	.word	0x05000012


	//   ....[90]....
        /*0254*/ 	.word	0x05000012


	//   ....[91]....
        /*0258*/ 	.word	0x05000012


	//----- nvinfo : EIATTR_COOP_GROUP_INSTR_OFFSETS
	.align		4
.L_98:
        /*025c*/ 	.byte	0x04, 0x28
        /*025e*/ 	.short	(.L_100 - .L_99)


	//   ....[0]....
.L_99:
        /*0260*/ 	.word	0x00000730


	//   ....[1]....
        /*0264*/ 	.word	0x00000750


	//   ....[2]....
        /*0268*/ 	.word	0x00000770


	//   ....[3]....
        /*026c*/ 	.word	0x00000790


	//   ....[4]....
        /*0270*/ 	.word	0x000007d0


	//   ....[5]....
        /*0274*/ 	.word	0x00002ae0


	//   ....[6]....
        /*0278*/ 	.word	0x00002b10


	//   ....[7]....
        /*027c*/ 	.word	0x00002b30


	//   ....[8]....
        /*0280*/ 	.word	0x00002b50


	//   ....[9]....
        /*0284*/ 	.word	0x00002b70


	//   ....[10]....
        /*0288*/ 	.word	0x00003000


	//   ....[11]....
        /*028c*/ 	.word	0x000031d0


	//   ....[12]....
        /*0290*/ 	.word	0x00003230


	//   ....[13]....
        /*0294*/ 	.word	0x000032b0


	//   ....[14]....
        /*0298*/ 	.word	0x00003300


	//   ....[15]....
        /*029c*/ 	.word	0x00003350


	//   ....[16]....
        /*02a0*/ 	.word	0x000033a0


	//   ....[17]....
        /*02a4*/ 	.word	0x000033f0


	//   ....[18]....
        /*02a8*/ 	.word	0x00003400


	//   ....[19]....
        /*02ac*/ 	.word	0x00003500


	//   ....[20]....
        /*02b0*/ 	.word	0x000036d0


	//   ....[21]....
        /*02b4*/ 	.word	0x00003720


	//   ....[22]....
        /*02b8*/ 	.word	0x00003780


	//   ....[23]....
        /*02bc*/ 	.word	0x000037e0


	//   ....[24]....
        /*02c0*/ 	.word	0x00003820


	//   ....[25]....
        /*02c4*/ 	.word	0x00003860


	//   ....[26]....
        /*02c8*/ 	.word	0x000038a0


	//   ....[27]....
        /*02cc*/ 	.word	0x000038b0


	//   ....[28]....
        /*02d0*/ 	.word	0x00005ba0


	//   ....[29]....
        /*02d4*/ 	.word	0x00005bc0


	//   ....[30]....
        /*02d8*/ 	.word	0x00005be0


	//   ....[31]....
        /*02dc*/ 	.word	0x00005c00


	//   ....[32]....
        /*02e0*/ 	.word	0x00005c30


	//   ....[33]....
        /*02e4*/ 	.word	0x000080f0


	//   ....[34]....
        /*02e8*/ 	.word	0x00008110


	//   ....[35]....
        /*02ec*/ 	.word	0x00008130


	//   ....[36]....
        /*02f0*/ 	.word	0x00008150


	//   ....[37]....
        /*02f4*/ 	.word	0x00008180


	//   ....[38]....
        /*02f8*/ 	.word	0x00008620


	//   ....[39]....
        /*02fc*/ 	.word	0x000087f0


	//   ....[40]....
        /*0300*/ 	.word	0x00008850


	//   ....[41]....
        /*0304*/ 	.word	0x000088e0


	//   ....[42]....
        /*0308*/ 	.word	0x00008950


	//   ....[43]....
        /*030c*/ 	.word	0x000089a0


	//   ....[44]....
        /*0310*/ 	.word	0x000089f0


	//   ....[45]....
        /*0314*/ 	.word	0x00008a30


	//   ....[46]....
        /*0318*/ 	.word	0x00008a40


	//   ....[47]....
        /*031c*/ 	.word	0x00008b20


	//   ....[48]....
        /*0320*/ 	.word	0x00008cf0


	//   ....[49]....
        /*0324*/ 	.word	0x00008d40


	//   ....[50]....
        /*0328*/ 	.word	0x00008da0


	//   ....[51]....
        /*032c*/ 	.word	0x00008e00


	//   ....[52]....
        /*0330*/ 	.word	0x00008e40


	//   ....[53]....
        /*0334*/ 	.word	0x00008e80


	//   ....[54]....
        /*0338*/ 	.word	0x00008ec0


	//   ....[55]....
        /*033c*/ 	.word	0x00008ed0


	//   ....[56]....
        /*0340*/ 	.word	0x0000ab10


	//   ....[57]....
        /*0344*/ 	.word	0x0000ab90


	//   ....[58]....
        /*0348*/ 	.word	0x0000ac20


	//   ....[59]....
        /*034c*/ 	.word	0x0000ad00


	//   ....[60]....
        /*0350*/ 	.word	0x0000ad80


	//   ....[61]....
        /*0354*/ 	.word	0x0000ae20


	//   ....[62]....
        /*0358*/ 	.word	0x0000aeb0


	//   ....[63]....
        /*035c*/ 	.word	0x0000af30


	//   ....[64]....
        /*0360*/ 	.word	0x0000af60


	//   ....[65]....
        /*0364*/ 	.word	0x0000b020


	//   ....[66]....
        /*0368*/ 	.word	0x0000b0a0


	//   ....[67]....
        /*036c*/ 	.word	0x0000b120


	//   ....[68]....
        /*0370*/ 	.word	0x0000b1d0


	//   ....[69]....
        /*0374*/ 	.word	0x0000b260


	//   ....[70]....
        /*0378*/ 	.word	0x0000b2e0


	//   ....[71]....
        /*037c*/ 	.word	0x0000b350


	//   ....[72]....
        /*0380*/ 	.word	0x0000b3d0


	//   ....[73]....
        /*0384*/ 	.word	0x0000b430


	//   ....[74]....
        /*0388*/ 	.word	0x0000b4a0


	//   ....[75]....
        /*038c*/ 	.word	0x0000b520


	//   ....[76]....
        /*0390*/ 	.word	0x0000b5b0


	//   ....[77]....
        /*0394*/ 	.word	0x0000b6c0


	//   ....[78]....
        /*0398*/ 	.word	0x0000b740


	//   ....[79]....
        /*039c*/ 	.word	0x0000b7d0


	//   ....[80]....
        /*03a0*/ 	.word	0x0000b850


	//   ....[81]....
        /*03a4*/ 	.word	0x0000b8d0


	//   ....[82]....
        /*03a8*/ 	.word	0x0000b900


	//   ....[83]....
        /*03ac*/ 	.word	0x0000b9b0


	//   ....[84]....
        /*03b0*/ 	.word	0x0000ba30


	//   ....[85]....
        /*03b4*/ 	.word	0x0000bab0


	//   ....[86]....
        /*03b8*/ 	.word	0x0000bb60


	//   ....[87]....
        /*03bc*/ 	.word	0x0000bc00


	//   ....[88]....
        /*03c0*/ 	.word	0x0000bc80


	//   ....[89]....
        /*03c4*/ 	.word	0x0000bd00


	//   ....[90]....
        /*03c8*/ 	.word	0x0000bd80


	//   ....[91]....
        /*03cc*/ 	.word	0x0000bdb0


	//----- nvinfo : EIATTR_VRC_CTA_INIT_COUNT
	.align		4
.L_100:
        /*03d0*/ 	.byte	0x02, 0x4a
	.zero		1
	.zero		1


	//----- nvinfo : EIATTR_EXIT_INSTR_OFFSETS
	.align		4
        /*03d4*/ 	.byte	0x04, 0x1c
        /*03d6*/ 	.short	(.L_102 - .L_101)


	//   ....[0]....
.L_101:
        /*03d8*/ 	.word	0x00001b20


	//   ....[1]....
        /*03dc*/ 	.word	0x00001be0


	//   ....[2]....
        /*03e0*/ 	.word	0x00001ec0


	//   ....[3]....
        /*03e4*/ 	.word	0x00002140


	//   ....[4]....
        /*03e8*/ 	.word	0x000024c0


	//   ....[5]....
        /*03ec*/ 	.word	0x00004880


	//   ....[6]....
        /*03f0*/ 	.word	0x00004940


	//   ....[7]....
        /*03f4*/ 	.word	0x00004d00


	//   ....[8]....
        /*03f8*/ 	.word	0x00004f20


	//   ....[9]....
        /*03fc*/ 	.word	0x00005280


	//   ....[10]....
        /*0400*/ 	.word	0x0000a930


	//   ....[11]....
        /*0404*/ 	.word	0x0000aa10


	//   ....[12]....
        /*0408*/ 	.word	0x0000aac0


	//----- nvinfo : EIATTR_MAX_THREADS
	.align		4
.L_102:
        /*040c*/ 	.byte	0x04, 0x05
        /*040e*/ 	.short	(.L_104 - .L_103)
.L_103:
        /*0410*/ 	.word	0x00000200
        /*0414*/ 	.word	0x00000001
        /*0418*/ 	.word	0x00000001


	//----- nvinfo : EIATTR_CRS_STACK_SIZE
	.align		4
.L_104:
        /*041c*/ 	.byte	0x04, 0x1e
        /*041e*/ 	.short	(.L_106 - .L_105)
.L_105:
        /*0420*/ 	.word	0x00000000


	//----- nvinfo : EIATTR_CBANK_PARAM_SIZE
	.align		4
.L_106:
        /*0424*/ 	.byte	0x03, 0x19
        /*0426*/ 	.short	0x0068


	//----- nvinfo : EIATTR_PARAM_CBANK
	.align		4
        /*0428*/ 	.byte	0x04, 0x0a
        /*042a*/ 	.short	(.L_108 - .L_107)
	.align		4
.L_107:
        /*042c*/ 	.word	index@(.nv.constant0._ZN3cub18CUB_300001_SM_10006detail6select23DeviceSelectSweepKernelINS2_10policy_hubIiiiLb0ELNS0_10SelectImplE0EE10Policy1000EN6thrust24THRUST_300001_SM_1000_NS6detail15normal_iteratorINS9_10device_ptrIiEEEESE_SE_PlNS0_13ScanTileStateIiLb1EEE26ifGreaterThanTenThanSaveIdNS0_8NullTypeEiNS2_19streaming_context_tIlLb1EEELS5_0EEEvT0_T1_T2_T3_T4_T5_T6_T7_iT8_NS1_7vsmem_tE)
        /*0430*/ 	.short	0x0380
        /*0432*/ 	.short	0x0068


	//----- nvinfo : EIATTR_SW_WAR
	.align		4
.L_108:
        /*0434*/ 	.byte	0x04, 0x36
        /*0436*/ 	.short	(.L_110 - .L_109)
.L_109:
        /*0438*/ 	.word	0x00000008
.L_110:


//--------------------- .nv.info._ZN3cub18CUB_300001_SM_10006detail4scan23DeviceCompactInitKernelINS0_13ScanTileStateIiLb1EEEPlEEvT_iT0_ --------------------------
	.section	.nv.info._ZN3cub18CUB_300001_SM_10006detail4scan23DeviceCompactInitKernelINS0_13ScanTileStateIiLb1EEEPlEEvT_iT0_,"",@"SHT_CUDA_INFO"
	.sectionflags	@""
	.align	4


	//----- nvinfo : EIATTR_CUDA_API_VERSION
	.align		4
        /*0000*/ 	.byte	0x04, 0x37
        /*0002*/ 	.short	(.L_112 - .L_111)
.L_111:
        /*0004*/ 	.word	0x00000082


	//----- nvinfo : EIATTR_KPARAM_INFO
	.align		4
.L_112:
        /*0008*/ 	.byte	0x04, 0x17
        /*000a*/ 	.short	(.L_114 - .L_113)
.L_113:
        /*000c*/ 	.word	0x00000000
        /*0010*/ 	.short	0x0002
        /*0012*/ 	.short	0x0010
        /*0014*/ 	.byte	0x00, 0xf5, 0x21, 0x00


	//----- nvinfo : EIATTR_KPARAM_INFO
	.align		4
.L_114:
        /*0018*/ 	.byte	0x04, 0x17
        /*001a*/ 	.short	(.L_116 - .L_115)
.L_115:
        /*001c*/ 	.word	0x00000000
        /*0020*/ 	.short	0x0001
        /*0022*/ 	.short	0x0008
        /*0024*/ 	.byte	0x00, 0xf0, 0x11, 0x00


	//----- nvinfo : EIATTR_KPARAM_INFO
	.align		4
.L_116:
        /*0028*/ 	.byte	0x04, 0x17
        /*002a*/ 	.short	(.L_118 - .L_117)
.L_117:
        /*002c*/ 	.word	0x00000000
        /*0030*/ 	.short	0x0000
        /*0032*/ 	.short	0x0000
        /*0034*/ 	.byte	0x00, 0xf0, 0x21, 0x00


	//----- nvinfo : EIATTR_SPARSE_MMA_MASK
	.align		4
.L_118:
        /*0038*/ 	.byte	0x03, 0x50
        /*003a*/ 	.short	0x0000


	//----- nvinfo : EIATTR_MAXREG_COUNT
	.align		4
        /*003c*/ 	.byte	0x03, 0x1b
        /*003e*/ 	.short	0x00ff


	//----- nvinfo : EIATTR_MERCURY_ISA_VERSION
	.align		4
        /*0040*/ 	.byte	0x03, 0x5f
        /*0042*/ 	.short	0x0101


	//----- nvinfo : EIATTR_VRC_CTA_INIT_COUNT
	.align		4
        /*0044*/ 	.byte	0x02, 0x4a
	.zero		1
	.zero		1


	//----- nvinfo : EIATTR_EXIT_INSTR_OFFSETS
	.align		4
        /*0048*/ 	.byte	0x04, 0x1c
        /*004a*/ 	.short	(.L_120 - .L_119)


	//   ....[0]....
.L_119:
        /*004c*/ 	.word	0x00000130


	//   ....[1]....
        /*0050*/ 	.word	0x00000160


	//----- nvinfo : EIATTR_CBANK_PARAM_SIZE
	.align		4
.L_120:
        /*0054*/ 	.byte	0x03, 0x19
        /*0056*/ 	.short	0x0018


	//----- nvinfo : EIATTR_PARAM_CBANK
	.align		4
        /*0058*/ 	.byte	0x04, 0x0a
        /*005a*/ 	.short	(.L_122 - .L_121)
	.align		4
.L_121:
        /*005c*/ 	.word	index@(.nv.constant0._ZN3cub18CUB_300001_SM_10006detail4scan23DeviceCompactInitKernelINS0_13ScanTileStateIiLb1EEEPlEEvT_iT0_)
        /*0060*/ 	.short	0x0380
        /*0062*/ 	.short	0x0018


	//----- nvinfo : EIATTR_SW_WAR
	.align		4
.L_122:
        /*0064*/ 	.byte	0x04, 0x36
        /*0066*/ 	.short	(.L_124 - .L_123)
.L_123:
        /*0068*/ 	.word	0x00000008
.L_124:


//--------------------- .nv.info._ZN3cub18CUB_300001_SM_10006detail8for_each13static_kernelINS2_12policy_hub_t12policy_500_tEmN6thrust24THRUST_300001_SM_1000_NS8cuda_cub20__uninitialized_fill7functorINS7_10device_ptrIiEEiEEEEvT0_T1_ --------------------------
	.section	.nv.info._ZN3cub18CUB_300001_SM_10006detail8for_each13static_kernelINS2_12policy_hub_t12policy_500_tEmN6thrust24THRUST_300001_SM_1000_NS8cuda_cub20__uninitialized_fill7functorINS7_10device_ptrIiEEiEEEEvT0_T1_,"",@"SHT_CUDA_INFO"
	.sectionflags	@""
	.align	4


	//----- nvinfo : EIATTR_CUDA_API_VERSION
	.align		4
        /*0000*/ 	.byte	0x04, 0x37
        /*0002*/ 	.short	(.L_126 - .L_125)
.L_125:
        /*0004*/ 	.word	0x00000082


	//----- nvinfo : EIATTR_KPARAM_INFO
	.align		4
.L_126:
        /*0008*/ 	.byte	0x04, 0x17
        /*000a*/ 	.short	(.L_128 - .L_127)
.L_127:
        /*000c*/ 	.word	0x00000000
        /*0010*/ 	.short	0x0001
        /*0012*/ 	.short	0x0008
        /*0014*/ 	.byte	0x00, 0xf0, 0x41, 0x00


	//----- nvinfo : EIATTR_KPARAM_INFO
	.align		4
.L_128:
        /*0018*/ 	.byte	0x04, 0x17
        /*001a*/ 	.short	(.L_130 - .L_129)
.L_129:
        /*001c*/ 	.word	0x00000000
        /*0020*/ 	.short	0x0000
        /*0022*/ 	.short	0x0000
        /*0024*/ 	.byte	0x00, 0xf0, 0x21, 0x00


	//----- nvinfo : EIATTR_SPARSE_MMA_MASK
	.align		4
.L_130:
        /*0028*/ 	.byte	0x03, 0x50
        /*002a*/ 	.short	0x0000


	//----- nvinfo : EIATTR_MAXREG_COUNT
	.align		4
        /*002c*/ 	.byte	0x03, 0x1b
        /*002e*/ 	.short	0x00ff


	//----- nvinfo : EIATTR_MERCURY_ISA_VERSION
	.align		4
        /*0030*/ 	.byte	0x03, 0x5f
        /*0032*/ 	.short	0x0101


	//----- nvinfo : EIATTR_VRC_CTA_INIT_COUNT
	.align		4
        /*0034*/ 	.byte	0x02, 0x4a
	.zero		1
	.zero		1


	//----- nvinfo : EIATTR_EXIT_INSTR_OFFSETS
	.align		4
        /*0038*/ 	.byte	0x04, 0x1c
        /*003a*/ 	.short	(.L_132 - .L_131)


	//   ....[0]....
.L_131:
        /*003c*/ 	.word	0x00000130


	//   ....[1]....
        /*0040*/ 	.word	0x00000230


	//   ....[2]....
        /*0044*/ 	.word	0x00000260


	//----- nvinfo : EIATTR_MAX_THREADS
	.align		4
.L_132:
        /*0048*/ 	.byte	0x04, 0x05
        /*004a*/ 	.short	(.L_134 - .L_133)
.L_133:
        /*004c*/ 	.word	0x00000100
        /*0050*/ 	.word	0x00000001
        /*0054*/ 	.word	0x00000001


	//----- nvinfo : EIATTR_CBANK_PARAM_SIZE
	.align		4
.L_134:
        /*0058*/ 	.byte	0x03, 0x19
        /*005a*/ 	.short	0x0018


	//----- nvinfo : EIATTR_PARAM_CBANK
	.align		4
        /*005c*/ 	.byte	0x04, 0x0a
        /*005e*/ 	.short	(.L_136 - .L_135)
	.align		4
.L_135:
        /*0060*/ 	.word	index@(.nv.constant0._ZN3cub18CUB_300001_SM_10006detail8for_each13static_kernelINS2_12policy_hub_t12policy_500_tEmN6thrust24THRUST_300001_SM_1000_NS8cuda_cub20__uninitialized_fill7functorINS7_10device_ptrIiEEiEEEEvT0_T1_)
        /*0064*/ 	.short	0x0380
        /*0066*/ 	.short	0x0018


	//----- nvinfo : EIATTR_SW_WAR
	.align		4
.L_136:
        /*0068*/ 	.byte	0x04, 0x36
        /*006a*/ 	.short	(.L_138 - .L_137)
.L_137:
        /*006c*/ 	.word	0x00000008
.L_138:


//--------------------- .nv.info._ZN3cub18CUB_300001_SM_10006detail11EmptyKernelIvEEvv --------------------------
	.section	.nv.info._ZN3cub18CUB_300001_SM_10006detail11EmptyKernelIvEEvv,"",@"SHT_CUDA_INFO"
	.sectionflags	@""
	.align	4


	//----- nvinfo : EIATTR_CUDA_API_VERSION
	.align		4
        /*0000*/ 	.byte	0x04, 0x37
        /*0002*/ 	.short	(.L_140 - .L_139)
.L_139:
        /*0004*/ 	.word	0x00000082


	//----- nvinfo : EIATTR_SPARSE_MMA_MASK
	.align		4
.L_140:
        /*0008*/ 	.byte	0x03, 0x50
        /*000a*/ 	.short	0x0000


	//----- nvinfo : EIATTR_MAXREG_COUNT
	.align		4
        /*000c*/ 	.byte	0x03, 0x1b
        /*000e*/ 	.short	0x00ff


	//----- nvinfo : EIATTR_MERCURY_ISA_VERSION
	.align		4
        /*0010*/ 	.byte	0x03, 0x5f
        /*0012*/ 	.short	0x0101


	//----- nvinfo : EIATTR_VRC_CTA_INIT_COUNT
	.align		4
        /*0014*/ 	.byte	0x02, 0x4a
	.zero		1
	.zero		1


	//----- nvinfo : EIATTR_EXIT_INSTR_OFFSETS
	.align		4
        /*0018*/ 	.byte	0x04, 0x1c
        /*001a*/ 	.short	(.L_142 - .L_141)


	//   ....[0]....
.L_141:
        /*001c*/ 	.word	0x00000010


	//----- nvinfo : EIATTR_SW_WAR
	.align		4
.L_142:
        /*0020*/ 	.byte	0x04, 0x36
        /*0022*/ 	.short	(.L_144 - .L_143)
.L_143:
        /*0024*/ 	.word	0x00000008
.L_144:


//--------------------- .nv.callgraph             --------------------------
	.section	.nv.callgraph,"",@"SHT_CUDA_CALLGRAPH"
	.align	4
	.sectionentsize	8
	.align		4
        /*0000*/ 	.word	0x00000000
	.align		4
        /*0004*/ 	.word	0xffffffff
	.align		4
        /*0008*/ 	.word	0x00000000
	.align		4
        /*000c*/ 	.word	0xfffffffe
	.align		4
        /*0010*/ 	.word	0x00000000
	.align		4
        /*0014*/ 	.word	0xfffffffd
	.align		4
        /*0018*/ 	.word	0x00000000
	.align		4
        /*001c*/ 	.word	0xfffffffc


//--------------------- .nv.constant4             --------------------------
	.section	.nv.constant4,"a",@progbits
	.align	8
	.align		8
.nv.constant4:
        /*0000*/ 	.dword	_ZN33_INTERNAL_016502f4_4_k_cu_dimGrid4cuda3std3__45__cpo5beginE
	.align		8
        /*0008*/ 	.dword	_ZN33_INTERNAL_016502f4_4_k_cu_dimGrid4cuda3std3__45__cpo3endE
	.align		8
        /*0010*/ 	.dword	_ZN33_INTERNAL_016502f4_4_k_cu_dimGrid4cuda3std3__45__cpo6cbeginE
	.align		8
        /*0018*/ 	.dword	_ZN33_INTERNAL_016502f4_4_k_cu_dimGrid4cuda3std3__45__cpo4cendE
	.align		8
        /*0020*/ 	.dword	_ZN33_INTERNAL_016502f4_4_k_cu_dimGrid4cuda3std3__45__cpo6rbeginE
	.align		8
        /*0028*/ 	.dword	_ZN33_INTERNAL_016502f4_4_k_cu_dimGrid4cuda3std3__45__cpo4rendE
	.align		8
        /*0030*/ 	.dword	_ZN33_INTERNAL_016502f4_4_k_cu_dimGrid4cuda3std3__45__cpo7crbeginE
	.align		8
        /*0038*/ 	.dword	_ZN33_INTERNAL_016502f4_4_k_cu_dimGrid4cuda3std3__45__cpo5crendE
	.align		8
        /*0040*/ 	.dword	_ZN33_INTERNAL_016502f4_4_k_cu_dimGrid4cuda3std3__435_GLOBAL__N__016502f4_4_k_cu_dimGrid6ignoreE
	.align		8
        /*0048*/ 	.dword	_ZN33_INTERNAL_016502f4_4_k_cu_dimGrid4cuda3std3__419piecewise_constructE
	.align		8
        /*0050*/ 	.dword	_ZN33_INTERNAL_016502f4_4_k_cu_dimGrid4cuda3std3__48in_placeE
	.align		8
        /*0058*/ 	.dword	_ZN33_INTERNAL_016502f4_4_k_cu_dimGrid4cuda3std3__420unreachable_sentinelE
	.align		8
        /*0060*/ 	.dword	_ZN33_INTERNAL_016502f4_4_k_cu_dimGrid4cuda3std3__47nulloptE
	.align		8
        /*0068*/ 	.dword	_ZN33_INTERNAL_016502f4_4_k_cu_dimGrid4cuda3std3__48unexpectE
	.align		8
        /*0070*/ 	.dword	_ZN33_INTERNAL_016502f4_4_k_cu_dimGrid4cuda3std6ranges3__45__cpo4swapE
	.align		8
        /*0078*/ 	.dword	_ZN33_INTERNAL_016502f4_4_k_cu_dimGrid4cuda3std6ranges3__45__cpo9iter_moveE
	.align		8
        /*0080*/ 	.dword	_ZN33_INTERNAL_016502f4_4_k_cu_dimGrid4cuda3std6ranges3__45__cpo5beginE
	.align		8
        /*0088*/ 	.dword	_ZN33_INTERNAL_016502f4_4_k_cu_dimGrid4cuda3std6ranges3__45__cpo3endE
	.align		8
        /*0090*/ 	.dword	_ZN33_INTERNAL_016502f4_4_k_cu_dimGrid4cuda3std6ranges3__45__cpo6cbeginE
	.align		8
        /*0098*/ 	.dword	_ZN33_INTERNAL_016502f4_4_k_cu_dimGrid4cuda3std6ranges3__45__cpo4cendE
	.align		8
        /*00a0*/ 	.dword	_ZN33_INTERNAL_016502f4_4_k_cu_dimGrid4cuda3std6ranges3__45__cpo7advanceE
	.align		8
        /*00a8*/ 	.dword	_ZN33_INTERNAL_016502f4_4_k_cu_dimGrid4cuda3std6ranges3__45__cpo9iter_swapE
	.align		8
        /*00b0*/ 	.dword	_ZN33_INTERNAL_016502f4_4_k_cu_dimGrid4cuda3std6ranges3__45__cpo4nextE
	.align		8
        /*00b8*/ 	.dword	_ZN33_INTERNAL_016502f4_4_k_cu_dimGrid4cuda3std6ranges3__45__cpo4prevE
	.align		8
        /*00c0*/ 	.dword	_ZN33_INTERNAL_016502f4_4_k_cu_dimGrid4cuda3std6ranges3__45__cpo4dataE
	.align		8
        /*00c8*/ 	.dword	_ZN33_INTERNAL_016502f4_4_k_cu_dimGrid4cuda3std6ranges3__45__cpo5cdataE
	.align		8
        /*00d0*/ 	.dword	_ZN33_INTERNAL_016502f4_4_k_cu_dimGrid4cuda3std6ranges3__45__cpo4sizeE
	.align		8
        /*00d8*/ 	.dword	_ZN33_INTERNAL_016502f4_4_k_cu_dimGrid4cuda3std6ranges3__45__cpo5ssizeE
	.align		8
        /*00e0*/ 	.dword	_ZN33_INTERNAL_016502f4_4_k_cu_dimGrid4cuda3std6ranges3__45__cpo8distanceE
	.align		8
        /*00e8*/ 	.dword	_ZN33_INTERNAL_016502f4_4_k_cu_dimGrid6thrust24THRUST_300001_SM_1000_NS8cuda_cub3parE
	.align		8
        /*00f0*/ 	.dword	_ZN33_INTERNAL_016502f4_4_k_cu_dimGrid6thrust24THRUST_300001_SM_1000_NS8cuda_cub10par_nosyncE
	.align		8
        /*00f8*/ 	.dword	_ZN33_INTERNAL_016502f4_4_k_cu_dimGrid6thrust24THRUST_300001_SM_1000_NS6system6detail10sequential3seqE
	.align		8
        /*0100*/ 	.dword	_ZN33_INTERNAL_016502f4_4_k_cu_dimGrid6thrust24THRUST_300001_SM_1000_NS6system3cpp3parE
	.align		8
        /*0108*/ 	.dword	_ZN33_INTERNAL_016502f4_4_k_cu_dimGrid6thrust24THRUST_300001_SM_1000_NS12placeholders2_1E
	.align		8
        /*0110*/ 	.dword	_ZN33_INTERNAL_016502f4_4_k_cu_dimGrid6thrust24THRUST_300001_SM_1000_NS12placeholders2_2E
	.align		8
        /*0118*/ 	.dword	_ZN33_INTERNAL_016502f4_4_k_cu_dimGrid6thrust24THRUST_300001_SM_1000_NS12placeholders2_3E
	.align		8
        /*0120*/ 	.dword	_ZN33_INTERNAL_016502f4_4_k_cu_dimGrid6thrust24THRUST_300001_SM_1000_NS12placeholders2_4E
	.align		8
        /*0128*/ 	.dword	_ZN33_INTERNAL_016502f4_4_k_cu_dimGrid6thrust24THRUST_300001_SM_1000_NS12placeholders2_5E
	.align		8
        /*0130*/ 	.dword	_ZN33_INTERNAL_016502f4_4_k_cu_dimGrid6thrust24THRUST_300001_SM_1000_NS12placeholders2_6E
	.align		8
        /*0138*/ 	.dword	_ZN33_INTERNAL_016502f4_4_k_cu_dimGrid6thrust24THRUST_300001_SM_1000_NS12placeholders2_7E
	.align		8
        /*0140*/ 	.dword	_ZN33_INTERNAL_016502f4_4_k_cu_dimGrid6thrust24THRUST_300001_SM_1000_NS12placeholders2_8E
	.align		8
        /*0148*/ 	.dword	_ZN33_INTERNAL_016502f4_4_k_cu_dimGrid6thrust24THRUST_300001_SM_1000_NS12placeholders2_9E
	.align		8
        /*0150*/ 	.dword	_ZN33_INTERNAL_016502f4_4_k_cu_dimGrid6thrust24THRUST_300001_SM_1000_NS12placeholders3_10E
	.align		8
        /*0158*/ 	.dword	_ZN33_INTERNAL_016502f4_4_k_cu_dimGrid6thrust24THRUST_300001_SM_1000_NS3seqE
	.align		8
        /*0160*/ 	.dword	_ZN33_INTERNAL_016502f4_4_k_cu_dimGrid6thrust24THRUST_300001_SM_1000_NS6deviceE


//--------------------- .text._ZN3cub18CUB_300001_SM_10006detail6select23DeviceSelectSweepKernelINS2_10policy_hubIiiiLb0ELNS0_10SelectImplE0EE10Policy1000EN6thrust24THRUST_300001_SM_1000_NS6detail15normal_iteratorINS9_10device_ptrIiEEEESE_SE_PlNS0_13ScanTileStateIiLb1EEE26ifGreaterThanTenThanSaveIdNS0_8NullTypeEiNS2_19streaming_context_tIlLb1EEELS5_0EEEvT0_T1_T2_T3_T4_T5_T6_T7_iT8_NS1_7vsmem_tE --------------------------
	.section	.text._ZN3cub18CUB_300001_SM_10006detail6select23DeviceSelectSweepKernelINS2_10policy_hubIiiiLb0ELNS0_10SelectImplE0EE10Policy1000EN6thrust24THRUST_300001_SM_1000_NS6detail15normal_iteratorINS9_10device_ptrIiEEEESE_SE_PlNS0_13ScanTileStateIiLb1EEE26ifGreaterThanTenThanSaveIdNS0_8NullTypeEiNS2_19streaming_context_tIlLb1EEELS5_0EEEvT0_T1_T2_T3_T4_T5_T6_T7_iT8_NS1_7vsmem_tE,"ax",@progbits
	.align	128
        .global         _ZN3cub18CUB_300001_SM_10006detail6select23DeviceSelectSweepKernelINS2_10policy_hubIiiiLb0ELNS0_10SelectImplE0EE10Policy1000EN6thrust24THRUST_300001_SM_1000_NS6detail15normal_iteratorINS9_10device_ptrIiEEEESE_SE_PlNS0_13ScanTileStateIiLb1EEE26ifGreaterThanTenThanSaveIdNS0_8NullTypeEiNS2_19streaming_context_tIlLb1EEELS5_0EEEvT0_T1_T2_T3_T4_T5_T6_T7_iT8_NS1_7vsmem_tE
        .type           _ZN3cub18CUB_300001_SM_10006detail6select23DeviceSelectSweepKernelINS2_10policy_hubIiiiLb0ELNS0_10SelectImplE0EE10Policy1000EN6thrust24THRUST_300001_SM_1000_NS6detail15normal_iteratorINS9_10device_ptrIiEEEESE_SE_PlNS0_13ScanTileStateIiLb1EEE26ifGreaterThanTenThanSaveIdNS0_8NullTypeEiNS2_19streaming_context_tIlLb1EEELS5_0EEEvT0_T1_T2_T3_T4_T5_T6_T7_iT8_NS1_7vsmem_tE,@function
        .size           _ZN3cub18CUB_300001_SM_10006detail6select23DeviceSelectSweepKernelINS2_10policy_hubIiiiLb0ELNS0_10SelectImplE0EE10Policy1000EN6thrust24THRUST_300001_SM_1000_NS6detail15normal_iteratorINS9_10device_ptrIiEEEESE_SE_PlNS0_13ScanTileStateIiLb1EEE26ifGreaterThanTenThanSaveIdNS0_8NullTypeEiNS2_19streaming_context_tIlLb1EEELS5_0EEEvT0_T1_T2_T3_T4_T5_T6_T7_iT8_NS1_7vsmem_tE,(.L_x_283 - _ZN3cub18CUB_300001_SM_10006detail6select23DeviceSelectSweepKernelINS2_10policy_hubIiiiLb0ELNS0_10SelectImplE0EE10Policy1000EN6thrust24THRUST_300001_SM_1000_NS6detail15normal_iteratorINS9_10device_ptrIiEEEESE_SE_PlNS0_13ScanTileStateIiLb1EEE26ifGreaterThanTenThanSaveIdNS0_8NullTypeEiNS2_19streaming_context_tIlLb1EEELS5_0EEEvT0_T1_T2_T3_T4_T5_T6_T7_iT8_NS1_7vsmem_tE)
        .other          _ZN3cub18CUB_300001_SM_10006detail6select23DeviceSelectSweepKernelINS2_10policy_hubIiiiLb0ELNS0_10SelectImplE0EE10Policy1000EN6thrust24THRUST_300001_SM_1000_NS6detail15normal_iteratorINS9_10device_ptrIiEEEESE_SE_PlNS0_13ScanTileStateIiLb1EEE26ifGreaterThanTenThanSaveIdNS0_8NullTypeEiNS2_19streaming_context_tIlLb1EEELS5_0EEEvT0_T1_T2_T3_T4_T5_T6_T7_iT8_NS1_7vsmem_tE,@"STO_CUDA_ENTRY STV_DEFAULT"
_ZN3cub18CUB_300001_SM_10006detail6select23DeviceSelectSweepKernelINS2_10policy_hubIiiiLb0ELNS0_10SelectImplE0EE10Policy1000EN6thrust24THRUST_300001_SM_1000_NS6detail15normal_iteratorINS9_10device_ptrIiEEEESE_SE_PlNS0_13ScanTileStateIiLb1EEE26ifGreaterThanTenThanSaveIdNS0_8NullTypeEiNS2_19streaming_context_tIlLb1EEELS5_0EEEvT0_T1_T2_T3_T4_T5_T6_T7_iT8_NS1_7vsmem_tE:
.text._ZN3cub18CUB_300001_SM_10006detail6select23DeviceSelectSweepKernelINS2_10policy_hubIiiiLb0ELNS0_10SelectImplE0EE10Policy1000EN6thrust24THRUST_300001_SM_1000_NS6detail15normal_iteratorINS9_10device_ptrIiEEEESE_SE_PlNS0_13ScanTileStateIiLb1EEE26ifGreaterThanTenThanSaveIdNS0_8NullTypeEiNS2_19streaming_context_tIlLb1EEELS5_0EEEvT0_T1_T2_T3_T4_T5_T6_T7_iT8_NS1_7vsmem_tE:
[----:B------:R-:W0:Y:S08]  /*0000*/  LDC R1, c[0x0][0x37c] ;  /* 0x0000df00ff017b82 */ /* 0x000e300000000800 */
[----:B------:R-:W-:Y:S01]  /*0010*/  S2UR UR4, SR_CTAID.X ;  /* 0x00000000000479c3 */ /* 0x000fe20000002500 */
[----:B------:R-:W1:Y:S01]  /*0020*/  LDCU UR5, c[0x0][0x374] ;  /* 0x00006e80ff0577ac */ /* 0x000e620008000800 */
[----:B0-----:R-:W-:Y:S01]  /*0030*/  VIADD R1, R1, 0xfffffff8 ;  /* 0xfffffff801017836 */ /* 0x001fe20000000000 */
[----:B------:R-:W0:Y:S05]  /*0040*/  LDCU UR7, c[0x0][0x3b0] ;  /* 0x00007600ff0777ac */ /* 0x000e2a0008000800 */
[----:B------:R-:W1:Y:S01]  /*0050*/  S2UR UR6, SR_CTAID.Y ;  /* 0x00000000000679c3 */ /* 0x000e620000002600 */
[----:B------:R-:W2:Y:S01]  /*0060*/  LDCU.64 UR8, c[0x0][0x358] ;  /* 0x00006b00ff0877ac */ /* 0x000ea20008000a00 */
[----:B-1----:R-:W-:-:S02]  /*0070*/  UIMAD UR4, UR4, UR5, UR6 ;  /* 0x00000005040472a4 */ /* 0x002fc4000f8e0206 */
[----:B0-----:R-:W-:Y:S02]  /*0080*/  UIADD3 UR5, UPT, UPT, UR7, -0x1, URZ ;  /* 0xffffffff07057890 */ /* 0x001fe4000fffe0ff */
[----:B------:R-:W-:Y:S02]  /*0090*/  UIMAD UR7, UR4, 0x1c00, URZ ;  /* 0x00001c00040778a4 */ /* 0x000fe4000f8e02ff */
[----:B------:R-:W-:Y:S02]  /*00a0*/  UISETP.GE.AND UP0, UPT, UR4, UR5, UPT ;  /* 0x000000050400728c */ /* 0x000fe4000bf06270 */
[----:B------:R-:W-:-:S07]  /*00b0*/  IMAD.U32 R38, RZ, RZ, UR4 ;  /* 0x00000004ff267e24 */ /* 0x000fce000f8e00ff */
[----:B--2---:R-:W-:Y:S05]  /*00c0*/  BRA.U UP0, `(.L_x_0) ;  /* 0x0000005100707547 */ /* 0x004fea000b800000 */
[----:B------:R-:W-:-:S13]  /*00d0*/  ISETP.NE.AND P0, PT, R38, RZ, PT ;  /* 0x000000ff2600720c */ /* 0x000fda0003f05270 */
[----:B------:R-:W-:Y:S05]  /*00e0*/  @P0 BRA `(.L_x_1) ;  /* 0x0000002000f80947 */ /* 0x000fea0003800000 */
[----:B------:R-:W0:Y:S01]  /*00f0*/  S2R R60, SR_TID.X ;  /* 0x00000000003c7919 */ /* 0x000e220000002100 */
[----:B------:R-:W1:Y:S01]  /*0100*/  LDC.64 R4, c[0x0][0x3c8] ;  /* 0x0000f200ff047b82 */ /* 0x000e620000000a00 */
[----:B------:R-:W2:Y:S01]  /*0110*/  LDCU.U8 UR6, c[0x0][0x3b8] ;  /* 0x00007700ff0677ac */ /* 0x000ea20008000000 */
[----:B------:R-:W3:Y:S01]  /*0120*/  LDCU.64 UR4, c[0x0][0x380] ;  /* 0x00007000ff0477ac */ /* 0x000ee20008000a00 */
[----:B------:R-:W4:Y:S01]  /*0130*/  LDCU.64 UR10, c[0x0][0x388] ;  /* 0x00007100ff0a77ac */ /* 0x000f220008000a00 */
[----:B--2---:R-:W-:-:S04]  /*0140*/  ISETP.NE.AND P0, PT, RZ, UR6, PT ;  /* 0x00000006ff007c0c */ /* 0x004fc8000bf05270 */
[----:B-1----:R-:W-:Y:S01]  /*0150*/  SEL R3, R4, RZ, !P0 ;  /* 0x000000ff04037207 */ /* 0x002fe20004000000 */
[----:B0-----:R-:W-:-:S05]  /*0160*/  IMAD R0, R60, 0xe, RZ ;  /* 0x0000000e3c007824 */ /* 0x001fca00078e02ff */
[----:B------:R-:W-:Y:S02]  /*0170*/  IADD3 R0, P1, P2, R0, UR7, R3 ;  /* 0x0000000700007c10 */ /* 0x000fe4000fa3e003 */
[----:B------:R-:W-:-:S03]  /*0180*/  SEL R3, R5, RZ, !P0 ;  /* 0x000000ff05037207 */ /* 0x000fc60004000000 */
[----:B------:R-:W-:Y:S01]  /*0190*/  IMAD.SHL.U32 R12, R0, 0x4, RZ ;  /* 0x00000004000c7824 */ /* 0x000fe200078e00ff */
[----:B------:R-:W-:-:S04]  /*01a0*/  IADD3.X R3, PT, PT, RZ, R3, RZ, P1, P2 ;  /* 0x00000003ff037210 */ /* 0x000fc80000fe44ff */
[----:B------:R-:W-:Y:S02]  /*01b0*/  SHF.L.U64.HI R0, R0, 0x2, R3 ;  /* 0x0000000200007819 */ /* 0x000fe40000010203 */
[C---:B---3--:R-:W-:Y:S02]  /*01c0*/  IADD3 R14, P0, PT, R12.reuse, UR4, RZ ;  /* 0x000000040c0e7c10 */ /* 0x048fe4000ff1e0ff */
[----:B----4-:R-:W-:Y:S02]  /*01d0*/  IADD3 R12, P1, PT, R12, UR10, RZ ;  /* 0x0000000a0c0c7c10 */ /* 0x010fe4000ff3e0ff */
[C---:B------:R-:W-:Y:S02]  /*01e0*/  IADD3.X R15, PT, PT, R0.reuse, UR5, RZ, P0, !PT ;  /* 0x00000005000f7c10 */ /* 0x040fe400087fe4ff */
[----:B------:R-:W-:-:S03]  /*01f0*/  IADD3.X R13, PT, PT, R0, UR11, RZ, P1, !PT ;  /* 0x0000000b000d7c10 */ /* 0x000fc60008ffe4ff */
[----:B------:R-:W5:Y:S04]  /*0200*/  LDG.E R55, desc[UR8][R14.64] ;  /* 0x000000080e377981 */ /* 0x000f68000c1e1900 */
        /* <DEDUP_REMOVED lines=12> */
[----:B------:R0:W5:Y:S01]  /*02d0*/  LDG.E R9, desc[UR8][R14.64+0x34] ;  /* 0x000034080e097981 */ /* 0x000162000c1e1900 */
[----:B------:R-:W-:Y:S06]  /*02e0*/  BAR.SYNC.DEFER_BLOCKING 0x0 ;  /* 0x0000000000007b1d */ /* 0x000fec0000010000 */
[----:B------:R-:W2:Y:S04]  /*02f0*/  LDG.E R58, desc[UR8][R12.64] ;  /* 0x000000080c3a7981 */ /* 0x000ea8000c1e1900 */
[----:B------:R-:W3:Y:S04]  /*0300*/  LDG.E R56, desc[UR8][R12.64+0x4] ;  /* 0x000004080c387981 */ /* 0x000ee8000c1e1900 */
[----:B------:R-:W4:Y:S04]  /*0310*/  LDG.E R52, desc[UR8][R12.64+0x8] ;  /* 0x000008080c347981 */ /* 0x000f28000c1e1900 */
        /* <DEDUP_REMOVED lines=8> */
[----:B------:R-:W4:Y:S01]  /*03a0*/  LDG.E R33, desc[UR8][R12.64+0x2c] ;  /* 0x00002c080c217981 */ /* 0x000f22000c1e1900 */
[----:B0-----:R-:W-:Y:S01]  /*03b0*/  IMAD.MOV.U32 R14, RZ, RZ, 0x2 ;  /* 0x00000002ff0e7424 */ /* 0x001fe200078e00ff */
[----:B------:R-:W-:-:S02]  /*03c0*/  LOP3.LUT R16, R16, 0xffffffef, RZ, 0xc0, !PT ;  /* 0xffffffef10107812 */ /* 0x000fc400078ec0ff */
[----:B------:R-:W4:Y:S04]  /*03d0*/  LDG.E R34, desc[UR8][R12.64+0x30] ;  /* 0x000030080c227981 */ /* 0x000f28000c1e1900 */
[----:B------:R0:W4:Y:S02]  /*03e0*/  LDG.E R35, desc[UR8][R12.64+0x34] ;  /* 0x000034080c237981 */ /* 0x000124000c1e1900 */
[----:B0-----:R-:W0:Y:S01]  /*03f0*/  S2R R13, SR_LANEID ;  /* 0x00000000000d7919 */ /* 0x001e220000000000 */
[----:B------:R-:W1:Y:S01]  /*0400*/  S2UR UR5, SR_CgaCtaId ;  /* 0x00000000000579c3 */ /* 0x000e620000008800 */
[----:B------:R-:W-:Y:S01]  /*0410*/  UMOV UR4, 0x400 ;  /* 0x0000040000047882 */ /* 0x000fe20000000000 */
[----:B--2---:R-:W-:Y:S02]  /*0420*/  ISETP.GT.AND P0, PT, R58, 0xa, PT ;  /* 0x0000000a3a00780c */ /* 0x004fe40003f04270 */
[----:B---3--:R-:W-:-:S02]  /*0430*/  ISETP.GT.AND P4, PT, R56, 0xa, PT ;  /* 0x0000000a3800780c */ /* 0x008fc40003f84270 */
[----:B------:R-:W-:Y:S02]  /*0440*/  SEL R54, RZ, 0x1, !P0 ;  /* 0x00000001ff367807 */ /* 0x000fe40004000000 */
[----:B----4-:R-:W-:Y:S02]  /*0450*/  ISETP.GT.AND P3, PT, R52, 0xa, PT ;  /* 0x0000000a3400780c */ /* 0x010fe40003f64270 */
[----:B------:R-:W-:-:S05]  /*0460*/  ISETP.GT.AND P2, PT, R49, 0xa, PT ;  /* 0x0000000a3100780c */ /* 0x000fca0003f44270 */
[----:B------:R-:W-:Y:S01]  /*0470*/  @!P0 IMAD.MOV R14, RZ, RZ, 0x1 ;  /* 0x00000001ff0e8424 */ /* 0x000fe200078e02ff */
[----:B------:R-:W-:Y:S01]  /*0480*/  ISETP.GT.AND P1, PT, R10, 0xa, PT ;  /* 0x0000000a0a00780c */ /* 0x000fe20003f24270 */
[----:B------:R-:W-:Y:S01]  /*0490*/  @!P4 IMAD.MOV R14, RZ, RZ, R54 ;  /* 0x000000ffff0ec224 */ /* 0x000fe200078e0236 */
[----:B------:R-:W-:-:S03]  /*04a0*/  ISETP.GT.AND P4, PT, R11, 0xa, PT ;  /* 0x0000000a0b00780c */ /* 0x000fc60003f84270 */
[----:B------:R-:W-:Y:S01]  /*04b0*/  VIADD R15, R14, 0x1 ;  /* 0x000000010e0f7836 */ /* 0x000fe20000000000 */
[----:B------:R-:W-:Y:S01]  /*04c0*/  @P3 LOP3.LUT R16, R16, 0x10, RZ, 0xfc, !PT ;  /* 0x0000001010103812 */ /* 0x000fe200078efcff */
[----:B------:R-:W-:Y:S01]  /*04d0*/  @!P3 IMAD.MOV R15, RZ, RZ, R14 ;  /* 0x000000ffff0fb224 */ /* 0x000fe200078e020e */
[----:B------:R-:W-:Y:S02]  /*04e0*/  ISETP.GT.AND P3, PT, R28, 0xa, PT ;  /* 0x0000000a1c00780c */ /* 0x000fe40003f64270 */
[----:B------:R-:W-:Y:S01]  /*04f0*/  LOP3.LUT R16, R16, 0xfffffff7, RZ, 0xc0, !PT ;  /* 0xfffffff710107812 */ /* 0x000fe200078ec0ff */
[----:B------:R-:W-:Y:S02]  /*0500*/  VIADD R14, R15, 0x1 ;  /* 0x000000010f0e7836 */ /* 0x000fe40000000000 */
[----:B------:R-:W-:Y:S01]  /*0510*/  @!P2 IMAD.MOV R14, RZ, RZ, R15 ;  /* 0x000000ffff0ea224 */ /* 0x000fe200078e020f */
[----:B------:R-:W-:Y:S02]  /*0520*/  @P2 LOP3.LUT R16, R16, 0x8, RZ, 0xfc, !PT ;  /* 0x0000000810102812 */ /* 0x000fe400078efcff */
[----:B------:R-:W-:Y:S01]  /*0530*/  ISETP.GT.AND P2, PT, R29, 0xa, PT ;  /* 0x0000000a1d00780c */ /* 0x000fe20003f44270 */
[----:B------:R-:W-:Y:S01]  /*0540*/  VIADD R36, R14, 0x1 ;  /* 0x000000010e247836 */ /* 0x000fe20000000000 */
[----:B------:R-:W-:Y:S01]  /*0550*/  LOP3.LUT R16, R16, 0xfffffffb, RZ, 0xc0, !PT ;  /* 0xfffffffb10107812 */ /* 0x000fe200078ec0ff */
[----:B------:R-:W-:Y:S01]  /*0560*/  @!P1 IMAD.MOV R36, RZ, RZ, R14 ;  /* 0x000000ffff249224 */ /* 0x000fe200078e020e */
[----:B------:R-:W-:Y:S01]  /*0570*/  BAR.SYNC.DEFER_BLOCKING 0x0 ;  /* 0x0000000000007b1d */ /* 0x000fe20000010000 */
[----:B------:R-:W-:-:S02]  /*0580*/  ISETP.GT.AND P1, PT, R30, 0xa, PT ;  /* 0x0000000a1e00780c */ /* 0x000fc40003f24270 */
[----:B------:R-:W-:Y:S01]  /*0590*/  VIADD R14, R36, 0x1 ;  /* 0x00000001240e7836 */ /* 0x000fe20000000000 */
[----:B------:R-:W-:Y:S01]  /*05a0*/  ISETP.GT.AND P5, PT, R31, 0xa, PT ;  /* 0x0000000a1f00780c */ /* 0x000fe20003fa4270 */
[----:B------:R-:W-:-:S04]  /*05b0*/  @!P4 IMAD.MOV R14, RZ, RZ, R36 ;  /* 0x000000ffff0ec224 */ /* 0x000fc800078e0224 */
[----:B------:R-:W-:Y:S02]  /*05c0*/  VIADD R15, R14, 0x1 ;  /* 0x000000010e0f7836 */ /* 0x000fe40000000000 */
[----:B------:R-:W-:-:S04]  /*05d0*/  @!P3 IMAD.MOV R15, RZ, RZ, R14 ;  /* 0x000000ffff0fb224 */ /* 0x000fc800078e020e */
[----:B------:R-:W-:Y:S02]  /*05e0*/  VIADD R14, R15, 0x1 ;  /* 0x000000010f0e7836 */ /* 0x000fe40000000000 */
[----:B------:R-:W-:Y:S01]  /*05f0*/  @!P2 IMAD.MOV R14, RZ, RZ, R15 ;  /* 0x000000ffff0ea224 */ /* 0x000fe200078e020f */
[----:B------:R-:W-:-:S03]  /*0600*/  @P5 LOP3.LUT R16, R16, 0x4, RZ, 0xfc, !PT ;  /* 0x0000000410105812 */ /* 0x000fc600078efcff */
[----:B------:R-:W-:Y:S01]  /*0610*/  VIADD R15, R14, 0x1 ;  /* 0x000000010e0f7836 */ /* 0x000fe20000000000 */
[----:B------:R-:W-:Y:S01]  /*0620*/  LOP3.LUT R16, R16, 0xfffffffd, RZ, 0xc0, !PT ;  /* 0xfffffffd10107812 */ /* 0x000fe200078ec0ff */
[----:B------:R-:W-:-:S04]  /*0630*/  @!P1 IMAD.MOV R15, RZ, RZ, R14 ;  /* 0x000000ffff0f9224 */ /* 0x000fc800078e020e */
[----:B------:R-:W-:Y:S02]  /*0640*/  VIADD R14, R15, 0x1 ;  /* 0x000000010f0e7836 */ /* 0x000fe40000000000 */
[----:B------:R-:W-:Y:S01]  /*0650*/  @!P5 IMAD.MOV R14, RZ, RZ, R15 ;  /* 0x000000ffff0ed224 */ /* 0x000fe200078e020f */
[----:B------:R-:W-:-:S03]  /*0660*/  ISETP.GT.AND P5, PT, R32, 0xa, PT ;  /* 0x0000000a2000780c */ /* 0x000fc60003fa4270 */
[----:B------:R-:W-:-:S10]  /*0670*/  VIADD R15, R14, 0x1 ;  /* 0x000000010e0f7836 */ /* 0x000fd40000000000 */
[----:B------:R-:W-:Y:S01]  /*0680*/  @P5 LOP3.LUT R16, R16, 0x2, RZ, 0xfc, !PT ;  /* 0x0000000210105812 */ /* 0x000fe200078efcff */
[----:B------:R-:W-:Y:S01]  /*0690*/  @!P5 IMAD.MOV R15, RZ, RZ, R14 ;  /* 0x000000ffff0fd224 */ /* 0x000fe200078e020e */
[----:B------:R-:W-:-:S03]  /*06a0*/  ISETP.GT.AND P5, PT, R33, 0xa, PT ;  /* 0x0000000a2100780c */ /* 0x000fc60003fa4270 */
[----:B------:R-:W-:-:S10]  /*06b0*/  VIADD R44, R15, 0x1 ;  /* 0x000000010f2c7836 */ /* 0x000fd40000000000 */
[----:B------:R-:W-:Y:S01]  /*06c0*/  @!P5 IMAD.MOV R44, RZ, RZ, R15 ;  /* 0x000000ffff2cd224 */ /* 0x000fe200078e020f */
[----:B------:R-:W-:-:S03]  /*06d0*/  ISETP.GT.AND P5, PT, R34, 0xa, PT ;  /* 0x0000000a2200780c */ /* 0x000fc60003fa4270 */
[----:B------:R-:W-:-:S10]  /*06e0*/  VIADD R45, R44, 0x1 ;  /* 0x000000012c2d7836 */ /* 0x000fd40000000000 */
[----:B------:R-:W-:Y:S01]  /*06f0*/  @!P5 IMAD.MOV R45, RZ, RZ, R44 ;  /* 0x000000ffff2dd224 */ /* 0x000fe200078e022c */
[----:B------:R-:W-:-:S03]  /*0700*/  ISETP.GT.AND P5, PT, R35, 0xa, PT ;  /* 0x0000000a2300780c */ /* 0x000fc60003fa4270 */
[----:B------:R-:W-:-:S10]  /*0710*/  VIADD R14, R45, 0x1 ;  /* 0x000000012d0e7836 */ /* 0x000fd40000000000 */
[----:B------:R-:W-:-:S05]  /*0720*/  @!P5 IMAD.MOV R14, RZ, RZ, R45 ;  /* 0x000000ffff0ed224 */ /* 0x000fca00078e022d */
[----:B------:R-:W2:Y:S02]  /*0730*/  SHFL.UP P6, R15, R14, 0x1, RZ ;  /* 0x042000000e0f7989 */ /* 0x000ea400000c00ff */
[----:B--2---:R-:W-:-:S05]  /*0740*/  @P6 IMAD.IADD R15, R15, 0x1, R14 ;  /* 0x000000010f0f6824 */ /* 0x004fca00078e020e */
[----:B------:R-:W2:Y:S02]  /*0750*/  SHFL.UP P6, R16, R15, 0x2, RZ ;  /* 0x044000000f107989 */ /* 0x000ea400000c00ff */
[----:B--2---:R-:W-:-:S05]  /*0760*/  @P6 IMAD.IADD R16, R15, 0x1, R16 ;  /* 0x000000010f106824 */ /* 0x004fca00078e0210 */
[----:B------:R-:W2:Y:S02]  /*0770*/  SHFL.UP P6, R17, R16, 0x4, RZ ;  /* 0x0480000010117989 */ /* 0x000ea400000c00ff */
[----:B--2---:R-:W-:-:S05]  /*0780*/  @P6 IMAD.IADD R17, R16, 0x1, R17 ;  /* 0x0000000110116824 */ /* 0x004fca00078e0211 */
[----:B------:R-:W2:Y:S01]  /*0790*/  SHFL.UP P6, R18, R17, 0x8, RZ ;  /* 0x0500000011127989 */ /* 0x000ea200000c00ff */
[----:B------:R-:W-:Y:S02]  /*07a0*/  VIADD R12, R45, 0x1 ;  /* 0x000000012d0c7836 */ /* 0x000fe40000000000 */
[----:B------:R-:W-:Y:S02]  /*07b0*/  @!P5 IMAD.MOV R12, RZ, RZ, R45 ;  /* 0x000000ffff0cd224 */ /* 0x000fe400078e022d */
[----:B--2---:R-:W-:-:S05]  /*07c0*/  @P6 IMAD.IADD R18, R17, 0x1, R18 ;  /* 0x0000000111126824 */ /* 0x004fca00078e0212 */
[----:B------:R-:W2:Y:S01]  /*07d0*/  SHFL.UP P5, R19, R18, 0x10, RZ ;  /* 0x0600000012137989 */ /* 0x000ea200000a00ff */
[----:B-1----:R-:W-:Y:S01]  /*07e0*/  ULEA UR4, UR5, UR4, 0x18 ;  /* 0x0000000405047291 */ /* 0x002fe2000f8ec0ff */
[----:B------:R-:W-:Y:S01]  /*07f0*/  SHF.R.U32.HI R37, RZ, 0x5, R60 ;  /* 0x00000005ff257819 */ /* 0x000fe2000001163c */
[----:B--2---:R-:W-:Y:S01]  /*0800*/  @P5 IMAD.IADD R19, R18, 0x1, R19 ;  /* 0x0000000112135824 */ /* 0x004fe200078e0213 */
[----:B0-----:R-:W-:-:S13]  /*0810*/  ISETP.NE.AND P5, PT, R13, 0x1f, PT ;  /* 0x0000001f0d00780c */ /* 0x001fda0003fa5270 */
[----:B------:R-:W-:-:S05]  /*0820*/  @!P5 LEA R16, R37, UR4, 0x2 ;  /* 0x000000042510dc11 */ /* 0x000fca000f8e10ff */
[----:B------:R-:W-:Y:S01]  /*0830*/  @!P5 STS [R16], R19 ;  /* 0x000000131000d388 */ /* 0x000fe20000000800 */
[----:B------:R-:W-:Y:S01]  /*0840*/  IMAD.IADD R12, R19, 0x1, -R12 ;  /* 0x00000001130c7824 */ /* 0x000fe200078e0a0c */
[----:B------:R-:W-:Y:S01]  /*0850*/  BAR.SYNC.DEFER_BLOCKING 0x0 ;  /* 0x0000000000007b1d */ /* 0x000fe20000010000 */
[----:B------:R-:W-:-:S04]  /*0860*/  ISETP.NE.AND P5, PT, R13, RZ, PT ;  /* 0x000000ff0d00720c */ /* 0x000fc80003fa5270 */
[----:B------:R-:W-:Y:S02]  /*0870*/  SEL R57, R12, RZ, P5 ;  /* 0x000000ff0c397207 */ /* 0x000fe40002800000 */
[----:B------:R-:W0:Y:S01]  /*0880*/  LDS.128 R12, [UR4] ;  /* 0x00000004ff0c7984 */ /* 0x000e220008000c00 */
[----:B------:R-:W-:Y:S01]  /*0890*/  ISETP.NE.AND P5, PT, R37, 0x2, PT ;  /* 0x000000022500780c */ /* 0x000fe20003fa5270 */
[----:B0-----:R-:W-:-:S05]  /*08a0*/  IMAD.IADD R17, R12, 0x1, R13 ;  /* 0x000000010c117824 */ /* 0x001fca00078e020d */
[----:B------:R-:W-:Y:S01]  /*08b0*/  SEL R18, R17, R12, !P5 ;  /* 0x0000000c11127207 */ /* 0x000fe20006800000 */
[----:B------:R-:W-:Y:S01]  /*08c0*/  IMAD.IADD R17, R14, 0x1, R17 ;  /* 0x000000010e117824 */ /* 0x000fe200078e0211 */
[----:B------:R-:W-:-:S03]  /*08d0*/  ISETP.NE.AND P5, PT, R37, 0x3, PT ;  /* 0x000000032500780c */ /* 0x000fc60003fa5270 */
[----:B------:R-:W-:Y:S01]  /*08e0*/  IMAD.IADD R21, R15, 0x1, R17 ;  /* 0x000000010f157824 */ /* 0x000fe200078e0211 */
[----:B------:R-:W-:Y:S02]  /*08f0*/  SEL R18, R17, R18, !P5 ;  /* 0x0000001211127207 */ /* 0x000fe40006800000 */
[----:B------:R-:W-:-:S04]  /*0900*/  ISETP.NE.AND P5, PT, R37, 0x4, PT ;  /* 0x000000042500780c */ /* 0x000fc80003fa5270 */
[----:B------:R-:W-:Y:S02]  /*0910*/  SEL R20, R21, R18, !P5 ;  /* 0x0000001215147207 */ /* 0x000fe40006800000 */
[----:B------:R-:W0:Y:S01]  /*0920*/  LDS.128 R16, [UR4+0x10] ;  /* 0x00001004ff107984 */ /* 0x000e220008000c00 */
[----:B------:R-:W-:Y:S01]  /*0930*/  ISETP.NE.AND P5, PT, R37, 0x5, PT ;  /* 0x000000052500780c */ /* 0x000fe20003fa5270 */
[----:B0-----:R-:W-:-:S05]  /*0940*/  IMAD.IADD R21, R21, 0x1, R16 ;  /* 0x0000000115157824 */ /* 0x001fca00078e0210 */
[----:B------:R-:W-:Y:S01]  /*0950*/  SEL R20, R21, R20, !P5 ;  /* 0x0000001415147207 */ /* 0x000fe20006800000 */
[----:B------:R-:W-:Y:S01]  /*0960*/  IMAD.IADD R21, R17, 0x1, R21 ;  /* 0x0000000111157824 */ /* 0x000fe200078e0215 */
[----:B------:R-:W-:-:S04]  /*0970*/  ISETP.NE.AND P5, PT, R37, 0x6, PT ;  /* 0x000000062500780c */ /* 0x000fc80003fa5270 */
        /* <DEDUP_REMOVED lines=26> */
[----:B------:R-:W-:Y:S02]  /*0b20*/  SEL R38, R39, R38, !P5 ;  /* 0x0000002627267207 */ /* 0x000fe40006800000 */
[----:B------:R-:W-:-:S13]  /*0b30*/  ISETP.NE.AND P5, PT, R37, 0xf, PT ;  /* 0x0000000f2500780c */ /* 0x000fda0003fa5270 */
[----:B------:R-:W-:Y:S01]  /*0b40*/  @!P5 IMAD.IADD R38, R26, 0x1, R39 ;  /* 0x000000011a26d824 */ /* 0x000fe200078e0227 */
[----:B------:R-:W-:-:S04]  /*0b50*/  ISETP.GE.U32.AND P5, PT, R60, 0x20, PT ;  /* 0x000000203c00780c */ /* 0x000fc80003fa6070 */
[----:B------:R-:W-:-:S05]  /*0b60*/  SEL R38, R38, RZ, P5 ;  /* 0x000000ff26267207 */ /* 0x000fca0002800000 */
[----:B------:R-:W-:Y:S01]  /*0b70*/  IMAD.IADD R57, R38, 0x1, R57 ;  /* 0x0000000126397824 */ /* 0x000fe200078e0239 */
[----:B------:R-:W-:-:S03]  /*0b80*/  IADD3 R39, PT, PT, R14, R13, R12 ;  /* 0x0000000d0e277210 */ /* 0x000fc60007ffe00c */
[----:B------:R-:W-:Y:S01]  /*0b90*/  IMAD.IADD R36, R36, 0x1, R57 ;  /* 0x0000000124247824 */ /* 0x000fe200078e0239 */
[----:B------:R-:W-:-:S03]  /*0ba0*/  IADD3 R39, PT, PT, R16, R39, R15 ;  /* 0x0000002710277210 */ /* 0x000fc60007ffe00f */
[----:B------:R-:W-:Y:S02]  /*0bb0*/  VIADD R37, R36, 0x1 ;  /* 0x0000000124257836 */ /* 0x000fe40000000000 */
[----:B------:R-:W-:Y:S01]  /*0bc0*/  @!P4 IMAD.MOV R37, RZ, RZ, R36 ;  /* 0x000000ffff25c224 */ /* 0x000fe200078e0224 */
[----:B------:R-:W-:Y:S02]  /*0bd0*/  IADD3 R39, PT, PT, R18, R39, R17 ;  /* 0x0000002712277210 */ /* 0x000fe40007ffe011 */
[----:B------:R-:W-:Y:S01]  /*0be0*/  ISETP.GT.AND P6, PT, R56, 0xa, PT ;  /* 0x0000000a3800780c */ /* 0x000fe20003fc4270 */
[----:B------:R-:W-:Y:S02]  /*0bf0*/  VIADD R38, R37, 0x1 ;  /* 0x0000000125267836 */ /* 0x000fe40000000000 */
[----:B------:R-:W-:Y:S01]  /*0c00*/  @!P3 IMAD.MOV R38, RZ, RZ, R37 ;  /* 0x000000ffff26b224 */ /* 0x000fe200078e0225 */
[----:B------:R-:W-:-:S03]  /*0c10*/  IADD3 R40, PT, PT, R20, R39, R19 ;  /* 0x0000002714287210 */ /* 0x000fc60007ffe013 */
[----:B------:R-:W-:Y:S02]  /*0c20*/  VIADD R39, R38, 0x1 ;  /* 0x0000000126277836 */ /* 0x000fe40000000000 */
[----:B------:R-:W-:Y:S01]  /*0c30*/  @!P2 IMAD.MOV R39, RZ, RZ, R38 ;  /* 0x000000ffff27a224 */ /* 0x000fe200078e0226 */
[----:B------:R-:W-:Y:S02]  /*0c40*/  ISETP.NE.AND P2, PT, R60, RZ, PT ;  /* 0x000000ff3c00720c */ /* 0x000fe40003f45270 */
[----:B------:R-:W-:Y:S01]  /*0c50*/  IADD3 R40, PT, PT, R22, R40, R21 ;  /* 0x0000002816287210 */ /* 0x000fe20007ffe015 */
[----:B------:R-:W-:-:S03]  /*0c60*/  VIADD R42, R54, 0x1 ;  /* 0x00000001362a7836 */ /* 0x000fc60000000000 */
[----:B------:R-:W-:Y:S01]  /*0c70*/  IADD3 R41, PT, PT, R24, R40, R23 ;  /* 0x0000002818297210 */ /* 0x000fe20007ffe017 */
[----:B------:R-:W-:Y:S02]  /*0c80*/  @!P6 IMAD.MOV R42, RZ, RZ, R54 ;  /* 0x000000ffff2ae224 */ /* 0x000fe400078e0236 */
[----:B------:R-:W-:Y:S01]  /*0c90*/  VIADD R40, R39, 0x1 ;  /* 0x0000000127287836 */ /* 0x000fe20000000000 */
[----:B------:R-:W-:Y:S01]  /*0ca0*/  IADD3 R41, PT, PT, R26, R41, R25 ;  /* 0x000000291a297210 */ /* 0x000fe20007ffe019 */
[----:B------:R-:W-:Y:S01]  /*0cb0*/  IMAD.IADD R51, R57, 0x1, R42 ;  /* 0x0000000139337824 */ /* 0x000fe200078e022a */
[----:B------:R-:W-:Y:S01]  /*0cc0*/  BSSY.RECONVERGENT B0, `(.L_x_2) ;  /* 0x0000013000007945 */ /* 0x000fe20003800200 */
[----:B------:R-:W-:Y:S02]  /*0cd0*/  @!P1 IMAD.MOV R40, RZ, RZ, R39 ;  /* 0x000000ffff289224 */ /* 0x000fe400078e0227 */
[----:B------:R-:W-:Y:S02]  /*0ce0*/  IMAD.IADD R59, R27, 0x1, R41 ;  /* 0x000000011b3b7824 */ /* 0x000fe400078e0229 */
[----:B------:R-:W-:-:S02]  /*0cf0*/  VIADD R47, R51, 0x1 ;  /* 0x00000001332f7836 */ /* 0x000fc40000000000 */
[----:B------:R-:W-:Y:S01]  /*0d00*/  VIADD R41, R40, 0x1 ;  /* 0x0000000128297836 */ /* 0x000fe20000000000 */
[----:B------:R-:W-:Y:S06]  /*0d10*/  @P2 BRA `(.L_x_3) ;  /* 0x0000000000342947 */ /* 0x000fec0003800000 */
[----:B------:R-:W-:Y:S01]  /*0d20*/  IADD3 R42, PT, PT, R14, R13, R12 ;  /* 0x0000000d0e2a7210 */ /* 0x000fe20007ffe00c */
[----:B-----5:R0:W-:Y:S03]  /*0d30*/  STL.64 [R1], R2 ;  /* 0x0000000201007387 */ /* 0x0201e60000100a00 */
[----:B------:R-:W-:-:S04]  /*0d40*/  IADD3 R42, PT, PT, R16, R42, R15 ;  /* 0x0000002a102a7210 */ /* 0x000fc80007ffe00f */
[----:B------:R-:W-:-:S04]  /*0d50*/  IADD3 R42, PT, PT, R18, R42, R17 ;  /* 0x0000002a122a7210 */ /* 0x000fc80007ffe011 */
[----:B------:R-:W-:Y:S01]  /*0d60*/  IADD3 R42, PT, PT, R20, R42, R19 ;  /* 0x0000002a142a7210 */ /* 0x000fe20007ffe013 */
[----:B0-----:R-:W0:Y:S03]  /*0d70*/  LDC.64 R2, c[0x0][0x3a0] ;  /* 0x0000e800ff027b82 */ /* 0x001e260000000a00 */
[----:B------:R-:W-:-:S04]  /*0d80*/  IADD3 R42, PT, PT, R22, R42, R21 ;  /* 0x0000002a162a7210 */ /* 0x000fc80007ffe015 */
[----:B------:R-:W-:-:S04]  /*0d90*/  IADD3 R42, PT, PT, R24, R42, R23 ;  /* 0x0000002a182a7210 */ /* 0x000fc80007ffe017 */
[----:B------:R-:W-:-:S05]  /*0da0*/  IADD3 R42, PT, PT, R26, R42, R25 ;  /* 0x0000002a1a2a7210 */ /* 0x000fca0007ffe019 */
[----:B------:R-:W-:Y:S02]  /*0db0*/  IMAD.IADD R43, R27, 0x1, R42 ;  /* 0x000000011b2b7824 */ /* 0x000fe400078e022a */
[----:B------:R-:W-:-:S05]  /*0dc0*/  IMAD.MOV.U32 R42, RZ, RZ, 0x65 ;  /* 0x00000065ff2a7424 */ /* 0x000fca00078e00ff */
[----:B0-----:R0:W-:Y:S04]  /*0dd0*/  ST.E.64.STRONG.GPU desc[UR8][R2.64+0x100], R42 ;  /* 0x0001002a02007985 */ /* 0x0011e8000c10fb08 */
[----:B0-----:R0:W5:Y:S02]  /*0de0*/  LDL.LU.64 R2, [R1] ;  /* 0x0000000001027983 */ /* 0x0011640000300a00 */
.L_x_3:
[----:B------:R-:W-:Y:S05]  /*0df0*/  BSYNC.RECONVERGENT B0 ;  /* 0x0000000000007941 */ /* 0x000fea0003800200 */
.L_x_2:
[----:B------:R-:W-:Y:S01]  /*0e00*/  ISETP.GT.AND P1, PT, R31, 0xa, PT ;  /* 0x0000000a1f00780c */ /* 0x000fe20003f24270 */
[--C-:B------:R-:W-:Y:S01]  /*0e10*/  IMAD.IADD R54, R54, 0x1, R57.reuse ;  /* 0x0000000136367824 */ /* 0x100fe200078e0239 */
[----:B------:R-:W-:Y:S01]  /*0e20*/  ISETP.GT.AND P2, PT, R52, 0xa, PT ;  /* 0x0000000a3400780c */ /* 0x000fe20003f44270 */
[--C-:B------:R-:W-:Y:S01]  /*0e30*/  IMAD.IADD R44, R44, 0x1, R57.reuse ;  /* 0x000000012c2c7824 */ /* 0x100fe200078e0239 */
[----:B------:R-:W-:Y:S01]  /*0e40*/  ISETP.GT.AND P3, PT, R49, 0xa, PT ;  /* 0x0000000a3100780c */ /* 0x000fe20003f64270 */
[----:B------:R-:W-:-:S08]  /*0e50*/  IMAD.IADD R45, R45, 0x1, R57 ;  /* 0x000000012d2d7824 */ /* 0x000fd000078e0239 */
[----:B------:R-:W-:Y:S01]  /*0e60*/  @!P1 IMAD.MOV R41, RZ, RZ, R40 ;  /* 0x000000ffff299224 */ /* 0x000fe200078e0228 */
[----:B------:R-:W-:Y:S01]  /*0e70*/  ISETP.GT.AND P1, PT, R59, 0x200, PT ;  /* 0x000002003b00780c */ /* 0x000fe20003f24270 */
[----:B------:R-:W-:Y:S01]  /*0e80*/  @!P2 IMAD.MOV R47, RZ, RZ, R51 ;  /* 0x000000ffff2fa224 */ /* 0x000fe200078e0233 */
[----:B------:R-:W-:Y:S01]  /*0e90*/  ISETP.GT.AND P2, PT, R32, 0xa, PT ;  /* 0x0000000a2000780c */ /* 0x000fe20003f44270 */
[----:B------:R-:W-:Y:S02]  /*0ea0*/  VIADD R43, R41, 0x1 ;  /* 0x00000001292b7836 */ /* 0x000fe40000000000 */
[----:B------:R-:W-:Y:S02]  /*0eb0*/  VIADD R42, R47, 0x1 ;  /* 0x000000012f2a7836 */ /* 0x000fe40000000000 */
[----:B------:R-:W-:-:S08]  /*0ec0*/  @!P3 IMAD.MOV R42, RZ, RZ, R47 ;  /* 0x000000ffff2ab224 */ /* 0x000fd000078e022f */
[----:B------:R-:W-:Y:S01]  /*0ed0*/  @!P2 IMAD.MOV R43, RZ, RZ, R41 ;  /* 0x000000ffff2ba224 */ /* 0x000fe200078e0229 */
[----:B------:R-:W-:Y:S06]  /*0ee0*/  @P1 BRA `(.L_x_4) ;  /* 0x0000000c00401947 */ /* 0x000fec0003800000 */
[----:B------:R-:W-:Y:S04]  /*0ef0*/  BSSY.RECONVERGENT B0, `(.L_x_5) ;  /* 0x000000d000007945 */ /* 0x000fe80003800200 */
[----:B------:R-:W-:Y:S05]  /*0f00*/  @!P0 BRA `(.L_x_6) ;  /* 0x00000000002c8947 */ /* 0x000fea0003800000 */
[----:B------:R-:W-:Y:S01]  /*0f10*/  UISETP.NE.AND UP0, UPT, UR6, URZ, UPT ;  /* 0x000000ff0600728c */ /* 0x000fe2000bf05270 */
[----:B------:R-:W-:Y:S01]  /*0f20*/  CS2R R12, SRZ ;  /* 0x00000000000c7805 */ /* 0x000fe2000001ff00 */
[----:B------:R-:W1:Y:S07]  /*0f30*/  LDCU.64 UR4, c[0x0][0x390] ;  /* 0x00007200ff0477ac */ /* 0x000e6e0008000a00 */
[----:B------:R-:W-:Y:S05]  /*0f40*/  BRA.U UP0, `(.L_x_7) ;  /* 0x0000000100087547 */ /* 0x000fea000b800000 */
[----:B------:R-:W2:Y:S02]  /*0f50*/  LDC.64 R12, c[0x0][0x3d0] ;  /* 0x0000f400ff0c7b82 */ /* 0x000ea40000000a00 */
[----:B--2---:R-:W5:Y:S02]  /*0f60*/  LDG.E.64 R12, desc[UR8][R12.64] ;  /* 0x000000080c0c7981 */ /* 0x004f64000c1e1b00 */
.L_x_7:
[----:B-----5:R-:W-:-:S04]  /*0f70*/  IADD3 R14, P0, PT, R57, R12, RZ ;  /* 0x0000000c390e7210 */ /* 0x020fc80007f1e0ff */
[----:B------:R-:W-:Y:S02]  /*0f80*/  LEA.HI.X.SX32 R13, R57, R13, 0x1, P0 ;  /* 0x0000000d390d7211 */ /* 0x000fe400000f0eff */
[----:B-1----:R-:W-:-:S04]  /*0f90*/  LEA R12, P0, R14, UR4, 0x2 ;  /* 0x000000040e0c7c11 */ /* 0x002fc8000f8010ff */
[----:B------:R-:W-:-:S05]  /*0fa0*/  LEA.HI.X R13, R14, UR5, R13, 0x2, P0 ;  /* 0x000000050e0d7c11 */ /* 0x000fca00080f140d */
[----:B------:R1:W-:Y:S04]  /*0fb0*/  STG.E desc[UR8][R12.64], R55 ;  /* 0x000000370c007986 */ /* 0x0003e8000c101908 */
.L_x_6:
[----:B------:R-:W-:Y:S05]  /*0fc0*/  BSYNC.RECONVERGENT B0 ;  /* 0x0000000000007941 */ /* 0x000fea0003800200 */
.L_x_5:
[----:B------:R-:W-:Y:S01]  /*0fd0*/  ISETP.GE.AND P0, PT, R56, 0xb, PT ;  /* 0x0000000b3800780c */ /* 0x000fe20003f06270 */
[----:B------:R-:W-:-:S12]  /*0fe0*/  BSSY.RECONVERGENT B0, `(.L_x_8) ;  /* 0x000000d000007945 */ /* 0x000fd80003800200 */
[----:B------:R-:W-:Y:S05]  /*0ff0*/  @!P0 BRA `(.L_x_9) ;  /* 0x00000000002c8947 */ /* 0x000fea0003800000 */
[----:B------:R-:W-:Y:S01]  /*1000*/  UISETP.NE.AND UP0, UPT, UR6, URZ, UPT ;  /* 0x000000ff0600728c */ /* 0x000fe2000bf05270 */
[----:B-1----:R-:W-:Y:S01]  /*1010*/  CS2R R12, SRZ ;  /* 0x00000000000c7805 */ /* 0x002fe2000001ff00 */
[----:B------:R-:W1:Y:S07]  /*1020*/  LDCU.64 UR4, c[0x0][0x390] ;  /* 0x00007200ff0477ac */ /* 0x000e6e0008000a00 */
[----:B------:R-:W-:Y:S05]  /*1030*/  BRA.U UP0, `(.L_x_10) ;  /* 0x0000000100087547 */ /* 0x000fea000b800000 */
[----:B------:R-:W2:Y:S02]  /*1040*/  LDC.64 R12, c[0x0][0x3d0] ;  /* 0x0000f400ff0c7b82 */ /* 0x000ea40000000a00 */
[----:B--2---:R-:W5:Y:S02]  /*1050*/  LDG.E.64 R12, desc[UR8][R12.64] ;  /* 0x000000080c0c7981 */ /* 0x004f64000c1e1b00 */
.L_x_10:
[----:B-----5:R-:W-:-:S04]  /*1060*/  IADD3 R14, P0, PT, R54, R12, RZ ;  /* 0x0000000c360e7210 */ /* 0x020fc80007f1e0ff */
[----:B------:R-:W-:Y:S02]  /*1070*/  LEA.HI.X.SX32 R13, R54, R13, 0x1, P0 ;  /* 0x0000000d360d7211 */ /* 0x000fe400000f0eff */
[----:B-1----:R-:W-:-:S04]  /*1080*/  LEA R12, P0, R14, UR4, 0x2 ;  /* 0x000000040e0c7c11 */ /* 0x002fc8000f8010ff */
[----:B------:R-:W-:-:S05]  /*1090*/  LEA.HI.X R13, R14, UR5, R13, 0x2, P0 ;  /* 0x000000050e0d7c11 */ /* 0x000fca00080f140d */
[----:B------:R2:W-:Y:S04]  /*10a0*/  STG.E desc[UR8][R12.64], R53 ;  /* 0x000000350c007986 */ /* 0x0005e8000c101908 */
.L_x_9:
[----:B------:R-:W-:Y:S05]  /*10b0*/  BSYNC.RECONVERGENT B0 ;  /* 0x0000000000007941 */ /* 0x000fea0003800200 */
.L_x_8:
[----:B------:R-:W-:Y:S01]  /*10c0*/  ISETP.GE.AND P0, PT, R52, 0xb, PT ;  /* 0x0000000b3400780c */ /* 0x000fe20003f06270 */
[----:B------:R-:W-:-:S12]  /*10d0*/  BSSY.RECONVERGENT B0, `(.L_x_11) ;  /* 0x000000d000007945 */ /* 0x000fd80003800200 */
[----:B------:R-:W-:Y:S05]  /*10e0*/  @!P0 BRA `(.L_x_12) ;  /* 0x00000000002c8947 */ /* 0x000fea0003800000 */
[----:B------:R-:W-:Y:S01]  /*10f0*/  UISETP.NE.AND UP0, UPT, UR6, URZ, UPT ;  /* 0x000000ff0600728c */ /* 0x000fe2000bf05270 */
[----:B-12---:R-:W-:Y:S01]  /*1100*/  CS2R R12, SRZ ;  /* 0x00000000000c7805 */ /* 0x006fe2000001ff00 */
[----:B------:R-:W1:Y:S07]  /*1110*/  LDCU.64 UR4, c[0x0][0x390] ;  /* 0x00007200ff0477ac */ /* 0x000e6e0008000a00 */
[----:B------:R-:W-:Y:S05]  /*1120*/  BRA.U UP0, `(.L_x_13) ;  /* 0x0000000100087547 */ /* 0x000fea000b800000 */
[----:B------:R-:W2:Y:S02]  /*1130*/  LDC.64 R12, c[0x0][0x3d0] ;  /* 0x0000f400ff0c7b82 */ /* 0x000ea40000000a00 */
[----:B--2---:R-:W5:Y:S02]  /*1140*/  LDG.E.64 R12, desc[UR8][R12.64] ;  /* 0x000000080c0c7981 */ /* 0x004f64000c1e1b00 */
.L_x_13:
[----:B-----5:R-:W-:-:S04]  /*1150*/  IADD3 R14, P0, PT, R51, R12, RZ ;  /* 0x0000000c330e7210 */ /* 0x020fc80007f1e0ff */
[----:B------:R-:W-:Y:S02]  /*1160*/  LEA.HI.X.SX32 R13, R51, R13, 0x1, P0 ;  /* 0x0000000d330d7211 */ /* 0x000fe400000f0eff */
[----:B-1----:R-:W-:-:S04]  /*1170*/  LEA R12, P0, R14, UR4, 0x2 ;  /* 0x000000040e0c7c11 */ /* 0x002fc8000f8010ff */
[----:B------:R-:W-:-:S05]  /*1180*/  LEA.HI.X R13, R14, UR5, R13, 0x2, P0 ;  /* 0x000000050e0d7c11 */ /* 0x000fca00080f140d */
[----:B------:R3:W-:Y:S04]  /*1190*/  STG.E desc[UR8][R12.64], R48 ;  /* 0x000000300c007986 */ /* 0x0007e8000c101908 */
.L_x_12:
[----:B------:R-:W-:Y:S05]  /*11a0*/  BSYNC.RECONVERGENT B0 ;  /* 0x0000000000007941 */ /* 0x000fea0003800200 */
.L_x_11:
[----:B------:R-:W-:Y:S01]  /*11b0*/  ISETP.GE.AND P0, PT, R49, 0xb, PT ;  /* 0x0000000b3100780c */ /* 0x000fe20003f06270 */
[----:B------:R-:W-:-:S12]  /*11c0*/  BSSY.RECONVERGENT B0, `(.L_x_14) ;  /* 0x000000d000007945 */ /* 0x000fd80003800200 */
[----:B------:R-:W-:Y:S05]  /*11d0*/  @!P0 BRA `(.L_x_15) ;  /* 0x00000000002c8947 */ /* 0x000fea0003800000 */
[----:B------:R-:W-:Y:S01]  /*11e0*/  UISETP.NE.AND UP0, UPT, UR6, URZ, UPT ;  /* 0x000000ff0600728c */ /* 0x000fe2000bf05270 */
[----:B-123--:R-:W-:Y:S01]  /*11f0*/  CS2R R12, SRZ ;  /* 0x00000000000c7805 */ /* 0x00efe2000001ff00 */
[----:B------:R-:W1:Y:S07]  /*1200*/  LDCU.64 UR4, c[0x0][0x390] ;  /* 0x00007200ff0477ac */ /* 0x000e6e0008000a00 */
[----:B------:R-:W-:Y:S05]  /*1210*/  BRA.U UP0, `(.L_x_16) ;  /* 0x0000000100087547 */ /* 0x000fea000b800000 */
[----:B------:R-:W2:Y:S02]  /*1220*/  LDC.64 R12, c[0x0][0x3d0] ;  /* 0x0000f400ff0c7b82 */ /* 0x000ea40000000a00 */
[----:B--2---:R-:W5:Y:S02]  /*1230*/  LDG.E.64 R12, desc[UR8][R12.64] ;  /* 0x000000080c0c7981 */ /* 0x004f64000c1e1b00 */
.L_x_16:
[----:B-----5:R-:W-:-:S04]  /*1240*/  IADD3 R14, P0, PT, R47, R12, RZ ;  /* 0x0000000c2f0e7210 */ /* 0x020fc80007f1e0ff */
[----:B------:R-:W-:Y:S02]  /*1250*/  LEA.HI.X.SX32 R13, R47, R13, 0x1, P0 ;  /* 0x0000000d2f0d7211 */ /* 0x000fe400000f0eff */
[----:B-1----:R-:W-:-:S04]  /*1260*/  LEA R12, P0, R14, UR4, 0x2 ;  /* 0x000000040e0c7c11 */ /* 0x002fc8000f8010ff */
[----:B------:R-:W-:-:S05]  /*1270*/  LEA.HI.X R13, R14, UR5, R13, 0x2, P0 ;  /* 0x000000050e0d7c11 */ /* 0x000fca00080f140d */
[----:B------:R4:W-:Y:S04]  /*1280*/  STG.E desc[UR8][R12.64], R50 ;  /* 0x000000320c007986 */ /* 0x0009e8000c101908 */
.L_x_15:
[----:B------:R-:W-:Y:S05]  /*1290*/  BSYNC.RECONVERGENT B0 ;  /* 0x0000000000007941 */ /* 0x000fea0003800200 */
.L_x_14:
[----:B------:R-:W-:Y:S01]  /*12a0*/  ISETP.GE.AND P0, PT, R10, 0xb, PT ;  /* 0x0000000b0a00780c */ /* 0x000fe20003f06270 */
[----:B------:R-:W-:-:S12]  /*12b0*/  BSSY.RECONVERGENT B0, `(.L_x_17) ;  /* 0x000000d000007945 */ /* 0x000fd80003800200 */
[----:B------:R-:W-:Y:S05]  /*12c0*/  @!P0 BRA `(.L_x_18) ;  /* 0x00000000002c8947 */ /* 0x000fea0003800000 */
[----:B------:R-:W-:Y:S01]  /*12d0*/  UISETP.NE.AND UP0, UPT, UR6, URZ, UPT ;  /* 0x000000ff0600728c */ /* 0x000fe2000bf05270 */
[----:B-1234-:R-:W-:Y:S01]  /*12e0*/  CS2R R12, SRZ ;  /* 0x00000000000c7805 */ /* 0x01efe2000001ff00 */
[----:B------:R-:W1:Y:S07]  /*12f0*/  LDCU.64 UR4, c[0x0][0x390] ;  /* 0x00007200ff0477ac */ /* 0x000e6e0008000a00 */
[----:B------:R-:W-:Y:S05]  /*1300*/  BRA.U UP0, `(.L_x_19) ;  /* 0x0000000100087547 */ /* 0x000fea000b800000 */
[----:B------:R-:W2:Y:S02]  /*1310*/  LDC.64 R12, c[0x0][0x3d0] ;  /* 0x0000f400ff0c7b82 */ /* 0x000ea40000000a00 */
[----:B--2---:R-:W5:Y:S02]  /*1320*/  LDG.E.64 R12, desc[UR8][R12.64] ;  /* 0x000000080c0c7981 */ /* 0x004f64000c1e1b00 */
.L_x_19:
[----:B-----5:R-:W-:-:S04]  /*1330*/  IADD3 R10, P0, PT, R42, R12, RZ ;  /* 0x0000000c2a0a7210 */ /* 0x020fc80007f1e0ff */
[----:B------:R-:W-:Y:S02]  /*1340*/  LEA.HI.X.SX32 R13, R42, R13, 0x1, P0 ;  /* 0x0000000d2a0d7211 */ /* 0x000fe400000f0eff */
[----:B-1----:R-:W-:-:S04]  /*1350*/  LEA R12, P0, R10, UR4, 0x2 ;  /* 0x000000040a0c7c11 */ /* 0x002fc8000f8010ff */
[----:B------:R-:W-:-:S05]  /*1360*/  LEA.HI.X R13, R10, UR5, R13, 0x2, P0 ;  /* 0x000000050a0d7c11 */ /* 0x000fca00080f140d */
[----:B------:R1:W-:Y:S04]  /*1370*/  STG.E desc[UR8][R12.64], R46 ;  /* 0x0000002e0c007986 */ /* 0x0003e8000c101908 */
.L_x_18:
[----:B------:R-:W-:Y:S05]  /*1380*/  BSYNC.RECONVERGENT B0 ;  /* 0x0000000000007941 */ /* 0x000fea0003800200 */
.L_x_17:
[----:B------:R-:W-:Y:S01]  /*1390*/  ISETP.GE.AND P0, PT, R11, 0xb, PT ;  /* 0x0000000b0b00780c */ /* 0x000fe20003f06270 */
[----:B------:R-:W-:-:S12]  /*13a0*/  BSSY.RECONVERGENT B0, `(.L_x_20) ;  /* 0x000000d000007945 */ /* 0x000fd80003800200 */
[----:B------:R-:W-:Y:S05]  /*13b0*/  @!P0 BRA `(.L_x_21) ;  /* 0x00000000002c8947 */ /* 0x000fea0003800000 */
[----:B------:R-:W-:Y:S01]  /*13c0*/  UISETP.NE.AND UP0, UPT, UR6, URZ, UPT ;  /* 0x000000ff0600728c */ /* 0x000fe2000bf05270 */
[----:B------:R-:W-:Y:S01]  /*13d0*/  CS2R R10, SRZ ;  /* 0x00000000000a7805 */ /* 0x000fe2000001ff00 */
[----:B------:R-:W0:Y:S07]  /*13e0*/  LDCU.64 UR4, c[0x0][0x390] ;  /* 0x00007200ff0477ac */ /* 0x000e2e0008000a00 */
[----:B------:R-:W-:Y:S05]  /*13f0*/  BRA.U UP0, `(.L_x_22) ;  /* 0x0000000100087547 */ /* 0x000fea000b800000 */
[----:B------:R-:W1:Y:S02]  /*1400*/  LDC.64 R10, c[0x0][0x3d0] ;  /* 0x0000f400ff0a7b82 */ /* 0x000e640000000a00 */
[----:B-1----:R-:W5:Y:S02]  /*1410*/  LDG.E.64 R10, desc[UR8][R10.64] ;  /* 0x000000080a0a7981 */ /* 0x002f64000c1e1b00 */
.L_x_22:
[----:B-12345:R-:W-:-:S04]  /*1420*/  IADD3 R12, P0, PT, R36, R10, RZ ;  /* 0x0000000a240c7210 */ /* 0x03efc80007f1e0ff */
[----:B------:R-:W-:Y:S02]  /*1430*/  LEA.HI.X.SX32 R11, R36, R11, 0x1, P0 ;  /* 0x0000000b240b7211 */ /* 0x000fe400000f0eff */
[----:B0-----:R-:W-:-:S04]  /*1440*/  LEA R10, P0, R12, UR4, 0x2 ;  /* 0x000000040c0a7c11 */ /* 0x001fc8000f8010ff */
[----:B------:R-:W-:-:S05]  /*1450*/  LEA.HI.X R11, R12, UR5, R11, 0x2, P0 ;  /* 0x000000050c0b7c11 */ /* 0x000fca00080f140b */
[----:B------:R0:W-:Y:S04]  /*1460*/  STG.E desc[UR8][R10.64], R0 ;  /* 0x000000000a007986 */ /* 0x0001e8000c101908 */
.L_x_21:
[----:B------:R-:W-:Y:S05]  /*1470*/  BSYNC.RECONVERGENT B0 ;  /* 0x0000000000007941 */ /* 0x000fea0003800200 */
.L_x_20:
[----:B------:R-:W-:Y:S01]  /*1480*/  ISETP.GE.AND P0, PT, R28, 0xb, PT ;  /* 0x0000000b1c00780c */ /* 0x000fe20003f06270 */
[----:B------:R-:W-:-:S12]  /*1490*/  BSSY.RECONVERGENT B0, `(.L_x_23) ;  /* 0x000000d000007945 */ /* 0x000fd80003800200 */
[----:B------:R-:W-:Y:S05]  /*14a0*/  @!P0 BRA `(.L_x_24) ;  /* 0x00000000002c8947 */ /* 0x000fea0003800000 */
[----:B------:R-:W-:Y:S01]  /*14b0*/  UISETP.NE.AND UP0, UPT, UR6, URZ, UPT ;  /* 0x000000ff0600728c */ /* 0x000fe2000bf05270 */
[----:B0-----:R-:W-:Y:S01]  /*14c0*/  CS2R R10, SRZ ;  /* 0x00000000000a7805 */ /* 0x001fe2000001ff00 */
[----:B------:R-:W0:Y:S07]  /*14d0*/  LDCU.64 UR4, c[0x0][0x390] ;  /* 0x00007200ff0477ac */ /* 0x000e2e0008000a00 */
[----:B------:R-:W-:Y:S05]  /*14e0*/  BRA.U UP0, `(.L_x_25) ;  /* 0x0000000100087547 */ /* 0x000fea000b800000 */
[----:B------:R-:W1:Y:S02]  /*14f0*/  LDC.64 R10, c[0x0][0x3d0] ;  /* 0x0000f400ff0a7b82 */ /* 0x000e640000000a00 */
[----:B-1----:R-:W5:Y:S02]  /*1500*/  LDG.E.64 R10, desc[UR8][R10.64] ;  /* 0x000000080a0a7981 */ /* 0x002f64000c1e1b00 */
.L_x_25:
[----:B-----5:R-:W-:-:S04]  /*1510*/  IADD3 R0, P0, PT, R37, R10, RZ ;  /* 0x0000000a25007210 */ /* 0x020fc80007f1e0ff */
[----:B------:R-:W-:Y:S02]  /*1520*/  LEA.HI.X.SX32 R11, R37, R11, 0x1, P0 ;  /* 0x0000000b250b7211 */ /* 0x000fe400000f0eff */
[----:B0-----:R-:W-:-:S04]  /*1530*/  LEA R10, P0, R0, UR4, 0x2 ;  /* 0x00000004000a7c11 */ /* 0x001fc8000f8010ff */
[----:B------:R-:W-:-:S05]  /*1540*/  LEA.HI.X R11, R0, UR5, R11, 0x2, P0 ;  /* 0x00000005000b7c11 */ /* 0x000fca00080f140b */
[----:B------:R0:W-:Y:S04]  /*1550*/  STG.E desc[UR8][R10.64], R2 ;  /* 0x000000020a007986 */ /* 0x0001e8000c101908 */
.L_x_24:
[----:B------:R-:W-:Y:S05]  /*1560*/  BSYNC.RECONVERGENT B0 ;  /* 0x0000000000007941 */ /* 0x000fea0003800200 */
.L_x_23:
        /* <DEDUP_REMOVED lines=9> */
.L_x_28:
[----:B-----5:R-:W-:-:S04]  /*1600*/  IADD3 R0, P0, PT, R38, R10, RZ ;  /* 0x0000000a26007210 */ /* 0x020fc80007f1e0ff */
[----:B------:R-:W-:Y:S02]  /*1610*/  LEA.HI.X.SX32 R11, R38, R11, 0x1, P0 ;  /* 0x0000000b260b7211 */ /* 0x000fe400000f0eff */
[----:B0-----:R-:W-:-:S04]  /*1620*/  LEA R10, P0, R0, UR4, 0x2 ;  /* 0x00000004000a7c11 */ /* 0x001fc8000f8010ff */
[----:B------:R-:W-:-:S05]  /*1630*/  LEA.HI.X R11, R0, UR5, R11, 0x2, P0 ;  /* 0x00000005000b7c11 */ /* 0x000fca00080f140b */
[----:B------:R0:W-:Y:S04]  /*1640*/  STG.E desc[UR8][R10.64], R3 ;  /* 0x000000030a007986 */ /* 0x0001e8000c101908 */
.L_x_27:
[----:B------:R-:W-:Y:S05]  /*1650*/  BSYNC.RECONVERGENT B0 ;  /* 0x0000000000007941 */ /* 0x000fea0003800200 */
.L_x_26:
[----:B------:R-:W-:Y:S01]  /*1660*/  ISETP.GE.AND P0, PT, R30, 0xb, PT ;  /* 0x0000000b1e00780c */ /* 0x000fe20003f06270 */
[----:B------:R-:W-:-:S12]  /*1670*/  BSSY.RECONVERGENT B0, `(.L_x_29) ;  /* 0x000000d000007945 */ /* 0x000fd80003800200 */
[----:B------:R-:W-:Y:S05]  /*1680*/  @!P0 BRA `(.L_x_30) ;  /* 0x00000000002c8947 */ /* 0x000fea0003800000 */
[----:B------:R-:W-:Y:S01]  /*1690*/  UISETP.NE.AND UP0, UPT, UR6, URZ, UPT ;  /* 0x000000ff0600728c */ /* 0x000fe2000bf05270 */
[----:B0----5:R-:W-:Y:S01]  /*16a0*/  CS2R R2, SRZ ;  /* 0x0000000000027805 */ /* 0x021fe2000001ff00 */
[----:B------:R-:W0:Y:S07]  /*16b0*/  LDCU.64 UR4, c[0x0][0x390] ;  /* 0x00007200ff0477ac */ /* 0x000e2e0008000a00 */
[----:B------:R-:W-:Y:S05]  /*16c0*/  BRA.U UP0, `(.L_x_31) ;  /* 0x0000000100087547 */ /* 0x000fea000b800000 */
[----:B------:R-:W1:Y:S02]  /*16d0*/  LDC.64 R2, c[0x0][0x3d0] ;  /* 0x0000f400ff027b82 */ /* 0x000e640000000a00 */
[----:B-1----:R-:W5:Y:S02]  /*16e0*/  LDG.E.64 R2, desc[UR8][R2.64] ;  /* 0x0000000802027981 */ /* 0x002f64000c1e1b00 */
.L_x_31:
[----:B-----5:R-:W-:-:S04]  /*16f0*/  IADD3 R0, P0, PT, R39, R2, RZ ;  /* 0x0000000227007210 */ /* 0x020fc80007f1e0ff */
[----:B------:R-:W-:Y:S02]  /*1700*/  LEA.HI.X.SX32 R3, R39, R3, 0x1, P0 ;  /* 0x0000000327037211 */ /* 0x000fe400000f0eff */
[----:B0-----:R-:W-:-:S04]  /*1710*/  LEA R2, P0, R0, UR4, 0x2 ;  /* 0x0000000400027c11 */ /* 0x001fc8000f8010ff */
[----:B------:R-:W-:-:S05]  /*1720*/  LEA.HI.X R3, R0, UR5, R3, 0x2, P0 ;  /* 0x0000000500037c11 */ /* 0x000fca00080f1403 */
[----:B------:R0:W-:Y:S04]  /*1730*/  STG.E desc[UR8][R2.64], R4 ;  /* 0x0000000402007986 */ /* 0x0001e8000c101908 */
.L_x_30:
[----:B------:R-:W-:Y:S05]  /*1740*/  BSYNC.RECONVERGENT B0 ;  /* 0x0000000000007941 */ /* 0x000fea0003800200 */
.L_x_29:
        /* <DEDUP_REMOVED lines=9> */
.L_x_34:
[----:B-----5:R-:W-:-:S04]  /*17e0*/  IADD3 R0, P0, PT, R40, R2, RZ ;  /* 0x0000000228007210 */ /* 0x020fc80007f1e0ff */
[----:B------:R-:W-:Y:S02]  /*17f0*/  LEA.HI.X.SX32 R3, R40, R3, 0x1, P0 ;  /* 0x0000000328037211 */ /* 0x000fe400000f0eff */
[----:B0-----:R-:W-:-:S04]  /*1800*/  LEA R2, P0, R0, UR4, 0x2 ;  /* 0x0000000400027c11 */ /* 0x001fc8000f8010ff */
[----:B------:R-:W-:-:S05]  /*1810*/  LEA.HI.X R3, R0, UR5, R3, 0x2, P0 ;  /* 0x0000000500037c11 */ /* 0x000fca00080f1403 */
[----:B------:R0:W-:Y:S04]  /*1820*/  STG.E desc[UR8][R2.64], R5 ;  /* 0x0000000502007986 */ /* 0x0001e8000c101908 */
.L_x_33:
[----:B------:R-:W-:Y:S05]  /*1830*/  BSYNC.RECONVERGENT B0 ;  /* 0x0000000000007941 */ /* 0x000fea0003800200 */
.L_x_32:
        /* <DEDUP_REMOVED lines=9> */
.L_x_37:
[----:B-----5:R-:W-:-:S04]  /*18d0*/  IADD3 R0, P0, PT, R41, R2, RZ ;  /* 0x0000000229007210 */ /* 0x020fc80007f1e0ff */
[----:B------:R-:W-:Y:S02]  /*18e0*/  LEA.HI.X.SX32 R3, R41, R3, 0x1, P0 ;  /* 0x0000000329037211 */ /* 0x000fe400000f0eff */
[----:B0-----:R-:W-:-:S04]  /*18f0*/  LEA R2, P0, R0, UR4, 0x2 ;  /* 0x0000000400027c11 */ /* 0x001fc8000f8010ff */
[----:B------:R-:W-:-:S05]  /*1900*/  LEA.HI.X R3, R0, UR5, R3, 0x2, P0 ;  /* 0x0000000500037c11 */ /* 0x000fca00080f1403 */
[----:B------:R0:W-:Y:S04]  /*1910*/  STG.E desc[UR8][R2.64], R6 ;  /* 0x0000000602007986 */ /* 0x0001e8000c101908 */
.L_x_36:
[----:B------:R-:W-:Y:S05]  /*1920*/  BSYNC.RECONVERGENT B0 ;  /* 0x0000000000007941 */ /* 0x000fea0003800200 */
.L_x_35:
        /* <DEDUP_REMOVED lines=9> */
.L_x_40:
[----:B-----5:R-:W-:-:S04]  /*19c0*/  IADD3 R0, P0, PT, R43, R2, RZ ;  /* 0x000000022b007210 */ /* 0x020fc80007f1e0ff */
[----:B------:R-:W-:Y:S02]  /*19d0*/  LEA.HI.X.SX32 R3, R43, R3, 0x1, P0 ;  /* 0x000000032b037211 */ /* 0x000fe400000f0eff */
[----:B0-----:R-:W-:-:S04]  /*19e0*/  LEA R2, P0, R0, UR4, 0x2 ;  /* 0x0000000400027c11 */ /* 0x001fc8000f8010ff */
[----:B------:R-:W-:-:S05]  /*19f0*/  LEA.HI.X R3, R0, UR5, R3, 0x2, P0 ;  /* 0x0000000500037c11 */ /* 0x000fca00080f1403 */
[----:B------:R0:W-:Y:S04]  /*1a00*/  STG.E desc[UR8][R2.64], R7 ;  /* 0x0000000702007986 */ /* 0x0001e8000c101908 */
.L_x_39:
[----:B------:R-:W-:Y:S05]  /*1a10*/  BSYNC.RECONVERGENT B0 ;  /* 0x0000000000007941 */ /* 0x000fea0003800200 */
.L_x_38:
        /* <DEDUP_REMOVED lines=9> */
.L_x_43:
[----:B-----5:R-:W-:-:S04]  /*1ab0*/  IADD3 R0, P0, PT, R44, R2, RZ ;  /* 0x000000022c007210 */ /* 0x020fc80007f1e0ff */
[----:B------:R-:W-:Y:S02]  /*1ac0*/  LEA.HI.X.SX32 R3, R44, R3, 0x1, P0 ;  /* 0x000000032c037211 */ /* 0x000fe400000f0eff */
[----:B0-----:R-:W-:-:S04]  /*1ad0*/  LEA R2, P0, R0, UR4, 0x2 ;  /* 0x0000000400027c11 */ /* 0x001fc8000f8010ff */
[----:B------:R-:W-:-:S05]  /*1ae0*/  LEA.HI.X R3, R0, UR5, R3, 0x2, P0 ;  /* 0x0000000500037c11 */ /* 0x000fca00080f1403 */
[----:B------:R0:W-:Y:S04]  /*1af0*/  STG.E desc[UR8][R2.64], R8 ;  /* 0x0000000802007986 */ /* 0x0001e8000c101908 */
.L_x_42:
[----:B------:R-:W-:Y:S05]  /*1b00*/  BSYNC.RECONVERGENT B0 ;  /* 0x0000000000007941 */ /* 0x000fea0003800200 */
.L_x_41:
[----:B------:R-:W-:-:S13]  /*1b10*/  ISETP.GE.AND P0, PT, R35, 0xb, PT ;  /* 0x0000000b2300780c */ /* 0x000fda0003f06270 */
[----:B------:R-:W-:Y:S05]  /*1b20*/  @!P0 EXIT ;  /* 0x000000000000894d */ /* 0x000fea0003800000 */
[----:B------:R-:W-:Y:S01]  /*1b30*/  UISETP.NE.AND UP0, UPT, UR6, URZ, UPT ;  /* 0x000000ff0600728c */ /* 0x000fe2000bf05270 */
[----:B0----5:R-:W-:-:S08]  /*1b40*/  CS2R R2, SRZ ;  /* 0x0000000000027805 */ /* 0x021fd0000001ff00 */
[----:B------:R-:W-:Y:S05]  /*1b50*/  BRA.U UP0, `(.L_x_44) ;  /* 0x0000000100087547 */ /* 0x000fea000b800000 */
[----:B------:R-:W0:Y:S02]  /*1b60*/  LDC.64 R2, c[0x0][0x3d0] ;  /* 0x0000f400ff027b82 */ /* 0x000e240000000a00 */
[----:B0-----:R-:W5:Y:S02]  /*1b70*/  LDG.E.64 R2, desc[UR8][R2.64] ;  /* 0x0000000802027981 */ /* 0x001f64000c1e1b00 */
.L_x_44:
[----:B------:R-:W0:Y:S01]  /*1b80*/  LDCU.64 UR4, c[0x0][0x390] ;  /* 0x00007200ff0477ac */ /* 0x000e220008000a00 */
[----:B-----5:R-:W-:-:S04]  /*1b90*/  IADD3 R0, P0, PT, R45, R2, RZ ;  /* 0x000000022d007210 */ /* 0x020fc80007f1e0ff */
[----:B------:R-:W-:Y:S02]  /*1ba0*/  LEA.HI.X.SX32 R3, R45, R3, 0x1, P0 ;  /* 0x000000032d037211 */ /* 0x000fe400000f0eff */
[----:B0-----:R-:W-:-:S04]  /*1bb0*/  LEA R2, P0, R0, UR4, 0x2 ;  /* 0x0000000400027c11 */ /* 0x001fc8000f8010ff */
[----:B------:R-:W-:-:S05]  /*1bc0*/  LEA.HI.X R3, R0, UR5, R3, 0x2, P0 ;  /* 0x0000000500037c11 */ /* 0x000fca00080f1403 */
[----:B------:R-:W-:Y:S01]  /*1bd0*/  STG.E desc[UR8][R2.64], R9 ;  /* 0x0000000902007986 */ /* 0x000fe2000c101908 */
[----:B------:R-:W-:Y:S05]  /*1be0*/  EXIT ;  /* 0x000000000000794d */ /* 0x000fea0003800000 */
.L_x_4:
[----:B------:R-:W-:Y:S01]  /*1bf0*/  BAR.SYNC.DEFER_BLOCKING 0x0 ;  /* 0x0000000000007b1d */ /* 0x000fe20000010000 */
[----:B------:R-:W-:Y:S02]  /*1c00*/  ISETP.GE.AND P3, PT, R58, 0xb, PT ;  /* 0x0000000b3a00780c */ /* 0x000fe40003f66270 */
[----:B------:R-:W-:Y:S02]  /*1c10*/  ISETP.GE.AND P4, PT, R56, 0xb, PT ;  /* 0x0000000b3800780c */ /* 0x000fe40003f86270 */
[----:B------:R-:W-:Y:S02]  /*1c20*/  ISETP.GE.AND P5, PT, R52, 0xb, PT ;  /* 0x0000000b3400780c */ /* 0x000fe40003fa6270 */
[----:B------:R-:W-:Y:S02]  /*1c30*/  ISETP.GE.AND P6, PT, R49, 0xb, PT ;  /* 0x0000000b3100780c */ /* 0x000fe40003fc6270 */
[----:B------:R-:W-:Y:S02]  /*1c40*/  ISETP.GE.AND P0, PT, R10, 0xb, PT ;  /* 0x0000000b0a00780c */ /* 0x000fe40003f06270 */
[----:B------:R-:W-:-:S02]  /*1c50*/  ISETP.GE.AND P1, PT, R11, 0xb, PT ;  /* 0x0000000b0b00780c */ /* 0x000fc40003f26270 */
[----:B------:R-:W-:Y:S02]  /*1c60*/  ISETP.GE.AND P2, PT, R28, 0xb, PT ;  /* 0x0000000b1c00780c */ /* 0x000fe40003f46270 */
[----:B------:R-:W-:Y:S02]  /*1c70*/  @P3 LEA R10, R57, UR4, 0x2 ;  /* 0x00000004390a3c11 */ /* 0x000fe4000f8e10ff */
[----:B------:R-:W-:Y:S02]  /*1c80*/  @P4 LEA R54, R54, UR4, 0x2 ;  /* 0x0000000436364c11 */ /* 0x000fe4000f8e10ff */
[----:B------:R-:W-:Y:S02]  /*1c90*/  @P5 LEA R51, R51, UR4, 0x2 ;  /* 0x0000000433335c11 */ /* 0x000fe4000f8e10ff */
[----:B------:R-:W-:Y:S02]  /*1ca0*/  @P6 LEA R47, R47, UR4, 0x2 ;  /* 0x000000042f2f6c11 */ /* 0x000fe4000f8e10ff */
[----:B------:R-:W-:Y:S01]  /*1cb0*/  @P0 LEA R11, R42, UR4, 0x2 ;  /* 0x000000042a0b0c11 */ /* 0x000fe2000f8e10ff */
[----:B-----5:R-:W-:Y:S01]  /*1cc0*/  @P3 STS [R10], R55 ;  /* 0x000000370a003388 */ /* 0x020fe20000000800 */
[----:B------:R-:W-:-:S02]  /*1cd0*/  ISETP.GE.AND P3, PT, R29, 0xb, PT ;  /* 0x0000000b1d00780c */ /* 0x000fc40003f66270 */
[----:B------:R-:W-:Y:S01]  /*1ce0*/  @P1 LEA R29, R36, UR4, 0x2 ;  /* 0x00000004241d1c11 */ /* 0x000fe2000f8e10ff */
[----:B------:R-:W-:Y:S01]  /*1cf0*/  @P4 STS [R54], R53 ;  /* 0x0000003536004388 */ /* 0x000fe20000000800 */
[----:B------:R-:W-:Y:S02]  /*1d00*/  @P2 LEA R37, R37, UR4, 0x2 ;  /* 0x0000000425252c11 */ /* 0x000fe4000f8e10ff */
[----:B------:R-:W-:Y:S01]  /*1d10*/  ISETP.GE.AND P4, PT, R30, 0xb, PT ;  /* 0x0000000b1e00780c */ /* 0x000fe20003f86270 */
[----:B------:R-:W-:Y:S01]  /*1d20*/  @P5 STS [R51], R48 ;  /* 0x0000003033005388 */ /* 0x000fe20000000800 */
[----:B------:R-:W-:-:S03]  /*1d30*/  ISETP.GE.AND P5, PT, R31, 0xb, PT ;  /* 0x0000000b1f00780c */ /* 0x000fc60003fa6270 */
[----:B------:R-:W-:Y:S01]  /*1d40*/  @P6 STS [R47], R50 ;  /* 0x000000322f006388 */ /* 0x000fe20000000800 */
[----:B------:R-:W-:Y:S02]  /*1d50*/  ISETP.GE.AND P6, PT, R32, 0xb, PT ;  /* 0x0000000b2000780c */ /* 0x000fe40003fc6270 */
[----:B------:R-:W-:Y:S01]  /*1d60*/  @P3 LEA R38, R38, UR4, 0x2 ;  /* 0x0000000426263c11 */ /* 0x000fe2000f8e10ff */
[----:B------:R-:W-:Y:S01]  /*1d70*/  @P0 STS [R11], R46 ;  /* 0x0000002e0b000388 */ /* 0x000fe20000000800 */
[----:B------:R-:W-:-:S03]  /*1d80*/  ISETP.GE.AND P0, PT, R33, 0xb, PT ;  /* 0x0000000b2100780c */ /* 0x000fc60003f06270 */
[----:B------:R1:W-:Y:S01]  /*1d90*/  @P1 STS [R29], R0 ;  /* 0x000000001d001388 */ /* 0x0003e20000000800 */
[----:B------:R-:W-:Y:S02]  /*1da0*/  ISETP.GE.AND P1, PT, R34, 0xb, PT ;  /* 0x0000000b2200780c */ /* 0x000fe40003f26270 */
[----:B------:R-:W-:Y:S01]  /*1db0*/  @P4 LEA R39, R39, UR4, 0x2 ;  /* 0x0000000427274c11 */ /* 0x000fe2000f8e10ff */
[----:B------:R2:W-:Y:S01]  /*1dc0*/  @P2 STS [R37], R2 ;  /* 0x0000000225002388 */ /* 0x0005e20000000800 */
[----:B------:R-:W-:Y:S02]  /*1dd0*/  ISETP.GE.AND P2, PT, R35, 0xb, PT ;  /* 0x0000000b2300780c */ /* 0x000fe40003f46270 */
[----:B------:R-:W-:Y:S01]  /*1de0*/  @P5 LEA R40, R40, UR4, 0x2 ;  /* 0x0000000428285c11 */ /* 0x000fe2000f8e10ff */
[----:B------:R3:W-:Y:S01]  /*1df0*/  @P3 STS [R38], R3 ;  /* 0x0000000326003388 */ /* 0x0007e20000000800 */
[----:B------:R-:W-:Y:S02]  /*1e00*/  @P6 LEA R41, R41, UR4, 0x2 ;  /* 0x0000000429296c11 */ /* 0x000fe4000f8e10ff */
[----:B-1----:R-:W-:Y:S01]  /*1e10*/  @P0 LEA R0, R43, UR4, 0x2 ;  /* 0x000000042b000c11 */ /* 0x002fe2000f8e10ff */
[----:B------:R3:W-:Y:S01]  /*1e20*/  @P4 STS [R39], R4 ;  /* 0x0000000427004388 */ /* 0x0007e20000000800 */
[----:B------:R-:W-:-:S02]  /*1e30*/  ISETP.GE.U32.AND P3, PT, R60, R59, PT ;  /* 0x0000003b3c00720c */ /* 0x000fc40003f66070 */
[----:B------:R-:W-:Y:S01]  /*1e40*/  @P1 LEA R11, R44, UR4, 0x2 ;  /* 0x000000042c0b1c11 */ /* 0x000fe2000f8e10ff */
[----:B------:R3:W-:Y:S02]  /*1e50*/  @P5 STS [R40], R5 ;  /* 0x0000000528005388 */ /* 0x0007e40000000800 */
[----:B--2---:R-:W-:Y:S02]  /*1e60*/  @P2 LEA R2, R45, UR4, 0x2 ;  /* 0x000000042d022c11 */ /* 0x004fe4000f8e10ff */
[----:B------:R3:W-:Y:S04]  /*1e70*/  @P6 STS [R41], R6 ;  /* 0x0000000629006388 */ /* 0x0007e80000000800 */
[----:B------:R3:W-:Y:S04]  /*1e80*/  @P0 STS [R0], R7 ;  /* 0x0000000700000388 */ /* 0x0007e80000000800 */
[----:B------:R3:W-:Y:S04]  /*1e90*/  @P1 STS [R11], R8 ;  /* 0x000000080b001388 */ /* 0x0007e80000000800 */
[----:B------:R3:W-:Y:S01]  /*1ea0*/  @P2 STS [R2], R9 ;  /* 0x0000000902002388 */ /* 0x0007e20000000800 */
[----:B------:R-:W-:Y:S06]  /*1eb0*/  BAR.SYNC.DEFER_BLOCKING 0x0 ;  /* 0x0000000000007b1d */ /* 0x000fec0000010000 */
[----:B------:R-:W-:Y:S05]  /*1ec0*/  @P3 EXIT ;  /* 0x000000000000394d */ /* 0x000fea0003800000 */
[----:B------:R-:W-:Y:S01]  /*1ed0*/  IADD3 R13, PT, PT, R15, R13, R14 ;  /* 0x0000000d0f0d7210 */ /* 0x000fe20007ffe00e */
[----:B------:R-:W1:Y:S01]  /*1ee0*/  LDCU.64 UR10, c[0x0][0x390] ;  /* 0x00007200ff0a77ac */ /* 0x000e620008000a00 */
[----:B---3--:R-:W-:Y:S01]  /*1ef0*/  LOP3.LUT R0, RZ, R60, RZ, 0x33, !PT ;  /* 0x0000003cff007212 */ /* 0x008fe200078e33ff */
[----:B------:R-:W-:Y:S01]  /*1f00*/  BSSY.RECONVERGENT B0, `(.L_x_45) ;  /* 0x0000022000007945 */ /* 0x000fe20003800200 */
[----:B------:R-:W-:-:S04]  /*1f10*/  IADD3 R13, PT, PT, R17, R13, R16 ;  /* 0x0000000d110d7210 */ /* 0x000fc80007ffe010 */
[----:B------:R-:W-:-:S04]  /*1f20*/  IADD3 R13, PT, PT, R19, R13, R18 ;  /* 0x0000000d130d7210 */ /* 0x000fc80007ffe012 */
[----:B------:R-:W-:-:S04]  /*1f30*/  IADD3 R13, PT, PT, R21, R13, R20 ;  /* 0x0000000d150d7210 */ /* 0x000fc80007ffe014 */
[----:B------:R-:W-:-:S04]  /*1f40*/  IADD3 R13, PT, PT, R23, R13, R22 ;  /* 0x0000000d170d7210 */ /* 0x000fc80007ffe016 */
[----:B------:R-:W-:-:S04]  /*1f50*/  IADD3 R13, PT, PT, R25, R13, R24 ;  /* 0x0000000d190d7210 */ /* 0x000fc80007ffe018 */
[----:B------:R-:W-:-:S04]  /*1f60*/  IADD3 R13, PT, PT, R27, R13, R26 ;  /* 0x0000000d1b0d7210 */ /* 0x000fc80007ffe01a */
[----:B------:R-:W-:-:S04]  /*1f70*/  IADD3 R13, PT, PT, R0, R13, R12 ;  /* 0x0000000d000d7210 */ /* 0x000fc80007ffe00c */
[----:B------:R-:W-:-:S04]  /*1f80*/  LOP3.LUT R0, R13, 0x600, RZ, 0xc0, !PT ;  /* 0x000006000d007812 */ /* 0x000fc800078ec0ff */
[----:B------:R-:W-:-:S13]  /*1f90*/  ISETP.NE.AND P0, PT, R0, 0x600, PT ;  /* 0x000006000000780c */ /* 0x000fda0003f05270 */
[----:B-1----:R-:W-:Y:S05]  /*1fa0*/  @!P0 BRA `(.L_x_46) ;  /* 0x00000000005c8947 */ /* 0x002fea0003800000 */
[----:B------:R-:W-:Y:S01]  /*1fb0*/  LEA.HI R0, R13, 0x1, RZ, 0x17 ;  /* 0x000000010d007811 */ /* 0x000fe200078fb8ff */
[----:B------:R-:W-:Y:S01]  /*1fc0*/  BSSY.RECONVERGENT B1, `(.L_x_46) ;  /* 0x0000015000017945 */ /* 0x000fe20003800200 */
[----:B------:R-:W-:Y:S01]  /*1fd0*/  ISETP.NE.AND P2, PT, RZ, UR6, PT ;  /* 0x00000006ff007c0c */ /* 0x000fe2000bf45270 */
[----:B------:R-:W-:Y:S01]  /*1fe0*/  IMAD.MOV.U32 R9, RZ, RZ, RZ ;  /* 0x000000ffff097224 */ /* 0x000fe200078e00ff */
[----:B------:R-:W-:Y:S02]  /*1ff0*/  LOP3.LUT R0, R0, 0x3, RZ, 0xc0, !PT ;  /* 0x0000000300007812 */ /* 0x000fe400078ec0ff */
[----:B------:R-:W-:-:S03]  /*2000*/  LEA R6, R60, UR4, 0x2 ;  /* 0x000000043c067c11 */ /* 0x000fc6000f8e10ff */
[----:B------:R-:W-:-:S07]  /*2010*/  IMAD.MOV R0, RZ, RZ, -R0 ;  /* 0x000000ffff007224 */ /* 0x000fce00078e0a00 */
.L_x_47:
[----:B-1----:R-:W1:Y:S01]  /*2020*/  @!P2 LDC.64 R4, c[0x0][0x3d0] ;  /* 0x0000f400ff04ab82 */ /* 0x002e620000000a00 */
[----:B------:R-:W-:Y:S01]  /*2030*/  CS2R R2, SRZ ;  /* 0x0000000000027805 */ /* 0x000fe2000001ff00 */
[----:B------:R2:W3:Y:S05]  /*2040*/  LDS R7, [R6] ;  /* 0x0000000006077984 */ /* 0x0004ea0000000800 */
[----:B-1----:R-:W4:Y:S01]  /*2050*/  @!P2 LDG.E.64 R2, desc[UR8][R4.64] ;  /* 0x000000080402a981 */ /* 0x002f22000c1e1b00 */
[----:B------:R-:W-:Y:S02]  /*2060*/  VIADD R0, R0, 0x1 ;  /* 0x0000000100007836 */ /* 0x000fe40000000000 */
[----:B--2---:R-:W-:Y:S01]  /*2070*/  VIADD R6, R6, 0x800 ;  /* 0x0000080006067836 */ /* 0x004fe20000000000 */
[----:B----4-:R-:W-:-:S02]  /*2080*/  IADD3 R8, P0, PT, R60, R2, RZ ;  /* 0x000000023c087210 */ /* 0x010fc40007f1e0ff */
[----:B------:R-:W-:-:S03]  /*2090*/  IADD3 R60, P1, PT, R60, 0x200, RZ ;  /* 0x000002003c3c7810 */ /* 0x000fc60007f3e0ff */
[----:B------:R-:W-:Y:S01]  /*20a0*/  IMAD.X R3, R9, 0x1, R3, P0 ;  /* 0x0000000109037824 */ /* 0x000fe200000e0603 */
[----:B------:R-:W-:Y:S01]  /*20b0*/  LEA R2, P0, R8, UR10, 0x2 ;  /* 0x0000000a08027c11 */ /* 0x000fe2000f8010ff */
[----:B------:R-:W-:-:S03]  /*20c0*/  IMAD.X R9, RZ, RZ, R9, P1 ;  /* 0x000000ffff097224 */ /* 0x000fc600008e0609 */
[----:B------:R-:W-:Y:S02]  /*20d0*/  LEA.HI.X R3, R8, UR11, R3, 0x2, P0 ;  /* 0x0000000b08037c11 */ /* 0x000fe400080f1403 */
[----:B------:R-:W-:-:S03]  /*20e0*/  ISETP.NE.AND P0, PT, R0, RZ, PT ;  /* 0x000000ff0000720c */ /* 0x000fc60003f05270 */
[----:B---3--:R1:W-:Y:S10]  /*20f0*/  STG.E desc[UR8][R2.64], R7 ;  /* 0x0000000702007986 */ /* 0x0083f4000c101908 */
[----:B------:R-:W-:Y:S05]  /*2100*/  @P0 BRA `(.L_x_47) ;  /* 0xfffffffc00c40947 */ /* 0x000fea000383ffff */
[----:B------:R-:W-:Y:S05]  /*2110*/  BSYNC.RECONVERGENT B1 ;  /* 0x0000000000017941 */ /* 0x000fea0003800200 */
.L_x_46:
[----:B------:R-:W-:Y:S05]  /*2120*/  BSYNC.RECONVERGENT B0 ;  /* 0x0000000000007941 */ /* 0x000fea0003800200 */
.L_x_45:
[----:B------:R-:W-:-:S13]  /*2130*/  ISETP.GE.U32.AND P0, PT, R13, 0x600, PT ;  /* 0x000006000d00780c */ /* 0x000fda0003f06070 */
[----:B------:R-:W-:Y:S05]  /*2140*/  @!P0 EXIT ;  /* 0x000000000000894d */ /* 0x000fea0003800000 */
[----:B------:R-:W2:Y:S01]  /*2150*/  S2UR UR5, SR_CgaCtaId ;  /* 0x00000000000579c3 */ /* 0x000ea20000008800 */
[----:B------:R-:W-:Y:S01]  /*2160*/  UMOV UR4, 0x400 ;  /* 0x0000040000047882 */ /* 0x000fe20000000000 */
[----:B------:R-:W-:Y:S01]  /*2170*/  UISETP.NE.AND UP0, UPT, UR6, URZ, UPT ;  /* 0x000000ff0600728c */ /* 0x000fe2000bf05270 */
[----:B------:R-:W-:Y:S02]  /*2180*/  IMAD.MOV.U32 R19, RZ, RZ, RZ ;  /* 0x000000ffff137224 */ /* 0x000fe400078e00ff */
[----:B------:R-:W-:-:S03]  /*2190*/  IMAD.MOV.U32 R21, RZ, RZ, RZ ;  /* 0x000000ffff157224 */ /* 0x000fc600078e00ff */
[----:B-1----:R-:W1:Y:S01]  /*21a0*/  LDC.64 R2, c[0x0][0x390] ;  /* 0x0000e400ff027b82 */ /* 0x002e620000000a00 */
[----:B------:R-:W-:Y:S01]  /*21b0*/  PLOP3.LUT P0, PT, PT, PT, UP0, 0x80, 0x8 ;  /* 0x000000000008781c */ /* 0x000fe20003f0f008 */
[----:B------:R-:W-:Y:S02]  /*21c0*/  UISETP.NE.AND UP0, UPT, UR6, URZ, UPT ;  /* 0x000000ff0600728c */ /* 0x000fe4000bf05270 */
[----:B--2---:R-:W-:-:S06]  /*21d0*/  ULEA UR4, UR5, UR4, 0x18 ;  /* 0x0000000405047291 */ /* 0x004fcc000f8ec0ff */
[C---:B------:R-:W-:Y:S01]  /*21e0*/  LEA R0, R60.reuse, UR4, 0x2 ;  /* 0x000000043c007c11 */ /* 0x040fe2000f8e10ff */
[----:B-1----:R-:W-:-:S04]  /*21f0*/  IMAD.WIDE.U32 R2, R60, 0x4, R2 ;  /* 0x000000043c027825 */ /* 0x002fc800078e0002 */
[----:B------:R-:W-:-:S07]  /*2200*/  VIADD R0, R0, 0x1000 ;  /* 0x0000100000007836 */ /* 0x000fce0000000000 */
.L_x_48:
[----:B--2---:R-:W1:Y:S01]  /*2210*/  @!P0 LDC.64 R8, c[0x0][0x3d0] ;  /* 0x0000f400ff088b82 */ /* 0x004e620000000a00 */
[----:B------:R-:W-:Y:S01]  /*2220*/  CS2R R4, SRZ ;  /* 0x0000000000047805 */ /* 0x000fe2000001ff00 */
[----:B------:R-:W2:Y:S04]  /*2230*/  LDS R15, [R0+-0x1000] ;  /* 0xfff00000000f7984 */ /* 0x000ea80000000800 */
[----:B------:R-:W3:Y:S04]  /*2240*/  LDS R17, [R0+-0x800] ;  /* 0xfff8000000117984 */ /* 0x000ee80000000800 */
[----:B-1----:R-:W4:Y:S01]  /*2250*/  @!P0 LDG.E.64 R4, desc[UR8][R8.64] ;  /* 0x0000000808048981 */ /* 0x002f22000c1e1b00 */
[----:B------:R-:W-:-:S13]  /*2260*/  PLOP3.LUT P0, PT, PT, PT, UP0, 0x80, 0x8 ;  /* 0x000000000008781c */ /* 0x000fda0003f0f008 */
[----:B------:R-:W1:Y:S01]  /*2270*/  @!P0 LDC.64 R10, c[0x0][0x3d0] ;  /* 0x0000f400ff0a8b82 */ /* 0x000e620000000a00 */
[----:B----4-:R-:W-:-:S04]  /*2280*/  LEA R7, P1, R4, R19, 0x2 ;  /* 0x0000001304077211 */ /* 0x010fc800078210ff */
[----:B------:R-:W-:Y:S02]  /*2290*/  LEA.HI.X R5, R4, R21, R5, 0x2, P1 ;  /* 0x0000001504057211 */ /* 0x000fe400008f1405 */
[----:B------:R-:W-:-:S05]  /*22a0*/  IADD3 R6, P1, PT, R2, R7, RZ ;  /* 0x0000000702067210 */ /* 0x000fca0007f3e0ff */
[----:B------:R-:W-:Y:S01]  /*22b0*/  IMAD.X R7, R3, 0x1, R5, P1 ;  /* 0x0000000103077824 */ /* 0x000fe200008e0605 */
[----:B------:R-:W-:-:S04]  /*22c0*/  CS2R R4, SRZ ;  /* 0x0000000000047805 */ /* 0x000fc8000001ff00 */
[----:B--2---:R2:W-:Y:S04]  /*22d0*/  STG.E desc[UR8][R6.64], R15 ;  /* 0x0000000f06007986 */ /* 0x0045e8000c101908 */
[----:B-1----:R-:W4:Y:S01]  /*22e0*/  @!P0 LDG.E.64 R4, desc[UR8][R10.64] ;  /* 0x000000080a048981 */ /* 0x002f22000c1e1b00 */
[----:B------:R-:W1:Y:S03]  /*22f0*/  @!P0 LDC.64 R12, c[0x0][0x3d0] ;  /* 0x0000f400ff0c8b82 */ /* 0x000e660000000a00 */
[----:B------:R-:W5:Y:S01]  /*2300*/  LDS R15, [R0] ;  /* 0x00000000000f7984 */ /* 0x000f620000000800 */
[----:B----4-:R-:W-:-:S04]  /*2310*/  LEA R9, P1, R4, R19, 0x2 ;  /* 0x0000001304097211 */ /* 0x010fc800078210ff */
[----:B------:R-:W-:Y:S02]  /*2320*/  LEA.HI.X R5, R4, R21, R5, 0x2, P1 ;  /* 0x0000001504057211 */ /* 0x000fe400008f1405 */
[----:B------:R-:W-:-:S05]  /*2330*/  IADD3 R8, P1, PT, R2, R9, RZ ;  /* 0x0000000902087210 */ /* 0x000fca0007f3e0ff */
[----:B------:R-:W-:Y:S01]  /*2340*/  IMAD.X R9, R3, 0x1, R5, P1 ;  /* 0x0000000103097824 */ /* 0x000fe200008e0605 */
[----:B------:R-:W-:-:S04]  /*2350*/  CS2R R4, SRZ ;  /* 0x0000000000047805 */ /* 0x000fc8000001ff00 */
[----:B---3--:R-:W-:Y:S04]  /*2360*/  STG.E desc[UR8][R8.64+0x800], R17 ;  /* 0x0008001108007986 */ /* 0x008fe8000c101908 */
[----:B-1----:R-:W2:Y:S01]  /*2370*/  @!P0 LDG.E.64 R4, desc[UR8][R12.64] ;  /* 0x000000080c048981 */ /* 0x002ea2000c1e1b00 */
[----:B------:R-:W1:Y:S03]  /*2380*/  @!P0 LDC.64 R10, c[0x0][0x3d0] ;  /* 0x0000f400ff0a8b82 */ /* 0x000e660000000a00 */
[----:B------:R3:W4:Y:S01]  /*2390*/  LDS R9, [R0+0x800] ;  /* 0x0008000000097984 */ /* 0x0007220000000800 */
[----:B--2---:R-:W-:-:S04]  /*23a0*/  LEA R7, P1, R4, R19, 0x2 ;  /* 0x0000001304077211 */ /* 0x004fc800078210ff */
[----:B------:R-:W-:Y:S02]  /*23b0*/  LEA.HI.X R5, R4, R21, R5, 0x2, P1 ;  /* 0x0000001504057211 */ /* 0x000fe400008f1405 */
[----:B------:R-:W-:-:S05]  /*23c0*/  IADD3 R6, P1, PT, R2, R7, RZ ;  /* 0x0000000702067210 */ /* 0x000fca0007f3e0ff */
[----:B------:R-:W-:Y:S01]  /*23d0*/  IMAD.X R7, R3, 0x1, R5, P1 ;  /* 0x0000000103077824 */ /* 0x000fe200008e0605 */
[----:B------:R-:W-:-:S04]  /*23e0*/  CS2R R4, SRZ ;  /* 0x0000000000047805 */ /* 0x000fc8000001ff00 */
[----:B-----5:R2:W-:Y:S04]  /*23f0*/  STG.E desc[UR8][R6.64+0x1000], R15 ;  /* 0x0010000f06007986 */ /* 0x0205e8000c101908 */
[----:B-1----:R-:W5:Y:S01]  /*2400*/  @!P0 LDG.E.64 R4, desc[UR8][R10.64] ;  /* 0x000000080a048981 */ /* 0x002f62000c1e1b00 */
[----:B------:R-:W-:Y:S02]  /*2410*/  VIADD R60, R60, 0x800 ;  /* 0x000008003c3c7836 */ /* 0x000fe40000000000 */
[----:B---3--:R-:W-:Y:S01]  /*2420*/  VIADD R0, R0, 0x2000 ;  /* 0x0000200000007836 */ /* 0x008fe20000000000 */
[----:B-----5:R-:W-:Y:S02]  /*2430*/  LEA R13, P1, R4, R19, 0x2 ;  /* 0x00000013040d7211 */ /* 0x020fe400078210ff */
[----:B------:R-:W-:-:S02]  /*2440*/  IADD3 R19, P2, PT, R19, 0x2000, RZ ;  /* 0x0000200013137810 */ /* 0x000fc40007f5e0ff */
[----:B------:R-:W-:Y:S02]  /*2450*/  LEA.HI.X R5, R4, R21, R5, 0x2, P1 ;  /* 0x0000001504057211 */ /* 0x000fe400008f1405 */
[----:B------:R-:W-:Y:S01]  /*2460*/  IADD3 R4, P1, PT, R2, R13, RZ ;  /* 0x0000000d02047210 */ /* 0x000fe20007f3e0ff */
[----:B------:R-:W-:-:S04]  /*2470*/  IMAD.X R21, RZ, RZ, R21, P2 ;  /* 0x000000ffff157224 */ /* 0x000fc800010e0615 */
[----:B------:R-:W-:Y:S01]  /*2480*/  IMAD.X R5, R3, 0x1, R5, P1 ;  /* 0x0000000103057824 */ /* 0x000fe200008e0605 */
[----:B------:R-:W-:-:S04]  /*2490*/  ISETP.GE.AND P1, PT, R60, R59, PT ;  /* 0x0000003b3c00720c */ /* 0x000fc80003f26270 */
[----:B----4-:R2:W-:Y:S09]  /*24a0*/  STG.E desc[UR8][R4.64+0x1800], R9 ;  /* 0x0018000904007986 */ /* 0x0105f2000c101908 */
[----:B------:R-:W-:Y:S05]  /*24b0*/  @!P1 BRA `(.L_x_48) ;  /* 0xfffffffc00549947 */ /* 0x000fea000383ffff */
[----:B------:R-:W-:Y:S05]  /*24c0*/  EXIT ;  /* 0x000000000000794d */ /* 0x000fea0003800000 */
.L_x_1:
[----:B------:R-:W0:Y:S01]  /*24d0*/  S2R R45, SR_TID.X ;  /* 0x00000000002d7919 */ /* 0x000e220000002100 */
[----:B------:R-:W1:Y:S01]  /*24e0*/  LDC.64 R2, c[0x0][0x3c8] ;  /* 0x0000f200ff027b82 */ /* 0x000e620000000a00 */
[----:B------:R-:W2:Y:S01]  /*24f0*/  LDCU.U8 UR4, c[0x0][0x3b8] ;  /* 0x00007700ff0477ac */ /* 0x000ea20008000000 */
[----:B------:R-:W3:Y:S01]  /*2500*/  LDCU.64 UR10, c[0x0][0x380] ;  /* 0x00007000ff0a77ac */ /* 0x000ee20008000a00 */
[----:B------:R-:W4:Y:S01]  /*2510*/  LDCU.64 UR12, c[0x0][0x388] ;  /* 0x00007100ff0c77ac */ /* 0x000f220008000a00 */
[----:B--2---:R-:W-:Y:S01]  /*2520*/  ISETP.NE.AND P0, PT, RZ, UR4, PT ;  /* 0x00000004ff007c0c */ /* 0x004fe2000bf05270 */
[----:B------:R-:W-:-:S03]  /*2530*/  USHF.R.S32.HI UR4, URZ, 0x1f, UR7 ;  /* 0x0000001fff047899 */ /* 0x000fc60008011407 */
[----:B-1----:R-:W-:Y:S02]  /*2540*/  SEL R2, R2, RZ, !P0 ;  /* 0x000000ff02027207 */ /* 0x002fe40004000000 */
[----:B------:R-:W-:Y:S01]  /*2550*/  SEL R0, R3, RZ, !P0 ;  /* 0x000000ff03007207 */ /* 0x000fe20004000000 */
[----:B0-----:R-:W-:-:S05]  /*2560*/  IMAD R5, R45, 0xe, RZ ;  /* 0x0000000e2d057824 */ /* 0x001fca00078e02ff */
[----:B------:R-:W-:-:S04]  /*2570*/  IADD3 R5, P1, P2, R5, UR7, R2 ;  /* 0x0000000705057c10 */ /* 0x000fc8000fa3e002 */
[----:B------:R-:W-:Y:S01]  /*2580*/  IADD3.X R0, PT, PT, RZ, UR4, R0, P1, P2 ;  /* 0x00000004ff007c10 */ /* 0x000fe20008fe4400 */
[----:B------:R-:W-:-:S03]  /*2590*/  IMAD.SHL.U32 R2, R5, 0x4, RZ ;  /* 0x0000000405027824 */ /* 0x000fc600078e00ff */
        /* <DEDUP_REMOVED lines=33> */
[----:B------:R1:W4:Y:S01]  /*27b0*/  LDG.E R9, desc[UR8][R2.64+0x34] ;  /* 0x0000340802097981 */ /* 0x000322000c1e1900 */
[----:B0-----:R-:W-:Y:S01]  /*27c0*/  IMAD.MOV.U32 R4, RZ, RZ, 0x2 ;  /* 0x00000002ff047424 */ /* 0x001fe200078e00ff */
[----:B------:R-:W0:Y:S01]  /*27d0*/  S2UR UR5, SR_CgaCtaId ;  /* 0x00000000000579c3 */ /* 0x000e220000008800 */
[----:B------:R-:W-:Y:S01]  /*27e0*/  UMOV UR4, 0x400 ;  /* 0x0000040000047882 */ /* 0x000fe20000000000 */
[----:B------:R-:W1:Y:S01]  /*27f0*/  S2R R58, SR_LANEID ;  /* 0x00000000003a7919 */ /* 0x000e620000000000 */
[----:B------:R-:W-:Y:S01]  /*2800*/  SHF.R.U32.HI R47, RZ, 0x5, R45 ;  /* 0x00000005ff2f7819 */ /* 0x000fe2000001162d */
[----:B0-----:R-:W-:-:S04]  /*2810*/  ULEA UR4, UR5, UR4, 0x18 ;  /* 0x0000000405047291 */ /* 0x001fc8000f8ec0ff */
[----:B------:R-:W-:Y:S01]  /*2820*/  BAR.SYNC.DEFER_BLOCKING 0x0 ;  /* 0x0000000000007b1d */ /* 0x000fe20000010000 */
[----:B--2---:R-:W-:Y:S02]  /*2830*/  ISETP.GT.AND P0, PT, R34, 0xa, PT ;  /* 0x0000000a2200780c */ /* 0x004fe40003f04270 */
[----:B---3--:R-:W-:Y:S02]  /*2840*/  ISETP.GT.AND P1, PT, R33, 0xa, PT ;  /* 0x0000000a2100780c */ /* 0x008fe40003f24270 */
[----:B------:R-:W-:Y:S02]  /*2850*/  SEL R0, RZ, 0x1, !P0 ;  /* 0x00000001ff007807 */ /* 0x000fe40004000000 */
[----:B----4-:R-:W-:-:S07]  /*2860*/  ISETP.GT.AND P2, PT, R32, 0xa, PT ;  /* 0x0000000a2000780c */ /* 0x010fce0003f44270 */
[----:B------:R-:W-:Y:S01]  /*2870*/  @!P0 IMAD.MOV R4, RZ, RZ, 0x1 ;  /* 0x00000001ff048424 */ /* 0x000fe200078e02ff */
[----:B------:R-:W-:Y:S01]  /*2880*/  ISETP.GT.AND P0, PT, R31, 0xa, PT ;  /* 0x0000000a1f00780c */ /* 0x000fe20003f04270 */
[----:B------:R-:W-:Y:S01]  /*2890*/  @!P1 IMAD.MOV R4, RZ, RZ, R0 ;  /* 0x000000ffff049224 */ /* 0x000fe200078e0200 */
[----:B------:R-:W-:-:S03]  /*28a0*/  ISETP.GT.AND P1, PT, R30, 0xa, PT ;  /* 0x0000000a1e00780c */ /* 0x000fc60003f24270 */
[----:B------:R-:W-:Y:S02]  /*28b0*/  VIADD R0, R4, 0x1 ;  /* 0x0000000104007836 */ /* 0x000fe40000000000 */
[----:B------:R-:W-:Y:S01]  /*28c0*/  @!P2 IMAD.MOV R0, RZ, RZ, R4 ;  /* 0x000000ffff00a224 */ /* 0x000fe200078e0204 */
[----:B-1----:R-:W-:-:S03]  /*28d0*/  ISETP.NE.AND P2, PT, R58, RZ, PT ;  /* 0x000000ff3a00720c */ /* 0x002fc60003f45270 */
[----:B------:R-:W-:Y:S02]  /*28e0*/  VIADD R2, R0, 0x1 ;  /* 0x0000000100027836 */ /* 0x000fe40000000000 */
[----:B------:R-:W-:Y:S01]  /*28f0*/  @!P0 IMAD.MOV R2, RZ, RZ, R0 ;  /* 0x000000ffff028224 */ /* 0x000fe200078e0200 */
[----:B------:R-:W-:-:S03]  /*2900*/  ISETP.GT.AND P0, PT, R29, 0xa, PT ;  /* 0x0000000a1d00780c */ /* 0x000fc60003f04270 */
[----:B------:R-:W-:Y:S02]  /*2910*/  VIADD R8, R2, 0x1 ;  /* 0x0000000102087836 */ /* 0x000fe40000000000 */
[----:B------:R-:W-:Y:S01]  /*2920*/  @!P1 IMAD.MOV R8, RZ, RZ, R2 ;  /* 0x000000ffff089224 */ /* 0x000fe200078e0202 */
[----:B------:R-:W-:-:S03]  /*2930*/  ISETP.GT.AND P1, PT, R28, 0xa, PT ;  /* 0x0000000a1c00780c */ /* 0x000fc60003f24270 */
[----:B------:R-:W-:-:S04]  /*2940*/  VIADD R7, R8, 0x1 ;  /* 0x0000000108077836 */ /* 0x000fc80000000000 */
        /* <DEDUP_REMOVED lines=22> */
[----:B------:R-:W-:-:S03]  /*2ab0*/  ISETP.NE.AND P1, PT, R58, 0x1f, PT ;  /* 0x0000001f3a00780c */ /* 0x000fc60003f25270 */
[----:B------:R-:W-:-:S04]  /*2ac0*/  VIADD R46, R12, 0x1 ;  /* 0x000000010c2e7836 */ /* 0x000fc80000000000 */
[----:B------:R-:W-:-:S05]  /*2ad0*/  @!P0 IMAD.MOV R46, RZ, RZ, R12 ;  /* 0x000000ffff2e8224 */ /* 0x000fca00078e020c */
[----:B------:R-:W0:Y:S01]  /*2ae0*/  SHFL.UP P0, R13, R46, 0x1, RZ ;  /* 0x042000002e0d7989 */ /* 0x000e2200000000ff */
[----:B------:R-:W-:Y:S01]  /*2af0*/  @!P1 LEA R48, R47, UR4, 0x2 ;  /* 0x000000042f309c11 */ /* 0x000fe2000f8e10ff */
[----:B0-----:R-:W-:-:S05]  /*2b00*/  @P0 IMAD.IADD R13, R13, 0x1, R46 ;  /* 0x000000010d0d0824 */ /* 0x001fca00078e022e */
[----:B------:R-:W0:Y:S02]  /*2b10*/  SHFL.UP P0, R12, R13, 0x2, RZ ;  /* 0x044000000d0c7989 */ /* 0x000e2400000000ff */
[----:B0-----:R-:W-:-:S05]  /*2b20*/  @P0 IMAD.IADD R12, R13, 0x1, R12 ;  /* 0x000000010d0c0824 */ /* 0x001fca00078e020c */
[----:B------:R-:W0:Y:S02]  /*2b30*/  SHFL.UP P0, R15, R12, 0x4, RZ ;  /* 0x048000000c0f7989 */ /* 0x000e2400000000ff */
[----:B0-----:R-:W-:-:S05]  /*2b40*/  @P0 IMAD.IADD R15, R12, 0x1, R15 ;  /* 0x000000010c0f0824 */ /* 0x001fca00078e020f */
[----:B------:R-:W0:Y:S02]  /*2b50*/  SHFL.UP P0, R14, R15, 0x8, RZ ;  /* 0x050000000f0e7989 */ /* 0x000e2400000000ff */
[----:B0-----:R-:W-:-:S05]  /*2b60*/  @P0 IMAD.IADD R14, R15, 0x1, R14 ;  /* 0x000000010f0e0824 */ /* 0x001fca00078e020e */
[----:B------:R-:W0:Y:S02]  /*2b70*/  SHFL.UP P0, R49, R14, 0x10, RZ ;  /* 0x060000000e317989 */ /* 0x000e2400000000ff */
[----:B0-----:R-:W-:Y:S01]  /*2b80*/  @P0 IMAD.IADD R49, R14, 0x1, R49 ;  /* 0x000000010e310824 */ /* 0x001fe200078e0231 */
[----:B------:R-:W-:-:S03]  /*2b90*/  ISETP.NE.AND P0, PT, R47, 0x2, PT ;  /* 0x000000022f00780c */ /* 0x000fc60003f05270 */
[----:B------:R-:W-:Y:S01]  /*2ba0*/  IMAD.IADD R46, R49, 0x1, -R46 ;  /* 0x00000001312e7824 */ /* 0x000fe200078e0a2e */
[----:B------:R-:W-:Y:S01]  /*2bb0*/  @!P1 STS [R48], R49 ;  /* 0x0000003130009388 */ /* 0x000fe20000000800 */
[----:B------:R-:W-:Y:S01]  /*2bc0*/  BAR.SYNC.DEFER_BLOCKING 0x0 ;  /* 0x0000000000007b1d */ /* 0x000fe20000010000 */
[----:B------:R-:W-:-:S05]  /*2bd0*/  ISETP.NE.AND P1, PT, R47, 0xd, PT ;  /* 0x0000000d2f00780c */ /* 0x000fca0003f25270 */
[----:B------:R-:W0:Y:S04]  /*2be0*/  LDS.128 R20, [UR4] ;  /* 0x00000004ff147984 */ /* 0x000e280008000c00 */
[----:B------:R-:W1:Y:S04]  /*2bf0*/  LDS.128 R12, [UR4+0x10] ;  /* 0x00001004ff0c7984 */ /* 0x000e680008000c00 */
[----:B------:R-:W2:Y:S01]  /*2c00*/  LDS.128 R16, [UR4+0x20] ;  /* 0x00002004ff107984 */ /* 0x000ea20008000c00 */
[----:B0-----:R-:W-:-:S04]  /*2c10*/  IMAD.IADD R21, R20, 0x1, R21 ;  /* 0x0000000114157824 */ /* 0x001fc800078e0215 */
[----:B------:R-:W-:Y:S01]  /*2c20*/  IMAD.IADD R22, R22, 0x1, R21 ;  /* 0x0000000116167824 */ /* 0x000fe200078e0215 */
[----:B------:R-:W-:Y:S02]  /*2c30*/  SEL R20, R21, R20, !P0 ;  /* 0x0000001415147207 */ /* 0x000fe40004000000 */
[----:B------:R-:W-:Y:S01]  /*2c40*/  ISETP.NE.AND P0, PT, R47, 0x3, PT ;  /* 0x000000032f00780c */ /* 0x000fe20003f05270 */
[----:B------:R-:W-:-:S03]  /*2c50*/  IMAD.IADD R23, R23, 0x1, R22 ;  /* 0x0000000117177824 */ /* 0x000fc600078e0216 */
[----:B------:R-:W-:Y:S01]  /*2c60*/  SEL R20, R22, R20, !P0 ;  /* 0x0000001416147207 */ /* 0x000fe20004000000 */
[----:B-1----:R-:W-:Y:S01]  /*2c70*/  IMAD.IADD R12, R23, 0x1, R12 ;  /* 0x00000001170c7824 */ /* 0x002fe200078e020c */
[----:B------:R-:W-:-:S03]  /*2c80*/  ISETP.NE.AND P0, PT, R47, 0x4, PT ;  /* 0x000000042f00780c */ /* 0x000fc60003f05270 */
[----:B------:R-:W-:Y:S01]  /*2c90*/  IMAD.IADD R13, R13, 0x1, R12 ;  /* 0x000000010d0d7824 */ /* 0x000fe200078e020c */
[----:B------:R-:W-:Y:S02]  /*2ca0*/  SEL R20, R23, R20, !P0 ;  /* 0x0000001417147207 */ /* 0x000fe40004000000 */
[----:B------:R-:W-:Y:S01]  /*2cb0*/  ISETP.NE.AND P0, PT, R47, 0x5, PT ;  /* 0x000000052f00780c */ /* 0x000fe20003f05270 */
[----:B------:R-:W-:-:S03]  /*2cc0*/  IMAD.IADD R14, R14, 0x1, R13 ;  /* 0x000000010e0e7824 */ /* 0x000fc600078e020d */
[----:B------:R-:W-:Y:S01]  /*2cd0*/  SEL R48, R12, R20, !P0 ;  /* 0x000000140c307207 */ /* 0x000fe20004000000 */
[----:B------:R-:W-:Y:S01]  /*2ce0*/  IMAD.IADD R15, R15, 0x1, R14 ;  /* 0x000000010f0f7824 */ /* 0x000fe200078e020e */
[----:B------:R-:W0:Y:S01]  /*2cf0*/  LDS.128 R20, [UR4+0x30] ;  /* 0x00003004ff147984 */ /* 0x000e220008000c00 */
[----:B------:R-:W-:Y:S02]  /*2d00*/  ISETP.NE.AND P0, PT, R47, 0x6, PT ;  /* 0x000000062f00780c */ /* 0x000fe40003f05270 */
[----:B--2---:R-:W-:Y:S02]  /*2d10*/  IMAD.IADD R16, R15, 0x1, R16 ;  /* 0x000000010f107824 */ /* 0x004fe400078e0210 */
[----:B------:R-:W-:Y:S02]  /*2d20*/  SEL R48, R13, R48, !P0 ;  /* 0x000000300d307207 */ /* 0x000fe40004000000 */
[----:B------:R-:W-:Y:S01]  /*2d30*/  ISETP.NE.AND P0, PT, R47, 0x7, PT ;  /* 0x000000072f00780c */ /* 0x000fe20003f05270 */
[----:B------:R-:W-:Y:S01]  /*2d40*/  IMAD.IADD R17, R17, 0x1, R16 ;  /* 0x0000000111117824 */ /* 0x000fe200078e0210 */
[----:B------:R-:W-:-:S02]  /*2d50*/  SEL R13, R46, RZ, P2 ;  /* 0x000000ff2e0d7207 */ /* 0x000fc40001000000 */
[----:B------:R-:W-:Y:S01]  /*2d60*/  SEL R48, R14, R48, !P0 ;  /* 0x000000300e307207 */ /* 0x000fe20004000000 */
[----:B------:R-:W-:Y:S01]  /*2d70*/  IMAD.IADD R18, R18, 0x1, R17 ;  /* 0x0000000112127824 */ /* 0x000fe200078e0211 */
[----:B------:R-:W-:-:S03]  /*2d80*/  ISETP.NE.AND P0, PT, R47, 0x8, PT ;  /* 0x000000082f00780c */ /* 0x000fc60003f05270 */
[----:B------:R-:W-:Y:S01]  /*2d90*/  IMAD.IADD R19, R19, 0x1, R18 ;  /* 0x0000000113137824 */ /* 0x000fe200078e0212 */
[----:B------:R-:W-:Y:S02]  /*2da0*/  SEL R48, R15, R48, !P0 ;  /* 0x000000300f307207 */ /* 0x000fe40004000000 */
[----:B------:R-:W-:-:S04]  /*2db0*/  ISETP.NE.AND P0, PT, R47, 0x9, PT ;  /* 0x000000092f00780c */ /* 0x000fc80003f05270 */
[----:B------:R-:W-:Y:S02]  /*2dc0*/  SEL R48, R16, R48, !P0 ;  /* 0x0000003010307207 */ /* 0x000fe40004000000 */
[----:B------:R-:W-:-:S04]  /*2dd0*/  ISETP.NE.AND P0, PT, R47, 0xa, PT ;  /* 0x0000000a2f00780c */ /* 0x000fc80003f05270 */
[----:B------:R-:W-:Y:S02]  /*2de0*/  SEL R48, R17, R48, !P0 ;  /* 0x0000003011307207 */ /* 0x000fe40004000000 */
[----:B------:R-:W-:-:S04]  /*2df0*/  ISETP.NE.AND P0, PT, R47, 0xb, PT ;  /* 0x0000000b2f00780c */ /* 0x000fc80003f05270 */
[----:B------:R-:W-:Y:S02]  /*2e00*/  SEL R48, R18, R48, !P0 ;  /* 0x0000003012307207 */ /* 0x000fe40004000000 */
[----:B------:R-:W-:Y:S01]  /*2e10*/  ISETP.NE.AND P0, PT, R47, 0xc, PT ;  /* 0x0000000c2f00780c */ /* 0x000fe20003f05270 */
[----:B0-----:R-:W-:-:S03]  /*2e20*/  IMAD.IADD R20, R19, 0x1, R20 ;  /* 0x0000000113147824 */ /* 0x001fc600078e0214 */
[----:B------:R-:W-:Y:S02]  /*2e30*/  SEL R48, R19, R48, !P0 ;  /* 0x0000003013307207 */ /* 0x000fe40004000000 */
[----:B------:R-:W-:Y:S01]  /*2e40*/  ISETP.NE.AND P0, PT, R47, 0xe, PT ;  /* 0x0000000e2f00780c */ /* 0x000fe20003f05270 */
[----:B------:R-:W-:Y:S01]  /*2e50*/  IMAD.IADD R21, R21, 0x1, R20 ;  /* 0x0000000115157824 */ /* 0x000fe200078e0214 */
[----:B------:R-:W-:Y:S01]  /*2e60*/  SEL R48, R20, R48, !P1 ;  /* 0x0000003014307207 */ /* 0x000fe20004800000 */
[----:B------:R-:W-:Y:S01]  /*2e70*/  IMAD.MOV.U32 R20, RZ, RZ, R45 ;  /* 0x000000ffff147224 */ /* 0x000fe200078e002d */
[----:B------:R-:W-:Y:S01]  /*2e80*/  ISETP.NE.AND P1, PT, R47, 0xf, PT ;  /* 0x0000000f2f00780c */ /* 0x000fe20003f25270 */
[----:B------:R-:W-:Y:S01]  /*2e90*/  IMAD.IADD R22, R22, 0x1, R21 ;  /* 0x0000000116167824 */ /* 0x000fe200078e0215 */
[----:B------:R-:W-:Y:S02]  /*2ea0*/  SEL R48, R21, R48, !P0 ;  /* 0x0000003015307207 */ /* 0x000fe40004000000 */
[----:B------:R-:W-:Y:S01]  /*2eb0*/  ISETP.GE.U32.AND P0, PT, R20, 0x20, PT ;  /* 0x000000201400780c */ /* 0x000fe20003f06070 */
[----:B------:R-:W-:Y:S01]  /*2ec0*/  IMAD.IADD R23, R23, 0x1, R22 ;  /* 0x0000000117177824 */ /* 0x000fe200078e0216 */
[----:B------:R-:W-:-:S02]  /*2ed0*/  SEL R48, R22, R48, !P1 ;  /* 0x0000003016307207 */ /* 0x000fc40004800000 */
[----:B------:R-:W-:-:S03]  /*2ee0*/  ISETP.GT.U32.AND P1, PT, R20, 0x1f, PT ;  /* 0x0000001f1400780c */ /* 0x000fc60003f24070 */
[----:B------:R-:W-:-:S05]  /*2ef0*/  IMAD.IADD R13, R48, 0x1, R13 ;  /* 0x00000001300d7824 */ /* 0x000fca00078e020d */
[----:B------:R-:W-:-:S05]  /*2f00*/  SEL R57, R46, R13, !P0 ;  /* 0x0000000d2e397207 */ /* 0x000fca0004000000 */
[----:B------:R-:W-:Y:S05]  /*2f10*/  @P1 BRA `(.L_x_49) ;  /* 0x0000000800b41947 */ /* 0x000fea0003800000 */
[----:B------:R-:W0:Y:S01]  /*2f20*/  LDC.64 R12, c[0x0][0x3a0] ;  /* 0x0000e800ff0c7b82 */ /* 0x000e220000000a00 */
[----:B------:R-:W-:Y:S02]  /*2f30*/  ISETP.NE.AND P0, PT, R20, RZ, PT ;  /* 0x000000ff1400720c */ /* 0x000fe40003f05270 */
[----:B------:R-:W-:-:S05]  /*2f40*/  LOP3.LUT R21, RZ, R20, RZ, 0x33, !PT ;  /* 0x00000014ff157212 */ /* 0x000fca00078e33ff */
[----:B------:R-:W-:-:S06]  /*2f50*/  IMAD.IADD R21, R38, 0x1, R21 ;  /* 0x0000000126157824 */ /* 0x000fcc00078e0215 */
[----:B------:R-:W-:Y:S01]  /*2f60*/  @!P0 IMAD.MOV.U32 R22, RZ, RZ, 0x64 ;  /* 0x00000064ff168424 */ /* 0x000fe200078e00ff */
[----:B------:R1:W-:Y:S01]  /*2f70*/  @!P0 STS [UR4+0x6c], R23 ;  /* 0x00006c17ff008988 */ /* 0x0003e20008000804 */
[----:B0-----:R-:W-:-:S04]  /*2f80*/  IMAD.WIDE R14, R38, 0x8, R12 ;  /* 0x00000008260e7825 */ /* 0x001fc800078e020c */
[----:B------:R-:W-:Y:S01]  /*2f90*/  IMAD.WIDE R12, R21, 0x8, R12 ;  /* 0x00000008150c7825 */ /* 0x000fe200078e020c */
[----:B------:R1:W-:Y:S01]  /*2fa0*/  @!P0 ST.E.64.STRONG.GPU desc[UR8][R14.64+0x100], R22 ;  /* 0x000100160e008985 */ /* 0x0003e2000c10fb08 */
[----:B------:R-:W-:Y:S05]  /*2fb0*/  NANOSLEEP 0x2a3 ;  /* 0x000002a30000795d */ /* 0x000fea0003800000 */
[----:B------:R-:W2:Y:S01]  /*2fc0*/  LD.E.64.STRONG.GPU R16, desc[UR8][R12.64+0x100] ;  /* 0x000100080c107980 */ /* 0x000ea2000c10fb00 */
[----:B------:R-:W-:Y:S01]  /*2fd0*/  UMOV UR5, 0xffffffff ;  /* 0xffffffff00057882 */ /* 0x000fe20000000000 */
[----:B--2---:R-:W-:Y:S02]  /*2fe0*/  ISETP.NE.AND P0, PT, R16, 0x63, PT ;  /* 0x000000631000780c */ /* 0x004fe40003f05270 */
[----:B-1----:R-:W-:Y:S11]  /*2ff0*/  BRA.DIV UR5, `(.L_x_50) ;  /* 0x0000007a05b47947 */ /* 0x002ff6000b800000 */
[----:B------:R-:W-:-:S13]  /*3000*/  VOTE.ANY P0, !P0 ;  /* 0x0000000000ff7806 */ /* 0x000fda0004000100 */
.L_x_220:
[----:B------:R-:W-:Y:S05]  /*3010*/  @!P0 BRA `(.L_x_51) ;  /* 0x0000000000748947 */ /* 0x000fea0003800000 */
[----:B------:R-:W-:-:S07]  /*3020*/  IMAD.MOV.U32 R19, RZ, RZ, 0x1a6 ;  /* 0x000001a6ff137424 */ /* 0x000fce00078e00ff */
.L_x_53:
[----:B------:R-:W-:Y:S02]  /*3030*/  VIADD R45, R19, 0x1 ;  /* 0x00000001132d7836 */ /* 0x000fe40000000000 */
[----:B------:R-:W-:Y:S02]  /*3040*/  IMAD R38, R38, 0x41a7, RZ ;  /* 0x000041a726267824 */ /* 0x000fe400078e02ff */
[----:B------:R-:W0:Y:S01]  /*3050*/  I2F.U32.RP R18, R45 ;  /* 0x0000002d00127306 */ /* 0x000e220000209000 */
[----:B------:R-:W-:Y:S01]  /*3060*/  IMAD.MOV R47, RZ, RZ, -R45 ;  /* 0x000000ffff2f7224 */ /* 0x000fe200078e0a2d */
[----:B------:R-:W-:Y:S02]  /*3070*/  ISETP.NE.U32.AND P1, PT, R45, RZ, PT ;  /* 0x000000ff2d00720c */ /* 0x000fe40003f25070 */
[----:B------:R-:W-:-:S04]  /*3080*/  LOP3.LUT R38, R38, 0x7fffffff, RZ, 0xc0, !PT ;  /* 0x7fffffff26267812 */ /* 0x000fc800078ec0ff */
[----:B0-----:R-:W0:Y:S02]  /*3090*/  MUFU.RCP R18, R18 ;  /* 0x0000001200127308 */ /* 0x001e240000001000 */
[----:B0-----:R-:W-:-:S06]  /*30a0*/  VIADD R16, R18, 0xffffffe ;  /* 0x0ffffffe12107836 */ /* 0x001fcc0000000000 */
[----:B------:R0:W1:Y:S02]  /*30b0*/  F2I.FTZ.U32.TRUNC.NTZ R17, R16 ;  /* 0x0000001000117305 */ /* 0x000064000021f000 */
[----:B0-----:R-:W-:Y:S02]  /*30c0*/  IMAD.MOV.U32 R16, RZ, RZ, RZ ;  /* 0x000000ffff107224 */ /* 0x001fe400078e00ff */
[----:B-1----:R-:W-:-:S04]  /*30d0*/  IMAD R47, R47, R17, RZ ;  /* 0x000000112f2f7224 */ /* 0x002fc800078e02ff */
[----:B------:R-:W-:-:S06]  /*30e0*/  IMAD.HI.U32 R17, R17, R47, R16 ;  /* 0x0000002f11117227 */ /* 0x000fcc00078e0010 */
[----:B------:R-:W-:-:S04]  /*30f0*/  IMAD.HI.U32 R17, R17, R38, RZ ;  /* 0x0000002611117227 */ /* 0x000fc800078e00ff */
[----:B------:R-:W-:-:S04]  /*3100*/  IMAD.MOV R17, RZ, RZ, -R17 ;  /* 0x000000ffff117224 */ /* 0x000fc800078e0a11 */
[----:B------:R-:W-:-:S05]  /*3110*/  IMAD R18, R45, R17, R38 ;  /* 0x000000112d127224 */ /* 0x000fca00078e0226 */
[----:B------:R-:W-:-:S13]  /*3120*/  ISETP.GE.U32.AND P0, PT, R18, R45, PT ;  /* 0x0000002d1200720c */ /* 0x000fda0003f06070 */
[----:B------:R-:W-:-:S05]  /*3130*/  @P0 IMAD.IADD R18, R18, 0x1, -R45 ;  /* 0x0000000112120824 */ /* 0x000fca00078e0a2d */
[----:B------:R-:W-:-:S13]  /*3140*/  ISETP.GE.U32.AND P0, PT, R18, R45, PT ;  /* 0x0000002d1200720c */ /* 0x000fda0003f06070 */
[----:B------:R-:W-:Y:S01]  /*3150*/  @P0 IMAD.IADD R18, R18, 0x1, -R45 ;  /* 0x0000000112120824 */ /* 0x000fe200078e0a2d */
[----:B------:R-:W-:-:S04]  /*3160*/  @!P1 LOP3.LUT R18, RZ, R45, RZ, 0x33, !PT ;  /* 0x0000002dff129212 */ /* 0x000fc800078e33ff */
[----:B------:R-:W-:Y:S05]  /*3170*/  NANOSLEEP R18 ;  /* 0x000000120000735d */ /* 0x000fea0003800000 */
[----:B------:R-:W2:Y:S01]  /*3180*/  LD.E.64.STRONG.GPU R16, desc[UR8][R12.64+0x100] ;  /* 0x000100080c107980 */ /* 0x000ea2000c10fb00 */
[----:B------:R-:W-:Y:S01]  /*3190*/  UMOV UR5, 0xffffffff ;  /* 0xffffffff00057882 */ /* 0x000fe20000000000 */
[----:B------:R-:W-:Y:S02]  /*31a0*/  SHF.R.U32.HI R19, RZ, 0x1, R19 ;  /* 0x00000001ff137819 */ /* 0x000fe40000011613 */
[----:B--2---:R-:W-:Y:S01]  /*31b0*/  ISETP.NE.AND P0, PT, R16, 0x63, PT ;  /* 0x000000631000780c */ /* 0x004fe20003f05270 */
[----:B------:R-:W-:-:S12]  /*31c0*/  BRA.DIV UR5, `(.L_x_52) ;  /* 0x0000007a05607947 */ /* 0x000fd8000b800000 */
[----:B------:R-:W-:-:S13]  /*31d0*/  VOTE.ANY P0, !P0 ;  /* 0x0000000000ff7806 */ /* 0x000fda0004000100 */
.L_x_223:
[----:B------:R-:W-:Y:S05]  /*31e0*/  @P0 BRA `(.L_x_53) ;  /* 0xfffffffc00900947 */ /* 0x000fea000383ffff */
.L_x_51:
[----:B------:R-:W-:Y:S01]  /*31f0*/  UMOV UR5, 0xffffffff ;  /* 0xffffffff00057882 */ /* 0x000fe20000000000 */
[----:B------:R-:W-:Y:S02]  /*3200*/  ISETP.NE.AND P0, PT, R16, 0x65, PT ;  /* 0x000000651000780c */ /* 0x000fe40003f05270 */
[----:B------:R-:W-:Y:S11]  /*3210*/  BRA.DIV UR5, `(.L_x_54) ;  /* 0x0000007a056c7947 */ /* 0x000ff6000b800000 */
[----:B------:R-:W0:Y:S01]  /*3220*/  S2R R59, SR_GEMASK ;  /* 0x00000000003b7919 */ /* 0x000e220000003c00 */
[----:B------:R-:W-:Y:S01]  /*3230*/  VOTE.ANY R18, PT, !P0 ;  /* 0x0000000000127806 */ /* 0x000fe200040e0100 */
[C---:B------:R-:W-:Y:S02]  /*3240*/  VIADD R46, R58.reuse, 0x2 ;  /* 0x000000023a2e7836 */ /* 0x040fe40000000000 */
[C---:B------:R-:W-:Y:S02]  /*3250*/  VIADD R45, R58.reuse, 0x4 ;  /* 0x000000043a2d7836 */ /* 0x040fe40000000000 */
[----:B------:R-:W-:Y:S01]  /*3260*/  VIADD R22, R58, 0x8 ;  /* 0x000000083a167836 */ /* 0x000fe20000000000 */
[----:B0-----:R-:W-:-:S05]  /*3270*/  LOP3.LUT R18, R18, 0x80000000, R59, 0xec, !PT ;  /* 0x8000000012127812 */ /* 0x001fca00078eec3b */
[----:B------:R-:W-:-:S05]  /*3280*/  VIADD R13, R18, 0xffffffff ;  /* 0xffffffff120d7836 */ /* 0x000fca0000000000 */
[----:B------:R-:W-:-:S04]  /*3290*/  LOP3.LUT R13, R18, R13, RZ, 0xc, !PT ;  /* 0x0000000d120d7212 */ /* 0x000fc800078e0cff */
[----:B------:R-:W0:Y:S02]  /*32a0*/  POPC R60, R13 ;  /* 0x0000000d003c7309 */ /* 0x000e240000000000 */
[----:B0-----:R-:W0:Y:S01]  /*32b0*/  SHFL.DOWN PT, R19, R17, 0x1, R60 ;  /* 0x0820000011137989 */ /* 0x001e2200000e003c */
[----:B------:R-:W-:-:S04]  /*32c0*/  ISETP.GE.AND P0, PT, R58, R60, PT ;  /* 0x0000003c3a00720c */ /* 0x000fc80003f06270 */
[----:B0-----:R-:W-:Y:S02]  /*32d0*/  SEL R12, R19, RZ, !P0 ;  /* 0x000000ff130c7207 */ /* 0x001fe40004000000 */
[----:B------:R-:W-:-:S03]  /*32e0*/  ISETP.GT.AND P0, PT, R46, R60, PT ;  /* 0x0000003c2e00720c */ /* 0x000fc60003f04270 */
[----:B------:R-:W-:-:S05]  /*32f0*/  IMAD.IADD R47, R12, 0x1, R17 ;  /* 0x000000010c2f7824 */ /* 0x000fca00078e0211 */
[----:B------:R-:W0:Y:S02]  /*3300*/  SHFL.DOWN PT, R19, R47, 0x2, R60 ;  /* 0x084000002f137989 */ /* 0x000e2400000e003c */
[----:B0-----:R-:W-:Y:S02]  /*3310*/  SEL R12, R19, RZ, !P0 ;  /* 0x000000ff130c7207 */ /* 0x001fe40004000000 */
[----:B------:R-:W-:-:S03]  /*3320*/  ISETP.GT.AND P0, PT, R45, R60, PT ;  /* 0x0000003c2d00720c */ /* 0x000fc60003f04270 */
[----:B------:R-:W-:Y:S02]  /*3330*/  IMAD.IADD R49, R47, 0x1, R12 ;  /* 0x000000012f317824 */ /* 0x000fe400078e020c */
[----:B------:R-:W-:-:S03]  /*3340*/  VIADD R47, R58, 0x10 ;  /* 0x000000103a2f7836 */ /* 0x000fc60000000000 */
[----:B------:R-:W0:Y:S02]  /*3350*/  SHFL.DOWN PT, R19, R49, 0x4, R60 ;  /* 0x0880000031137989 */ /* 0x000e2400000e003c */
[-C--:B------:R-:W-:Y:S02]  /*3360*/  ISETP.GT.AND P1, PT, R47, R60.reuse, PT ;  /* 0x0000003c2f00720c */ /* 0x080fe40003f24270 */
[----:B0-----:R-:W-:Y:S02]  /*3370*/  SEL R12, R19, RZ, !P0 ;  /* 0x000000ff130c7207 */ /* 0x001fe40004000000 */
[----:B------:R-:W-:-:S03]  /*3380*/  ISETP.GT.AND P0, PT, R22, R60, PT ;  /* 0x0000003c1600720c */ /* 0x000fc60003f04270 */
[----:B------:R-:W-:-:S05]  /*3390*/  IMAD.IADD R61, R49, 0x1, R12 ;  /* 0x00000001313d7824 */ /* 0x000fca00078e020c */
[----:B------:R-:W0:Y:S02]  /*33a0*/  SHFL.DOWN PT, R19, R61, 0x8, R60 ;  /* 0x090000003d137989 */ /* 0x000e2400000e003c */
[----:B0-----:R-:W-:Y:S02]  /*33b0*/  SEL R12, R19, RZ, !P0 ;  /* 0x000000ff130c7207 */ /* 0x001fe40004000000 */
[----:B------:R-:W-:-:S03]  /*33c0*/  ISETP.NE.AND P0, PT, R16, 0x65, PT ;  /* 0x000000651000780c */ /* 0x000fc60003f05270 */
[----:B------:R-:W-:Y:S02]  /*33d0*/  IMAD.IADD R51, R61, 0x1, R12 ;  /* 0x000000013d337824 */ /* 0x000fe400078e020c */
[----:B------:R-:W0:Y:S03]  /*33e0*/  LDC.64 R12, c[0x0][0x3a0] ;  /* 0x0000e800ff0c7b82 */ /* 0x000e260000000a00 */
[----:B------:R-:W1:Y:S05]  /*33f0*/  SHFL.DOWN PT, R19, R51, 0x10, R60 ;  /* 0x0a00000033137989 */ /* 0x000e6a00000e003c */
[----:B------:R-:W-:-:S02]  /*3400*/  VOTE.ALL P0, P0 ;  /* 0x0000000000ff7806 */ /* 0x000fc40000000000 */
[----:B0-----:R-:W-:Y:S02]  /*3410*/  IADD3 R49, P2, PT, R12, 0x100, RZ ;  /* 0x000001000c317810 */ /* 0x001fe40007f5e0ff */
[----:B-1----:R-:W-:-:S03]  /*3420*/  SEL R48, R19, RZ, !P1 ;  /* 0x000000ff13307207 */ /* 0x002fc60004800000 */
[----:B------:R-:W-:Y:S02]  /*3430*/  IMAD.X R50, RZ, RZ, R13, P2 ;  /* 0x000000ffff327224 */ /* 0x000fe400010e060d */
[----:B------:R-:W-:-:S07]  /*3440*/  IMAD.IADD R48, R51, 0x1, R48 ;  /* 0x0000000133307824 */ /* 0x000fce00078e0230 */
.L_x_232:
[----:B------:R-:W-:Y:S05]  /*3450*/  @!P0 BRA `(.L_x_55) ;  /* 0x0000000400248947 */ /* 0x000fea0003800000 */
[----:B------:R-:W-:-:S07]  /*3460*/  IMAD.MOV.U32 R51, RZ, RZ, 0x1a6 ;  /* 0x000001a6ff337424 */ /* 0x000fce00078e00ff */
.L_x_61:
[----:B------:R-:W-:Y:S02]  /*3470*/  IMAD.MOV.U32 R12, RZ, RZ, R49 ;  /* 0x000000ffff0c7224 */ /* 0x000fe400078e0031 */
[----:B------:R-:W-:Y:S02]  /*3480*/  IMAD.MOV.U32 R13, RZ, RZ, R50 ;  /* 0x000000ffff0d7224 */ /* 0x000fe400078e0032 */
[----:B------:R-:W-:-:S05]  /*3490*/  IMAD.WIDE R12, R21, 0x8, R12 ;  /* 0x00000008150c7825 */ /* 0x000fca00078e020c */
[----:B------:R-:W2:Y:S01]  /*34a0*/  LD.E.64.STRONG.GPU R16, desc[UR8][R12.64+-0x100] ;  /* 0xffff00080c107980 */ /* 0x000ea2000c10fb00 */
[----:B------:R-:W-:Y:S05]  /*34b0*/  YIELD ;  /* 0x0000000000007946 */ /* 0x000fea0003800000 */
[----:B------:R-:W-:Y:S01]  /*34c0*/  UMOV UR5, 0xffffffff ;  /* 0xffffffff00057882 */ /* 0x000fe20000000000 */
[----:B------:R-:W-:Y:S02]  /*34d0*/  SHF.R.U32.HI R51, RZ, 0x1, R51 ;  /* 0x00000001ff337819 */ /* 0x000fe40000011633 */
[----:B--2---:R-:W-:Y:S01]  /*34e0*/  ISETP.NE.AND P0, PT, R16, 0x63, PT ;  /* 0x000000631000780c */ /* 0x004fe20003f05270 */
[----:B------:R-:W-:-:S12]  /*34f0*/  BRA.DIV UR5, `(.L_x_56) ;  /* 0x0000007a05b87947 */ /* 0x000fd8000b800000 */
[----:B------:R-:W-:-:S13]  /*3500*/  VOTE.ANY P0, !P0 ;  /* 0x0000000000ff7806 */ /* 0x000fda0004000100 */
.L_x_235:
[----:B------:R-:W-:Y:S05]  /*3510*/  @!P0 BRA `(.L_x_57) ;  /* 0x0000000000748947 */ /* 0x000fea0003800000 */
[----:B------:R-:W-:-:S07]  /*3520*/  IMAD.MOV.U32 R19, RZ, RZ, R51 ;  /* 0x000000ffff137224 */ /* 0x000fce00078e0033 */
.L_x_59:
        /* <DEDUP_REMOVED lines=27> */
.L_x_238:
[----:B------:R-:W-:Y:S05]  /*36e0*/  @P0 BRA `(.L_x_59) ;  /* 0xfffffffc00900947 */ /* 0x000fea000383ffff */
.L_x_57:
[----:B------:R-:W-:Y:S01]  /*36f0*/  UMOV UR5, 0xffffffff ;  /* 0xffffffff00057882 */ /* 0x000fe20000000000 */
[----:B------:R-:W-:Y:S02]  /*3700*/  ISETP.NE.AND P0, PT, R16, 0x65, PT ;  /* 0x000000651000780c */ /* 0x000fe40003f05270 */
[----:B------:R-:W-:Y:S11]  /*3710*/  BRA.DIV UR5, `(.L_x_60) ;  /* 0x0000007a05707947 */ /* 0x000ff6000b800000 */
[----:B------:R-:W-:Y:S01]  /*3720*/  VOTE.ANY R18, PT, !P0 ;  /* 0x0000000000127806 */ /* 0x000fe200040e0100 */
[----:B------:R-:W-:-:S03]  /*3730*/  VIADD R21, R21, 0xffffffe0 ;  /* 0xffffffe015157836 */ /* 0x000fc60000000000 */
[----:B------:R-:W-:-:S05]  /*3740*/  LOP3.LUT R18, R18, 0x80000000, R59, 0xec, !PT ;  /* 0x8000000012127812 */ /* 0x000fca00078eec3b */
[----:B------:R-:W-:-:S05]  /*3750*/  VIADD R13, R18, 0xffffffff ;  /* 0xffffffff120d7836 */ /* 0x000fca0000000000 */
[----:B------:R-:W-:-:S04]  /*3760*/  LOP3.LUT R13, R18, R13, RZ, 0xc, !PT ;  /* 0x0000000d120d7212 */ /* 0x000fc800078e0cff */
[----:B------:R-:W0:Y:S02]  /*3770*/  POPC R12, R13 ;  /* 0x0000000d000c7309 */ /* 0x000e240000000000 */
[----:B0-----:R-:W0:Y:S01]  /*3780*/  SHFL.DOWN PT, R19, R17, 0x1, R12 ;  /* 0x0820000011137989 */ /* 0x001e2200000e000c */
[-C--:B------:R-:W-:Y:S02]  /*3790*/  ISETP.GE.AND P0, PT, R58, R12.reuse, PT ;  /* 0x0000000c3a00720c */ /* 0x080fe40003f06270 */
[-C--:B------:R-:W-:Y:S02]  /*37a0*/  ISETP.GT.AND P1, PT, R47, R12.reuse, PT ;  /* 0x0000000c2f00720c */ /* 0x080fe40003f24270 */
[----:B0-----:R-:W-:Y:S02]  /*37b0*/  SEL R18, R19, RZ, !P0 ;  /* 0x000000ff13127207 */ /* 0x001fe40004000000 */
[----:B------:R-:W-:-:S03]  /*37c0*/  ISETP.GT.AND P0, PT, R46, R12, PT ;  /* 0x0000000c2e00720c */ /* 0x000fc60003f04270 */
[----:B------:R-:W-:-:S05]  /*37d0*/  IMAD.IADD R61, R18, 0x1, R17 ;  /* 0x00000001123d7824 */ /* 0x000fca00078e0211 */
[----:B------:R-:W0:Y:S02]  /*37e0*/  SHFL.DOWN PT, R19, R61, 0x2, R12 ;  /* 0x084000003d137989 */ /* 0x000e2400000e000c */
        /* <DEDUP_REMOVED lines=9> */
[----:B------:R-:W-:-:S03]  /*3880*/  ISETP.NE.AND P0, PT, R16, 0x65, PT ;  /* 0x000000651000780c */ /* 0x000fc60003f05270 */
[----:B------:R-:W-:-:S05]  /*3890*/  IMAD.IADD R61, R17, 0x1, R18 ;  /* 0x00000001113d7824 */ /* 0x000fca00078e0212 */
[----:B------:R-:W0:Y:S05]  /*38a0*/  SHFL.DOWN PT, R19, R61, 0x10, R12 ;  /* 0x0a0000003d137989 */ /* 0x000e2a00000e000c */
[----:B------:R-:W-:Y:S02]  /*38b0*/  VOTE.ALL P0, P0 ;  /* 0x0000000000ff7806 */ /* 0x000fe40000000000 */
[----:B0-----:R-:W-:-:S04]  /*38c0*/  SEL R19, R19, RZ, !P1 ;  /* 0x000000ff13137207 */ /* 0x001fc80004800000 */
[----:B------:R-:W-:-:S07]  /*38d0*/  IADD3 R48, PT, PT, R61, R19, R48 ;  /* 0x000000133d307210 */ /* 0x000fce0007ffe030 */
.L_x_247:
[----:B------:R-:W-:Y:S05]  /*38e0*/  @P0 BRA `(.L_x_61) ;  /* 0xfffffff800e00947 */ /* 0x000fea000383ffff */
.L_x_55:
[----:B------:R-:W-:Y:S02]  /*38f0*/  ISETP.NE.AND P1, PT, R20, RZ, PT ;  /* 0x000000ff1400720c */ /* 0x000fe40003f25270 */
[----:B------:R-:W-:-:S11]  /*3900*/  ISETP.NE.AND P0, PT, R58, RZ, PT ;  /* 0x000000ff3a00720c */ /* 0x000fd60003f05270 */
[----:B------:R-:W0:Y:S01]  /*3910*/  @!P1 S2R R13, SR_CgaCtaId ;  /* 0x00000000000d9919 */ /* 0x000e220000008800 */
[----:B------:R-:W-:Y:S01]  /*3920*/  @!P1 MOV R12, 0x400 ;  /* 0x00000400000c9802 */ /* 0x000fe20000000f00 */
[----:B------:R-:W-:Y:S01]  /*3930*/  @!P1 IMAD.IADD R23, R23, 0x1, R48 ;  /* 0x0000000117179824 */ /* 0x000fe200078e0230 */
[----:B------:R-:W-:Y:S01]  /*3940*/  @!P0 MOV R16, 0x400 ;  /* 0x0000040000108802 */ /* 0x000fe20000000f00 */
[----:B------:R-:W1:Y:S01]  /*3950*/  @!P0 S2R R17, SR_CgaCtaId ;  /* 0x0000000000118919 */ /* 0x000e620000008800 */
[----:B------:R-:W-:-:S05]  /*3960*/  @!P1 IMAD.MOV.U32 R22, RZ, RZ, 0x65 ;  /* 0x00000065ff169424 */ /* 0x000fca00078e00ff */
[----:B------:R2:W-:Y:S01]  /*3970*/  @!P1 ST.E.64.STRONG.GPU desc[UR8][R14.64+0x100], R22 ;  /* 0x000100160e009985 */ /* 0x0005e2000c10fb08 */
[----:B0-----:R-:W-:Y:S01]  /*3980*/  @!P1 LEA R12, R13, R12, 0x18 ;  /* 0x0000000c0d0c9211 */ /* 0x001fe200078ec0ff */
[----:B------:R-:W-:Y:S02]  /*3990*/  IMAD.MOV.U32 R13, RZ, RZ, R57 ;  /* 0x000000ffff0d7224 */ /* 0x000fe400078e0039 */
[----:B------:R-:W-:Y:S01]  /*39a0*/  @!P0 IMAD.MOV.U32 R13, RZ, RZ, R48 ;  /* 0x000000ffff0d8224 */ /* 0x000fe200078e0030 */
[----:B-1----:R-:W-:Y:S01]  /*39b0*/  @!P0 LEA R17, R17, R16, 0x18 ;  /* 0x0000001011118211 */ /* 0x002fe200078ec0ff */
[----:B------:R2:W-:Y:S04]  /*39c0*/  @!P1 STS [R12+0x68], R23 ;  /* 0x000068170c009388 */ /* 0x0005e80000000800 */
[----:B------:R2:W-:Y:S04]  /*39d0*/  @!P1 STS [R12+0x64], R48 ;  /* 0x000064300c009388 */ /* 0x0005e80000000800 */
[----:B------:R2:W-:Y:S02]  /*39e0*/  @!P0 STS [R17+0x50], R48 ;  /* 0x0000503011008388 */ /* 0x0005e40000000800 */
.L_x_49:
[----:B------:R-:W-:Y:S05]  /*39f0*/  WARPSYNC.ALL ;  /* 0x0000000000007948 */ /* 0x000fea0003800000 */
[----:B------:R-:W0:Y:S08]  /*3a00*/  S2UR UR5, SR_CgaCtaId ;  /* 0x00000000000579c3 */ /* 0x000e300000008800 */
[----:B------:R-:W-:Y:S01]  /*3a10*/  BAR.SYNC.DEFER_BLOCKING 0x0 ;  /* 0x0000000000007b1d */ /* 0x000fe20000010000 */
[----:B------:R-:W-:-:S02]  /*3a20*/  ISETP.GT.AND P2, PT, R33, 0xa, PT ;  /* 0x0000000a2100780c */ /* 0x000fc40003f44270 */
[----:B------:R-:W-:Y:S02]  /*3a30*/  ISETP.GT.AND P1, PT, R34, 0xa, PT ;  /* 0x0000000a2200780c */ /* 0x000fe40003f24270 */
[----:B------:R-:W-:Y:S01]  /*3a40*/  ISETP.NE.AND P0, PT, R20, RZ, PT ;  /* 0x000000ff1400720c */ /* 0x000fe20003f05270 */
[----:B------:R-:W-:Y:S01]  /*3a50*/  UMOV UR4, 0x400 ;  /* 0x0000040000047882 */ /* 0x000fe20000000000 */
[----:B------:R-:W-:Y:S02]  /*3a60*/  SEL R18, RZ, 0x1, !P1 ;  /* 0x00000001ff127807 */ /* 0x000fe40004800000 */
[----:B------:R-:W-:Y:S02]  /*3a70*/  ISETP.GT.AND P3, PT, R32, 0xa, PT ;  /* 0x0000000a2000780c */ /* 0x000fe40003f64270 */
[----:B------:R-:W-:Y:S01]  /*3a80*/  ISETP.GT.AND P4, PT, R10, 0xa, PT ;  /* 0x0000000a0a00780c */ /* 0x000fe20003f84270 */
[----:B------:R-:W-:Y:S02]  /*3a90*/  VIADD R16, R18, 0x1 ;  /* 0x0000000112107836 */ /* 0x000fe40000000000 */
[----:B------:R-:W-:Y:S01]  /*3aa0*/  @!P2 IMAD.MOV R16, RZ, RZ, R18 ;  /* 0x000000ffff10a224 */ /* 0x000fe200078e0212 */
[----:B------:R-:W-:Y:S01]  /*3ab0*/  ISETP.GT.AND P2, PT, R31, 0xa, PT ;  /* 0x0000000a1f00780c */ /* 0x000fe20003f44270 */
[----:B0-----:R-:W-:-:S09]  /*3ac0*/  ULEA UR4, UR5, UR4, 0x18 ;  /* 0x0000000405047291 */ /* 0x001fd2000f8ec0ff */
[----:B--2---:R-:W0:Y:S04]  /*3ad0*/  LDS R12, [UR4+0x50] ;  /* 0x00005004ff0c7984 */ /* 0x004e280008000800 */
[----:B------:R-:W1:Y:S04]  /*3ae0*/  LDS R19, [UR4+0x6c] ;  /* 0x00006c04ff137984 */ /* 0x000e680008000800 */
[----:B------:R-:W2:Y:S01]  /*3af0*/  LDS R21, [UR4+0x64] ;  /* 0x00006404ff157984 */ /* 0x000ea20008000800 */
[----:B0-----:R-:W-:Y:S02]  /*3b00*/  SEL R12, R12, RZ, P0 ;  /* 0x000000ff0c0c7207 */ /* 0x001fe40000000000 */
[----:B-1----:R-:W-:-:S03]  /*3b10*/  ISETP.GT.AND P0, PT, R19, 0x200, PT ;  /* 0x000002001300780c */ /* 0x002fc60003f04270 */
[----:B------:R-:W-:-:S04]  /*3b20*/  IMAD.IADD R23, R12, 0x1, R13 ;  /* 0x000000010c177824 */ /* 0x000fc800078e020d */
[----:B------:R-:W-:Y:S02]  /*3b30*/  IMAD.IADD R16, R23, 0x1, R16 ;  /* 0x0000000117107824 */ /* 0x000fe400078e0210 */
[--C-:B------:R-:W-:Y:S02]  /*3b40*/  IMAD.IADD R12, R7, 0x1, R23.reuse ;  /* 0x00000001070c7824 */ /* 0x100fe400078e0217 */
[----:B------:R-:W-:Y:S02]  /*3b50*/  VIADD R7, R16, 0x1 ;  /* 0x0000000110077836 */ /* 0x000fe40000000000 */
[----:B------:R-:W-:Y:S02]  /*3b60*/  IMAD.IADD R0, R0, 0x1, R23 ;  /* 0x0000000100007824 */ /* 0x000fe400078e0217 */
[----:B------:R-:W-:Y:S02]  /*3b70*/  @!P3 IMAD.MOV R7, RZ, RZ, R16 ;  /* 0x000000ffff07b224 */ /* 0x000fe400078e0210 */
[----:B------:R-:W-:-:S02]  /*3b80*/  VIADD R14, R0, 0x1 ;  /* 0x00000001000e7836 */ /* 0x000fc40000000000 */
[----:B------:R-:W-:Y:S02]  /*3b90*/  VIADD R13, R7, 0x1 ;  /* 0x00000001070d7836 */ /* 0x000fe40000000000 */
[--C-:B------:R-:W-:Y:S02]  /*3ba0*/  IMAD.IADD R8, R8, 0x1, R23.reuse ;  /* 0x0000000108087824 */ /* 0x100fe400078e0217 */
[--C-:B------:R-:W-:Y:S02]  /*3bb0*/  IMAD.IADD R6, R6, 0x1, R23.reuse ;  /* 0x0000000106067824 */ /* 0x100fe400078e0217 */
[--C-:B------:R-:W-:Y:S02]  /*3bc0*/  IMAD.IADD R5, R5, 0x1, R23.reuse ;  /* 0x0000000105057824 */ /* 0x100fe400078e0217 */
[--C-:B------:R-:W-:Y:S02]  /*3bd0*/  IMAD.IADD R4, R4, 0x1, R23.reuse ;  /* 0x0000000104047824 */ /* 0x100fe400078e0217 */
[----:B------:R-:W-:-:S02]  /*3be0*/  IMAD.IADD R15, R3, 0x1, R23 ;  /* 0x00000001030f7824 */ /* 0x000fc400078e0217 */
[--C-:B------:R-:W-:Y:S02]  /*3bf0*/  IMAD.IADD R17, R2, 0x1, R23.reuse ;  /* 0x0000000102117824 */ /* 0x100fe400078e0217 */
[----:B------:R-:W-:Y:S02]  /*3c00*/  IMAD.IADD R45, R18, 0x1, R23 ;  /* 0x00000001122d7824 */ /* 0x000fe400078e0217 */
[----:B------:R-:W-:Y:S02]  /*3c10*/  @!P4 IMAD.MOV R14, RZ, RZ, R0 ;  /* 0x000000ffff0ec224 */ /* 0x000fe400078e0200 */
[----:B------:R-:W-:Y:S01]  /*3c20*/  @!P2 IMAD.MOV R13, RZ, RZ, R7 ;  /* 0x000000ffff0da224 */ /* 0x000fe200078e0207 */
[----:B--2---:R-:W-:Y:S06]  /*3c30*/  @P0 BRA `(.L_x_62) ;  /* 0x0000000c00440947 */ /* 0x004fec0003800000 */
[----:B------:R-:W0:Y:S01]  /*3c40*/  LDCU.U8 UR4, c[0x0][0x3b8] ;  /* 0x00007700ff0477ac */ /* 0x000e220008000000 */
[----:B------:R-:W-:Y:S04]  /*3c50*/  BSSY.RECONVERGENT B0, `(.L_x_63) ;  /* 0x000000d000007945 */ /* 0x000fe80003800200 */
[----:B------:R-:W-:Y:S05]  /*3c60*/  @!P1 BRA `(.L_x_64) ;  /* 0x00000000002c9947 */ /* 0x000fea0003800000 */
[----:B0-----:R-:W-:Y:S01]  /*3c70*/  UISETP.NE.AND UP0, UPT, UR4, URZ, UPT ;  /* 0x000000ff0400728c */ /* 0x001fe2000bf05270 */
[----:B------:R-:W-:Y:S01]  /*3c80*/  CS2R R2, SRZ ;  /* 0x0000000000027805 */ /* 0x000fe2000001ff00 */
[----:B------:R-:W0:Y:S07]  /*3c90*/  LDCU.64 UR6, c[0x0][0x390] ;  /* 0x00007200ff0677ac */ /* 0x000e2e0008000a00 */
[----:B------:R-:W-:Y:S05]  /*3ca0*/  BRA.U UP0, `(.L_x_65) ;  /* 0x0000000100087547 */ /* 0x000fea000b800000 */
[----:B------:R-:W1:Y:S02]  /*3cb0*/  LDC.64 R2, c[0x0][0x3d0] ;  /* 0x0000f400ff027b82 */ /* 0x000e640000000a00 */
[----:B-1----:R-:W5:Y:S02]  /*3cc0*/  LDG.E.64 R2, desc[UR8][R2.64] ;  /* 0x0000000802027981 */ /* 0x002f64000c1e1b00 */
.L_x_65:
[----:B-----5:R-:W-:-:S04]  /*3cd0*/  IADD3 R18, P0, PT, R23, R2, RZ ;  /* 0x0000000217127210 */ /* 0x020fc80007f1e0ff */
[----:B------:R-:W-:Y:S02]  /*3ce0*/  LEA.HI.X.SX32 R3, R23, R3, 0x1, P0 ;  /* 0x0000000317037211 */ /* 0x000fe400000f0eff */
[----:B0-----:R-:W-:-:S04]  /*3cf0*/  LEA R2, P0, R18, UR6, 0x2 ;  /* 0x0000000612027c11 */ /* 0x001fc8000f8010ff */
[----:B------:R-:W-:-:S05]  /*3d00*/  LEA.HI.X R3, R18, UR7, R3, 0x2, P0 ;  /* 0x0000000712037c11 */ /* 0x000fca00080f1403 */
[----:B------:R1:W-:Y:S04]  /*3d10*/  STG.E desc[UR8][R2.64], R56 ;  /* 0x0000003802007986 */ /* 0x0003e8000c101908 */
.L_x_64:
[----:B0-----:R-:W-:Y:S05]  /*3d20*/  BSYNC.RECONVERGENT B0 ;  /* 0x0000000000007941 */ /* 0x001fea0003800200 */
.L_x_63:
[----:B------:R-:W-:Y:S01]  /*3d30*/  ISETP.GE.AND P0, PT, R33, 0xb, PT ;  /* 0x0000000b2100780c */ /* 0x000fe20003f06270 */
[----:B------:R-:W-:-:S12]  /*3d40*/  BSSY.RECONVERGENT B0, `(.L_x_66) ;  /* 0x000000d000007945 */ /* 0x000fd80003800200 */
[----:B------:R-:W-:Y:S05]  /*3d50*/  @!P0 BRA `(.L_x_67) ;  /* 0x00000000002c8947 */ /* 0x000fea0003800000 */
[----:B------:R-:W-:Y:S01]  /*3d60*/  UISETP.NE.AND UP0, UPT, UR4, URZ, UPT ;  /* 0x000000ff0400728c */ /* 0x000fe2000bf05270 */
[----:B-1----:R-:W-:Y:S01]  /*3d70*/  CS2R R2, SRZ ;  /* 0x0000000000027805 */ /* 0x002fe2000001ff00 */
[----:B------:R-:W0:Y:S07]  /*3d80*/  LDCU.64 UR6, c[0x0][0x390] ;  /* 0x00007200ff0677ac */ /* 0x000e2e0008000a00 */
[----:B------:R-:W-:Y:S05]  /*3d90*/  BRA.U UP0, `(.L_x_68) ;  /* 0x0000000100087547 */ /* 0x000fea000b800000 */
[----:B------:R-:W1:Y:S02]  /*3da0*/  LDC.64 R2, c[0x0][0x3d0] ;  /* 0x0000f400ff027b82 */ /* 0x000e640000000a00 */
[----:B-1----:R-:W5:Y:S02]  /*3db0*/  LDG.E.64 R2, desc[UR8][R2.64] ;  /* 0x0000000802027981 */ /* 0x002f64000c1e1b00 */
.L_x_68:
[----:B-----5:R-:W-:-:S04]  /*3dc0*/  IADD3 R18, P0, PT, R45, R2, RZ ;  /* 0x000000022d127210 */ /* 0x020fc80007f1e0ff */
[----:B------:R-:W-:Y:S02]  /*3dd0*/  LEA.HI.X.SX32 R3, R45, R3, 0x1, P0 ;  /* 0x000000032d037211 */ /* 0x000fe400000f0eff */
[----:B0-----:R-:W-:-:S04]  /*3de0*/  LEA R2, P0, R18, UR6, 0x2 ;  /* 0x0000000612027c11 */ /* 0x001fc8000f8010ff */
[----:B------:R-:W-:-:S05]  /*3df0*/  LEA.HI.X R3, R18, UR7, R3, 0x2, P0 ;  /* 0x0000000712037c11 */ /* 0x000fca00080f1403 */
[----:B------:R0:W-:Y:S04]  /*3e00*/  STG.E desc[UR8][R2.64], R55 ;  /* 0x0000003702007986 */ /* 0x0001e8000c101908 */
.L_x_67:
[----:B------:R-:W-:Y:S05]  /*3e10*/  BSYNC.RECONVERGENT B0 ;  /* 0x0000000000007941 */ /* 0x000fea0003800200 */
.L_x_66:
[----:B------:R-:W-:Y:S01]  /*3e20*/  ISETP.GE.AND P0, PT, R32, 0xb, PT ;  /* 0x0000000b2000780c */ /* 0x000fe20003f06270 */
[----:B------:R-:W-:-:S12]  /*3e30*/  BSSY.RECONVERGENT B0, `(.L_x_69) ;  /* 0x000000d000007945 */ /* 0x000fd80003800200 */
[----:B------:R-:W-:Y:S05]  /*3e40*/  @!P0 BRA `(.L_x_70) ;  /* 0x00000000002c8947 */ /* 0x000fea0003800000 */
[----:B------:R-:W-:Y:S01]  /*3e50*/  UISETP.NE.AND UP0, UPT, UR4, URZ, UPT ;  /* 0x000000ff0400728c */ /* 0x000fe2000bf05270 */
[----:B01----:R-:W-:Y:S01]  /*3e60*/  CS2R R2, SRZ ;  /* 0x0000000000027805 */ /* 0x003fe2000001ff00 */
[----:B------:R-:W0:Y:S07]  /*3e70*/  LDCU.64 UR6, c[0x0][0x390] ;  /* 0x00007200ff0677ac */ /* 0x000e2e0008000a00 */
[----:B------:R-:W-:Y:S05]  /*3e80*/  BRA.U UP0, `(.L_x_71) ;  /* 0x0000000100087547 */ /* 0x000fea000b800000 */
[----:B------:R-:W1:Y:S02]  /*3e90*/  LDC.64 R2, c[0x0][0x3d0] ;  /* 0x0000f400ff027b82 */ /* 0x000e640000000a00 */
[----:B-1----:R-:W5:Y:S02]  /*3ea0*/  LDG.E.64 R2, desc[UR8][R2.64] ;  /* 0x0000000802027981 */ /* 0x002f64000c1e1b00 */
.L_x_71:
[----:B-----5:R-:W-:-:S04]  /*3eb0*/  IADD3 R18, P0, PT, R16, R2, RZ ;  /* 0x0000000210127210 */ /* 0x020fc80007f1e0ff */
[----:B------:R-:W-:Y:S02]  /*3ec0*/  LEA.HI.X.SX32 R3, R16, R3, 0x1, P0 ;  /* 0x0000000310037211 */ /* 0x000fe400000f0eff */
[----:B0-----:R-:W-:-:S04]  /*3ed0*/  LEA R2, P0, R18, UR6, 0x2 ;  /* 0x0000000612027c11 */ /* 0x001fc8000f8010ff */
[----:B------:R-:W-:-:S05]  /*3ee0*/  LEA.HI.X R3, R18, UR7, R3, 0x2, P0 ;  /* 0x0000000712037c11 */ /* 0x000fca00080f1403 */
[----:B------:R2:W-:Y:S04]  /*3ef0*/  STG.E desc[UR8][R2.64], R54 ;  /* 0x0000003602007986 */ /* 0x0005e8000c101908 */
.L_x_70:
[----:B------:R-:W-:Y:S05]  /*3f00*/  BSYNC.RECONVERGENT B0 ;  /* 0x0000000000007941 */ /* 0x000fea0003800200 */
.L_x_69:
[----:B------:R-:W-:Y:S01]  /*3f10*/  ISETP.GE.AND P0, PT, R31, 0xb, PT ;  /* 0x0000000b1f00780c */ /* 0x000fe20003f06270 */
[----:B------:R-:W-:-:S12]  /*3f20*/  BSSY.RECONVERGENT B0, `(.L_x_72) ;  /* 0x000000d000007945 */ /* 0x000fd80003800200 */
[----:B------:R-:W-:Y:S05]  /*3f30*/  @!P0 BRA `(.L_x_73) ;  /* 0x00000000002c8947 */ /* 0x000fea0003800000 */
[----:B------:R-:W-:Y:S01]  /*3f40*/  UISETP.NE.AND UP0, UPT, UR4, URZ, UPT ;  /* 0x000000ff0400728c */ /* 0x000fe2000bf05270 */
[----:B012---:R-:W-:Y:S01]  /*3f50*/  CS2R R2, SRZ ;  /* 0x0000000000027805 */ /* 0x007fe2000001ff00 */
[----:B------:R-:W0:Y:S07]  /*3f60*/  LDCU.64 UR6, c[0x0][0x390] ;  /* 0x00007200ff0677ac */ /* 0x000e2e0008000a00 */
[----:B------:R-:W-:Y:S05]  /*3f70*/  BRA.U UP0, `(.L_x_74) ;  /* 0x0000000100087547 */ /* 0x000fea000b800000 */
[----:B------:R-:W1:Y:S02]  /*3f80*/  LDC.64 R2, c[0x0][0x3d0] ;  /* 0x0000f400ff027b82 */ /* 0x000e640000000a00 */
[----:B-1----:R-:W5:Y:S02]  /*3f90*/  LDG.E.64 R2, desc[UR8][R2.64] ;  /* 0x0000000802027981 */ /* 0x002f64000c1e1b00 */
.L_x_74:
[----:B-----5:R-:W-:-:S04]  /*3fa0*/  IADD3 R16, P0, PT, R7, R2, RZ ;  /* 0x0000000207107210 */ /* 0x020fc80007f1e0ff */
[----:B------:R-:W-:Y:S02]  /*3fb0*/  LEA.HI.X.SX32 R3, R7, R3, 0x1, P0 ;  /* 0x0000000307037211 */ /* 0x000fe400000f0eff */
[----:B0-----:R-:W-:-:S04]  /*3fc0*/  LEA R2, P0, R16, UR6, 0x2 ;  /* 0x0000000610027c11 */ /* 0x001fc8000f8010ff */
[----:B------:R-:W-:-:S05]  /*3fd0*/  LEA.HI.X R3, R16, UR7, R3, 0x2, P0 ;  /* 0x0000000710037c11 */ /* 0x000fca00080f1403 */
[----:B------:R3:W-:Y:S04]  /*3fe0*/  STG.E desc[UR8][R2.64], R53 ;  /* 0x0000003502007986 */ /* 0x0007e8000c101908 */
.L_x_73:
[----:B------:R-:W-:Y:S05]  /*3ff0*/  BSYNC.RECONVERGENT B0 ;  /* 0x0000000000007941 */ /* 0x000fea0003800200 */
.L_x_72:
[----:B------:R-:W-:Y:S01]  /*4000*/  ISETP.GE.AND P0, PT, R30, 0xb, PT ;  /* 0x0000000b1e00780c */ /* 0x000fe20003f06270 */
[----:B------:R-:W-:-:S12]  /*4010*/  BSSY.RECONVERGENT B0, `(.L_x_75) ;  /* 0x000000d000007945 */ /* 0x000fd80003800200 */
[----:B------:R-:W-:Y:S05]  /*4020*/  @!P0 BRA `(.L_x_76) ;  /* 0x00000000002c8947 */ /* 0x000fea0003800000 */
[----:B------:R-:W-:Y:S01]  /*4030*/  UISETP.NE.AND UP0, UPT, UR4, URZ, UPT ;  /* 0x000000ff0400728c */ /* 0x000fe2000bf05270 */
[----:B0123--:R-:W-:Y:S01]  /*4040*/  CS2R R2, SRZ ;  /* 0x0000000000027805 */ /* 0x00ffe2000001ff00 */
[----:B------:R-:W0:Y:S07]  /*4050*/  LDCU.64 UR6, c[0x0][0x390] ;  /* 0x00007200ff0677ac */ /* 0x000e2e0008000a00 */
[----:B------:R-:W-:Y:S05]  /*4060*/  BRA.U UP0, `(.L_x_77) ;  /* 0x0000000100087547 */ /* 0x000fea000b800000 */
[----:B------:R-:W1:Y:S02]  /*4070*/  LDC.64 R2, c[0x0][0x3d0] ;  /* 0x0000f400ff027b82 */ /* 0x000e640000000a00 */
[----:B-1----:R-:W5:Y:S02]  /*4080*/  LDG.E.64 R2, desc[UR8][R2.64] ;  /* 0x0000000802027981 */ /* 0x002f64000c1e1b00 */
.L_x_77:
[----:B-----5:R-:W-:-:S04]  /*4090*/  IADD3 R7, P0, PT, R13, R2, RZ ;  /* 0x000000020d077210 */ /* 0x020fc80007f1e0ff */
[----:B------:R-:W-:Y:S02]  /*40a0*/  LEA.HI.X.SX32 R16, R13, R3, 0x1, P0 ;  /* 0x000000030d107211 */ /* 0x000fe400000f0eff */
[----:B0-----:R-:W-:-:S04]  /*40b0*/  LEA R2, P0, R7, UR6, 0x2 ;  /* 0x0000000607027c11 */ /* 0x001fc8000f8010ff */
[----:B------:R-:W-:-:S05]  /*40c0*/  LEA.HI.X R3, R7, UR7, R16, 0x2, P0 ;  /* 0x0000000707037c11 */ /* 0x000fca00080f1410 */
[----:B------:R4:W-:Y:S04]  /*40d0*/  STG.E desc[UR8][R2.64], R52 ;  /* 0x0000003402007986 */ /* 0x0009e8000c101908 */
.L_x_76:
[----:B------:R-:W-:Y:S05]  /*40e0*/  BSYNC.RECONVERGENT B0 ;  /* 0x0000000000007941 */ /* 0x000fea0003800200 */
.L_x_75:
[----:B------:R-:W-:Y:S01]  /*40f0*/  ISETP.GE.AND P0, PT, R29, 0xb, PT ;  /* 0x0000000b1d00780c */ /* 0x000fe20003f06270 */
[----:B------:R-:W-:-:S12]  /*4100*/  BSSY.RECONVERGENT B0, `(.L_x_78) ;  /* 0x000000d000007945 */ /* 0x000fd80003800200 */
[----:B------:R-:W-:Y:S05]  /*4110*/  @!P0 BRA `(.L_x_79) ;  /* 0x00000000002c8947 */ /* 0x000fea0003800000 */
[----:B------:R-:W-:Y:S01]  /*4120*/  UISETP.NE.AND UP0, UPT, UR4, URZ, UPT ;  /* 0x000000ff0400728c */ /* 0x000fe2000bf05270 */
[----:B01234-:R-:W-:Y:S01]  /*4130*/  CS2R R2, SRZ ;  /* 0x0000000000027805 */ /* 0x01ffe2000001ff00 */
[----:B------:R-:W0:Y:S07]  /*4140*/  LDCU.64 UR6, c[0x0][0x390] ;  /* 0x00007200ff0677ac */ /* 0x000e2e0008000a00 */
[----:B------:R-:W-:Y:S05]  /*4150*/  BRA.U UP0, `(.L_x_80) ;  /* 0x0000000100087547 */ /* 0x000fea000b800000 */
[----:B------:R-:W1:Y:S02]  /*4160*/  LDC.64 R2, c[0x0][0x3d0] ;  /* 0x0000f400ff027b82 */ /* 0x000e640000000a00 */
[----:B-1----:R-:W5:Y:S02]  /*4170*/  LDG.E.64 R2, desc[UR8][R2.64] ;  /* 0x0000000802027981 */ /* 0x002f64000c1e1b00 */
.L_x_80:
[----:B-----5:R-:W-:-:S04]  /*4180*/  IADD3 R7, P0, PT, R8, R2, RZ ;  /* 0x0000000208077210 */ /* 0x020fc80007f1e0ff */
[----:B------:R-:W-:Y:S02]  /*4190*/  LEA.HI.X.SX32 R8, R8, R3, 0x1, P0 ;  /* 0x0000000308087211 */ /* 0x000fe400000f0eff */
[----:B0-----:R-:W-:-:S04]  /*41a0*/  LEA R2, P0, R7, UR6, 0x2 ;  /* 0x0000000607027c11 */ /* 0x001fc8000f8010ff */
[----:B------:R-:W-:-:S05]  /*41b0*/  LEA.HI.X R3, R7, UR7, R8, 0x2, P0 ;  /* 0x0000000707037c11 */ /* 0x000fca00080f1408 */
[----:B------:R0:W-:Y:S04]  /*41c0*/  STG.E desc[UR8][R2.64], R44 ;  /* 0x0000002c02007986 */ /* 0x0001e8000c101908 */
.L_x_79:
[----:B------:R-:W-:Y:S05]  /*41d0*/  BSYNC.RECONVERGENT B0 ;  /* 0x0000000000007941 */ /* 0x000fea0003800200 */
.L_x_78:
        /* <DEDUP_REMOVED lines=9> */
.L_x_83:
[----:B-----5:R-:W-:-:S04]  /*4270*/  IADD3 R7, P0, PT, R12, R2, RZ ;  /* 0x000000020c077210 */ /* 0x020fc80007f1e0ff */
[----:B------:R-:W-:Y:S02]  /*4280*/  LEA.HI.X.SX32 R12, R12, R3, 0x1, P0 ;  /* 0x000000030c0c7211 */ /* 0x000fe400000f0eff */
[----:B0-----:R-:W-:-:S04]  /*4290*/  LEA R2, P0, R7, UR6, 0x2 ;  /* 0x0000000607027c11 */ /* 0x001fc8000f8010ff */
[----:B------:R-:W-:-:S05]  /*42a0*/  LEA.HI.X R3, R7, UR7, R12, 0x2, P0 ;  /* 0x0000000707037c11 */ /* 0x000fca00080f140c */
[----:B------:R0:W-:Y:S04]  /*42b0*/  STG.E desc[UR8][R2.64], R43 ;  /* 0x0000002b02007986 */ /* 0x0001e8000c101908 */
.L_x_82:
[----:B------:R-:W-:Y:S05]  /*42c0*/  BSYNC.RECONVERGENT B0 ;  /* 0x0000000000007941 */ /* 0x000fea0003800200 */
.L_x_81:
        /* <DEDUP_REMOVED lines=9> */
.L_x_86:
[----:B-----5:R-:W-:-:S04]  /*4360*/  IADD3 R7, P0, PT, R6, R2, RZ ;  /* 0x0000000206077210 */ /* 0x020fc80007f1e0ff */
[----:B------:R-:W-:Y:S02]  /*4370*/  LEA.HI.X.SX32 R6, R6, R3, 0x1, P0 ;  /* 0x0000000306067211 */ /* 0x000fe400000f0eff */
[----:B0-----:R-:W-:-:S04]  /*4380*/  LEA R2, P0, R7, UR6, 0x2 ;  /* 0x0000000607027c11 */ /* 0x001fc8000f8010ff */
[----:B------:R-:W-:-:S05]  /*4390*/  LEA.HI.X R3, R7, UR7, R6, 0x2, P0 ;  /* 0x0000000707037c11 */ /* 0x000fca00080f1406 */
[----:B------:R0:W-:Y:S04]  /*43a0*/  STG.E desc[UR8][R2.64], R42 ;  /* 0x0000002a02007986 */ /* 0x0001e8000c101908 */
.L_x_85:
[----:B------:R-:W-:Y:S05]  /*43b0*/  BSYNC.RECONVERGENT B0 ;  /* 0x0000000000007941 */ /* 0x000fea0003800200 */
.L_x_84:
        /* <DEDUP_REMOVED lines=9> */
.L_x_89:
[----:B-----5:R-:W-:-:S04]  /*4450*/  IADD3 R6, P0, PT, R5, R2, RZ ;  /* 0x0000000205067210 */ /* 0x020fc80007f1e0ff */
[----:B------:R-:W-:Y:S02]  /*4460*/  LEA.HI.X.SX32 R3, R5, R3, 0x1, P0 ;  /* 0x0000000305037211 */ /* 0x000fe400000f0eff */
[----:B0-----:R-:W-:-:S04]  /*4470*/  LEA R2, P0, R6, UR6, 0x2 ;  /* 0x0000000606027c11 */ /* 0x001fc8000f8010ff */
[----:B------:R-:W-:-:S05]  /*4480*/  LEA.HI.X R3, R6, UR7, R3, 0x2, P0 ;  /* 0x0000000706037c11 */ /* 0x000fca00080f1403 */
[----:B------:R0:W-:Y:S04]  /*4490*/  STG.E desc[UR8][R2.64], R41 ;  /* 0x0000002902007986 */ /* 0x0001e8000c101908 */
.L_x_88:
[----:B------:R-:W-:Y:S05]  /*44a0*/  BSYNC.RECONVERGENT B0 ;  /* 0x0000000000007941 */ /* 0x000fea0003800200 */
.L_x_87:
        /* <DEDUP_REMOVED lines=9> */
.L_x_92:
[----:B-----5:R-:W-:-:S04]  /*4540*/  IADD3 R5, P0, PT, R4, R2, RZ ;  /* 0x0000000204057210 */ /* 0x020fc80007f1e0ff */
[----:B------:R-:W-:Y:S02]  /*4550*/  LEA.HI.X.SX32 R4, R4, R3, 0x1, P0 ;  /* 0x0000000304047211 */ /* 0x000fe400000f0eff */
[----:B0-----:R-:W-:-:S04]  /*4560*/  LEA R2, P0, R5, UR6, 0x2 ;  /* 0x0000000605027c11 */ /* 0x001fc8000f8010ff */
[----:B------:R-:W-:-:S05]  /*4570*/  LEA.HI.X R3, R5, UR7, R4, 0x2, P0 ;  /* 0x0000000705037c11 */ /* 0x000fca00080f1404 */
[----:B------:R0:W-:Y:S04]  /*4580*/  STG.E desc[UR8][R2.64], R40 ;  /* 0x0000002802007986 */ /* 0x0001e8000c101908 */
.L_x_91:
[----:B------:R-:W-:Y:S05]  /*4590*/  BSYNC.RECONVERGENT B0 ;  /* 0x0000000000007941 */ /* 0x000fea0003800200 */
.L_x_90:
        /* <DEDUP_REMOVED lines=9> */
.L_x_95:
[----:B-----5:R-:W-:-:S04]  /*4630*/  IADD3 R4, P0, PT, R15, R2, RZ ;  /* 0x000000020f047210 */ /* 0x020fc80007f1e0ff */
[----:B------:R-:W-:Y:S02]  /*4640*/  LEA.HI.X.SX32 R3, R15, R3, 0x1, P0 ;  /* 0x000000030f037211 */ /* 0x000fe400000f0eff */
[----:B0-----:R-:W-:-:S04]  /*4650*/  LEA R2, P0, R4, UR6, 0x2 ;  /* 0x0000000604027c11 */ /* 0x001fc8000f8010ff */
[----:B------:R-:W-:-:S05]  /*4660*/  LEA.HI.X R3, R4, UR7, R3, 0x2, P0 ;  /* 0x0000000704037c11 */ /* 0x000fca00080f1403 */
[----:B------:R0:W-:Y:S04]  /*4670*/  STG.E desc[UR8][R2.64], R39 ;  /* 0x0000002702007986 */ /* 0x0001e8000c101908 */
.L_x_94:
[----:B------:R-:W-:Y:S05]  /*4680*/  BSYNC.RECONVERGENT B0 ;  /* 0x0000000000007941 */ /* 0x000fea0003800200 */
.L_x_93:
        /* <DEDUP_REMOVED lines=9> */
.L_x_98:
[----:B-----5:R-:W-:-:S04]  /*4720*/  IADD3 R4, P0, PT, R17, R2, RZ ;  /* 0x0000000211047210 */ /* 0x020fc80007f1e0ff */
[----:B------:R-:W-:Y:S02]  /*4730*/  LEA.HI.X.SX32 R3, R17, R3, 0x1, P0 ;  /* 0x0000000311037211 */ /* 0x000fe400000f0eff */
[----:B0-----:R-:W-:-:S04]  /*4740*/  LEA R2, P0, R4, UR6, 0x2 ;  /* 0x0000000604027c11 */ /* 0x001fc8000f8010ff */
[----:B------:R-:W-:-:S05]  /*4750*/  LEA.HI.X R3, R4, UR7, R3, 0x2, P0 ;  /* 0x0000000704037c11 */ /* 0x000fca00080f1403 */
[----:B------:R0:W-:Y:S04]  /*4760*/  STG.E desc[UR8][R2.64], R37 ;  /* 0x0000002502007986 */ /* 0x0001e8000c101908 */
.L_x_97:
[----:B------:R-:W-:Y:S05]  /*4770*/  BSYNC.RECONVERGENT B0 ;  /* 0x0000000000007941 */ /* 0x000fea0003800200 */
.L_x_96:
        /* <DEDUP_REMOVED lines=9> */
.L_x_101:
[----:B-----5:R-:W-:-:S04]  /*4810*/  IADD3 R4, P0, PT, R0, R2, RZ ;  /* 0x0000000200047210 */ /* 0x020fc80007f1e0ff */
[----:B------:R-:W-:Y:S02]  /*4820*/  LEA.HI.X.SX32 R3, R0, R3, 0x1, P0 ;  /* 0x0000000300037211 */ /* 0x000fe400000f0eff */
[----:B0-----:R-:W-:-:S04]  /*4830*/  LEA R2, P0, R4, UR6, 0x2 ;  /* 0x0000000604027c11 */ /* 0x001fc8000f8010ff */
[----:B------:R-:W-:-:S05]  /*4840*/  LEA.HI.X R3, R4, UR7, R3, 0x2, P0 ;  /* 0x0000000704037c11 */ /* 0x000fca00080f1403 */
[----:B------:R0:W-:Y:S04]  /*4850*/  STG.E desc[UR8][R2.64], R36 ;  /* 0x0000002402007986 */ /* 0x0001e8000c101908 */
.L_x_100:
[----:B------:R-:W-:Y:S05]  /*4860*/  BSYNC.RECONVERGENT B0 ;  /* 0x0000000000007941 */ /* 0x000fea0003800200 */
.L_x_99:
[----:B------:R-:W-:-:S13]  /*4870*/  ISETP.GE.AND P0, PT, R9, 0xb, PT ;  /* 0x0000000b0900780c */ /* 0x000fda0003f06270 */
[----:B------:R-:W-:Y:S05]  /*4880*/  @!P0 EXIT ;  /* 0x000000000000894d */ /* 0x000fea0003800000 */
[----:B------:R-:W-:Y:S01]  /*4890*/  UISETP.NE.AND UP0, UPT, UR4, URZ, UPT ;  /* 0x000000ff0400728c */ /* 0x000fe2000bf05270 */
[----:B01234-:R-:W-:-:S08]  /*48a0*/  CS2R R2, SRZ ;  /* 0x0000000000027805 */ /* 0x01ffd0000001ff00 */
[----:B------:R-:W-:Y:S05]  /*48b0*/  BRA.U UP0, `(.L_x_102) ;  /* 0x0000000100087547 */ /* 0x000fea000b800000 */
[----:B------:R-:W0:Y:S02]  /*48c0*/  LDC.64 R2, c[0x0][0x3d0] ;  /* 0x0000f400ff027b82 */ /* 0x000e240000000a00 */
[----:B0-----:R-:W5:Y:S02]  /*48d0*/  LDG.E.64 R2, desc[UR8][R2.64] ;  /* 0x0000000802027981 */ /* 0x001f64000c1e1b00 */
.L_x_102:
[----:B------:R-:W0:Y:S01]  /*48e0*/  LDCU.64 UR4, c[0x0][0x390] ;  /* 0x00007200ff0477ac */ /* 0x000e220008000a00 */
[----:B-----5:R-:W-:-:S04]  /*48f0*/  IADD3 R0, P0, PT, R14, R2, RZ ;  /* 0x000000020e007210 */ /* 0x020fc80007f1e0ff */
[----:B------:R-:W-:Y:S02]  /*4900*/  LEA.HI.X.SX32 R3, R14, R3, 0x1, P0 ;  /* 0x000000030e037211 */ /* 0x000fe400000f0eff */
[----:B0-----:R-:W-:-:S04]  /*4910*/  LEA R2, P0, R0, UR4, 0x2 ;  /* 0x0000000400027c11 */ /* 0x001fc8000f8010ff */
[----:B------:R-:W-:-:S05]  /*4920*/  LEA.HI.X R3, R0, UR5, R3, 0x2, P0 ;  /* 0x0000000500037c11 */ /* 0x000fca00080f1403 */
[----:B------:R-:W-:Y:S01]  /*4930*/  STG.E desc[UR8][R2.64], R35 ;  /* 0x0000002302007986 */ /* 0x000fe2000c101908 */
[----:B------:R-:W-:Y:S05]  /*4940*/  EXIT ;  /* 0x000000000000794d */ /* 0x000fea0003800000 */
.L_x_62:
[----:B------:R-:W-:Y:S01]  /*4950*/  BAR.SYNC.DEFER_BLOCKING 0x0 ;  /* 0x0000000000007b1d */ /* 0x000fe20000010000 */
[----:B------:R-:W-:Y:S02]  /*4960*/  ISETP.GE.AND P3, PT, R34, 0xb, PT ;  /* 0x0000000b2200780c */ /* 0x000fe40003f66270 */
[----:B------:R-:W-:Y:S02]  /*4970*/  ISETP.GE.AND P4, PT, R33, 0xb, PT ;  /* 0x0000000b2100780c */ /* 0x000fe40003f86270 */
[----:B------:R-:W-:Y:S02]  /*4980*/  ISETP.GE.AND P5, PT, R32, 0xb, PT ;  /* 0x0000000b2000780c */ /* 0x000fe40003fa6270 */
[----:B------:R-:W-:Y:S02]  /*4990*/  ISETP.GE.AND P6, PT, R31, 0xb, PT ;  /* 0x0000000b1f00780c */ /* 0x000fe40003fc6270 */
[----:B------:R-:W-:Y:S02]  /*49a0*/  ISETP.GE.AND P0, PT, R30, 0xb, PT ;  /* 0x0000000b1e00780c */ /* 0x000fe40003f06270 */
[----:B------:R-:W-:-:S02]  /*49b0*/  ISETP.GE.AND P1, PT, R29, 0xb, PT ;  /* 0x0000000b1d00780c */ /* 0x000fc40003f26270 */
[----:B------:R-:W-:Y:S01]  /*49c0*/  ISETP.GE.AND P2, PT, R28, 0xb, PT ;  /* 0x0000000b1c00780c */ /* 0x000fe20003f46270 */
[--C-:B------:R-:W-:Y:S02]  /*49d0*/  @P3 IMAD.IADD R2, R23, 0x1, -R21.reuse ;  /* 0x0000000117023824 */ /* 0x100fe400078e0a15 */
[--C-:B------:R-:W-:Y:S02]  /*49e0*/  @P4 IMAD.IADD R18, R45, 0x1, -R21.reuse ;  /* 0x000000012d124824 */ /* 0x100fe400078e0a15 */
[--C-:B------:R-:W-:Y:S01]  /*49f0*/  @P5 IMAD.IADD R16, R16, 0x1, -R21.reuse ;  /* 0x0000000110105824 */ /* 0x100fe200078e0a15 */
[----:B------:R-:W-:Y:S01]  /*4a00*/  @P3 LEA R3, R2, UR4, 0x2 ;  /* 0x0000000402033c11 */ /* 0x000fe2000f8e10ff */
[--C-:B------:R-:W-:Y:S01]  /*4a10*/  @P6 IMAD.IADD R2, R7, 0x1, -R21.reuse ;  /* 0x0000000107026824 */ /* 0x100fe200078e0a15 */
[----:B------:R-:W-:Y:S01]  /*4a20*/  @P4 LEA R18, R18, UR4, 0x2 ;  /* 0x0000000412124c11 */ /* 0x000fe2000f8e10ff */
[--C-:B------:R-:W-:Y:S01]  /*4a30*/  @P0 IMAD.IADD R13, R13, 0x1, -R21.reuse ;  /* 0x000000010d0d0824 */ /* 0x100fe200078e0a15 */
[----:B------:R-:W-:Y:S01]  /*4a40*/  @P5 LEA R7, R16, UR4, 0x2 ;  /* 0x0000000410075c11 */ /* 0x000fe2000f8e10ff */
[--C-:B------:R-:W-:Y:S01]  /*4a50*/  @P1 IMAD.IADD R8, R8, 0x1, -R21.reuse ;  /* 0x0000000108081824 */ /* 0x100fe200078e0a15 */
[----:B------:R-:W-:Y:S01]  /*4a60*/  @P6 LEA R2, R2, UR4, 0x2 ;  /* 0x0000000402026c11 */ /* 0x000fe2000f8e10ff */
[----:B------:R-:W-:Y:S01]  /*4a70*/  @P2 IMAD.IADD R12, R12, 0x1, -R21 ;  /* 0x000000010c0c2824 */ /* 0x000fe200078e0a15 */
[----:B-----5:R0:W-:Y:S01]  /*4a80*/  @P3 STS [R3], R56 ;  /* 0x0000003803003388 */ /* 0x0201e20000000800 */
[----:B------:R-:W-:-:S02]  /*4a90*/  @P0 LEA R13, R13, UR4, 0x2 ;  /* 0x000000040d0d0c11 */ /* 0x000fc4000f8e10ff */
[----:B------:R-:W-:Y:S01]  /*4aa0*/  ISETP.GE.AND P3, PT, R27, 0xb, PT ;  /* 0x0000000b1b00780c */ /* 0x000fe20003f66270 */
[----:B------:R-:W-:Y:S01]  /*4ab0*/  @P4 STS [R18], R55 ;  /* 0x0000003712004388 */ /* 0x000fe20000000800 */
[----:B------:R-:W-:Y:S02]  /*4ac0*/  @P2 LEA R12, R12, UR4, 0x2 ;  /* 0x000000040c0c2c11 */ /* 0x000fe4000f8e10ff */
[----:B------:R-:W-:Y:S01]  /*4ad0*/  ISETP.GE.AND P4, PT, R26, 0xb, PT ;  /* 0x0000000b1a00780c */ /* 0x000fe20003f86270 */
[----:B------:R1:W-:Y:S01]  /*4ae0*/  @P5 STS [R7], R54 ;  /* 0x0000003607005388 */ /* 0x0003e20000000800 */
[----:B------:R-:W-:Y:S02]  /*4af0*/  ISETP.GE.AND P5, PT, R25, 0xb, PT ;  /* 0x0000000b1900780c */ /* 0x000fe40003fa6270 */
[----:B0-----:R-:W-:Y:S01]  /*4b00*/  @P1 LEA R3, R8, UR4, 0x2 ;  /* 0x0000000408031c11 */ /* 0x001fe2000f8e10ff */
[----:B------:R0:W-:Y:S01]  /*4b10*/  @P6 STS [R2], R53 ;  /* 0x0000003502006388 */ /* 0x0001e20000000800 */
[----:B------:R-:W-:-:S03]  /*4b20*/  ISETP.GE.AND P6, PT, R24, 0xb, PT ;  /* 0x0000000b1800780c */ /* 0x000fc60003fc6270 */
[----:B------:R-:W-:Y:S01]  /*4b30*/  @P0 STS [R13], R52 ;  /* 0x000000340d000388 */ /* 0x000fe20000000800 */
[----:B------:R-:W-:Y:S01]  /*4b40*/  ISETP.GE.AND P0, PT, R11, 0xb, PT ;  /* 0x0000000b0b00780c */ /* 0x000fe20003f06270 */
[--C-:B------:R-:W-:Y:S02]  /*4b50*/  @P3 IMAD.IADD R6, R6, 0x1, -R21.reuse ;  /* 0x0000000106063824 */ /* 0x100fe400078e0a15 */
[----:B------:R2:W-:Y:S01]  /*4b60*/  @P1 STS [R3], R44 ;  /* 0x0000002c03001388 */ /* 0x0005e20000000800 */
[----:B------:R-:W-:Y:S01]  /*4b70*/  ISETP.GE.AND P1, PT, R10, 0xb, PT ;  /* 0x0000000b0a00780c */ /* 0x000fe20003f26270 */
[--C-:B-1----:R-:W-:Y:S01]  /*4b80*/  @P4 IMAD.IADD R7, R5, 0x1, -R21.reuse ;  /* 0x0000000105074824 */ /* 0x102fe200078e0a15 */
[----:B------:R-:W-:Y:S01]  /*4b90*/  @P3 LEA R5, R6, UR4, 0x2 ;  /* 0x0000000406053c11 */ /* 0x000fe2000f8e10ff */
[----:B------:R-:W-:Y:S01]  /*4ba0*/  @P2 STS [R12], R43 ;  /* 0x0000002b0c002388 */ /* 0x000fe20000000800 */
[----:B------:R-:W-:Y:S01]  /*4bb0*/  ISETP.GE.AND P2, PT, R9, 0xb, PT ;  /* 0x0000000b0900780c */ /* 0x000fe20003f46270 */
[--C-:B------:R-:W-:Y:S01]  /*4bc0*/  @P5 IMAD.IADD R4, R4, 0x1, -R21.reuse ;  /* 0x0000000104045824 */ /* 0x100fe200078e0a15 */
[----:B0-----:R-:W-:Y:S01]  /*4bd0*/  @P4 LEA R2, R7, UR4, 0x2 ;  /* 0x0000000407024c11 */ /* 0x001fe2000f8e10ff */
[--C-:B------:R-:W-:Y:S01]  /*4be0*/  @P6 IMAD.IADD R15, R15, 0x1, -R21.reuse ;  /* 0x000000010f0f6824 */ /* 0x100fe200078e0a15 */
[----:B------:R0:W-:Y:S01]  /*4bf0*/  @P3 STS [R5], R42 ;  /* 0x0000002a05003388 */ /* 0x0001e20000000800 */
[----:B------:R-:W-:Y:S01]  /*4c00*/  @P0 IMAD.IADD R17, R17, 0x1, -R21 ;  /* 0x0000000111110824 */ /* 0x000fe200078e0a15 */
[----:B--2---:R-:W-:-:S02]  /*4c10*/  @P5 LEA R3, R4, UR4, 0x2 ;  /* 0x0000000404035c11 */ /* 0x004fc4000f8e10ff */
[----:B------:R1:W-:Y:S01]  /*4c20*/  @P4 STS [R2], R41 ;  /* 0x0000002902004388 */ /* 0x0003e20000000800 */
[--C-:B------:R-:W-:Y:S01]  /*4c30*/  @P1 IMAD.IADD R6, R0, 0x1, -R21.reuse ;  /* 0x0000000100061824 */ /* 0x100fe200078e0a15 */
[----:B------:R-:W-:Y:S02]  /*4c40*/  @P6 LEA R0, R15, UR4, 0x2 ;  /* 0x000000040f006c11 */ /* 0x000fe4000f8e10ff */
[----:B------:R-:W-:Y:S01]  /*4c50*/  @P0 LEA R4, R17, UR4, 0x2 ;  /* 0x0000000411040c11 */ /* 0x000fe2000f8e10ff */
[----:B------:R-:W-:Y:S01]  /*4c60*/  @P2 IMAD.IADD R14, R14, 0x1, -R21 ;  /* 0x000000010e0e2824 */ /* 0x000fe200078e0a15 */
[----:B0-----:R-:W-:Y:S01]  /*4c70*/  @P1 LEA R5, R6, UR4, 0x2 ;  /* 0x0000000406051c11 */ /* 0x001fe2000f8e10ff */
[----:B------:R1:W-:Y:S01]  /*4c80*/  @P5 STS [R3], R40 ;  /* 0x0000002803005388 */ /* 0x0003e20000000800 */
[----:B------:R-:W-:Y:S02]  /*4c90*/  ISETP.GE.AND P3, PT, R20, R19, PT ;  /* 0x000000131400720c */ /* 0x000fe40003f66270 */
[----:B------:R-:W-:Y:S01]  /*4ca0*/  @P2 LEA R14, R14, UR4, 0x2 ;  /* 0x000000040e0e2c11 */ /* 0x000fe2000f8e10ff */
[----:B------:R1:W-:Y:S04]  /*4cb0*/  @P6 STS [R0], R39 ;  /* 0x0000002700006388 */ /* 0x0003e80000000800 */
[----:B------:R1:W-:Y:S04]  /*4cc0*/  @P0 STS [R4], R37 ;  /* 0x0000002504000388 */ /* 0x0003e80000000800 */
[----:B------:R1:W-:Y:S04]  /*4cd0*/  @P1 STS [R5], R36 ;  /* 0x0000002405001388 */ /* 0x0003e80000000800 */
[----:B------:R1:W-:Y:S01]  /*4ce0*/  @P2 STS [R14], R35 ;  /* 0x000000230e002388 */ /* 0x0003e20000000800 */
[----:B------:R-:W-:Y:S06]  /*4cf0*/  BAR.SYNC.DEFER_BLOCKING 0x0 ;  /* 0x0000000000007b1d */ /* 0x000fec0000010000 */
[----:B------:R-:W-:Y:S05]  /*4d00*/  @P3 EXIT ;  /* 0x000000000000394d */ /* 0x000fea0003800000 */
[----:B-1----:R-:W-:Y:S01]  /*4d10*/  LOP3.LUT R0, RZ, R20, RZ, 0x33, !PT ;  /* 0x00000014ff007212 */ /* 0x002fe200078e33ff */
[----:B------:R-:W0:Y:S01]  /*4d20*/  LDCU.U8 UR6, c[0x0][0x3b8] ;  /* 0x00007700ff0677ac */ /* 0x000e220008000000 */
[----:B------:R-:W-:Y:S03]  /*4d30*/  BSSY.RECONVERGENT B0, `(.L_x_103) ;  /* 0x000001e000007945 */ /* 0x000fe60003800200 */
[----:B------:R-:W-:Y:S01]  /*4d40*/  IMAD.IADD R0, R0, 0x1, R19 ;  /* 0x0000000100007824 */ /* 0x000fe200078e0213 */
[----:B------:R-:W1:Y:S04]  /*4d50*/  LDCU.64 UR10, c[0x0][0x390] ;  /* 0x00007200ff0a77ac */ /* 0x000e680008000a00 */
[----:B------:R-:W-:-:S02]  /*4d60*/  LOP3.LUT R2, R0, 0x600, RZ, 0xc0, !PT ;  /* 0x0000060000027812 */ /* 0x000fc400078ec0ff */
[----:B------:R-:W-:Y:S02]  /*4d70*/  ISETP.GE.U32.AND P1, PT, R0, 0x600, PT ;  /* 0x000006000000780c */ /* 0x000fe40003f26070 */
[----:B------:R-:W-:-:S13]  /*4d80*/  ISETP.NE.AND P0, PT, R2, 0x600, PT ;  /* 0x000006000200780c */ /* 0x000fda0003f05270 */
[----:B01----:R-:W-:Y:S05]  /*4d90*/  @!P0 BRA `(.L_x_104) ;  /* 0x00000000005c8947 */ /* 0x003fea0003800000 */
[----:B------:R-:W-:Y:S01]  /*4da0*/  LEA.HI R0, R0, 0x1, RZ, 0x17 ;  /* 0x0000000100007811 */ /* 0x000fe200078fb8ff */
[C---:B------:R-:W-:Y:S01]  /*4db0*/  IMAD.IADD R7, R20.reuse, 0x1, R21 ;  /* 0x0000000114077824 */ /* 0x040fe200078e0215 */
[----:B------:R-:W-:Y:S02]  /*4dc0*/  LEA R6, R20, UR4, 0x2 ;  /* 0x0000000414067c11 */ /* 0x000fe4000f8e10ff */
[----:B------:R-:W-:Y:S01]  /*4dd0*/  ISETP.NE.AND P2, PT, RZ, UR6, PT ;  /* 0x00000006ff007c0c */ /* 0x000fe2000bf45270 */
[C---:B------:R-:W-:Y:S01]  /*4de0*/  IMAD.SHL.U32 R2, R0.reuse, 0x200, RZ ;  /* 0x0000020000027824 */ /* 0x040fe200078e00ff */
[----:B------:R-:W-:-:S04]  /*4df0*/  LOP3.LUT R0, R0, 0x3, RZ, 0xc0, !PT ;  /* 0x0000000300007812 */ /* 0x000fc800078ec0ff */
[----:B------:R-:W-:Y:S01]  /*4e00*/  LOP3.LUT R3, R2, 0x600, RZ, 0xc0, !PT ;  /* 0x0000060002037812 */ /* 0x000fe200078ec0ff */
[----:B------:R-:W-:-:S04]  /*4e10*/  IMAD.MOV R0, RZ, RZ, -R0 ;  /* 0x000000ffff007224 */ /* 0x000fc800078e0a00 */
[----:B------:R-:W-:-:S07]  /*4e20*/  IMAD.IADD R20, R20, 0x1, R3 ;  /* 0x0000000114147824 */ /* 0x000fce00078e0203 */
.L_x_105:
[----:B0-----:R-:W0:Y:S01]  /*4e30*/  @!P2 LDC.64 R4, c[0x0][0x3d0] ;  /* 0x0000f400ff04ab82 */ /* 0x001e220000000a00 */
[----:B------:R-:W-:Y:S01]  /*4e40*/  CS2R R2, SRZ ;  /* 0x0000000000027805 */ /* 0x000fe2000001ff00 */
[----:B------:R1:W2:Y:S05]  /*4e50*/  LDS R9, [R6] ;  /* 0x0000000006097984 */ /* 0x0002aa0000000800 */
[----:B0-----:R-:W3:Y:S01]  /*4e60*/  @!P2 LDG.E.64 R2, desc[UR8][R4.64] ;  /* 0x000000080402a981 */ /* 0x001ee2000c1e1b00 */
[----:B------:R-:W-:Y:S02]  /*4e70*/  VIADD R0, R0, 0x1 ;  /* 0x0000000100007836 */ /* 0x000fe40000000000 */
[----:B-1----:R-:W-:Y:S01]  /*4e80*/  VIADD R6, R6, 0x800 ;  /* 0x0000080006067836 */ /* 0x002fe20000000000 */
[----:B---3--:R-:W-:-:S04]  /*4e90*/  IADD3 R8, P0, PT, R7, R2, RZ ;  /* 0x0000000207087210 */ /* 0x008fc80007f1e0ff */
[C---:B------:R-:W-:Y:S01]  /*4ea0*/  LEA.HI.X.SX32 R3, R7.reuse, R3, 0x1, P0 ;  /* 0x0000000307037211 */ /* 0x040fe200000f0eff */
[----:B------:R-:W-:Y:S01]  /*4eb0*/  VIADD R7, R7, 0x200 ;  /* 0x0000020007077836 */ /* 0x000fe20000000000 */
[----:B------:R-:W-:-:S04]  /*4ec0*/  LEA R2, P0, R8, UR10, 0x2 ;  /* 0x0000000a08027c11 */ /* 0x000fc8000f8010ff */
[----:B------:R-:W-:Y:S02]  /*4ed0*/  LEA.HI.X R3, R8, UR11, R3, 0x2, P0 ;  /* 0x0000000b08037c11 */ /* 0x000fe400080f1403 */
[----:B------:R-:W-:-:S03]  /*4ee0*/  ISETP.NE.AND P0, PT, R0, RZ, PT ;  /* 0x000000ff0000720c */ /* 0x000fc60003f05270 */
[----:B--2---:R0:W-:Y:S10]  /*4ef0*/  STG.E desc[UR8][R2.64], R9 ;  /* 0x0000000902007986 */ /* 0x0041f4000c101908 */
[----:B------:R-:W-:Y:S05]  /*4f00*/  @P0 BRA `(.L_x_105) ;  /* 0xfffffffc00c80947 */ /* 0x000fea000383ffff */
.L_x_104:
[----:B------:R-:W-:Y:S05]  /*4f10*/  BSYNC.RECONVERGENT B0 ;  /* 0x0000000000007941 */ /* 0x000fea0003800200 */
.L_x_103:
[----:B------:R-:W-:Y:S05]  /*4f20*/  @!P1 EXIT ;  /* 0x000000000000994d */ /* 0x000fea0003800000 */
[----:B------:R-:W1:Y:S01]  /*4f30*/  S2UR UR5, SR_CgaCtaId ;  /* 0x00000000000579c3 */ /* 0x000e620000008800 */
[----:B------:R-:W-:Y:S01]  /*4f40*/  UMOV UR4, 0x400 ;  /* 0x0000040000047882 */ /* 0x000fe20000000000 */
[----:B------:R-:W-:Y:S01]  /*4f50*/  UISETP.NE.AND UP0, UPT, UR6, URZ, UPT ;  /* 0x000000ff0600728c */ /* 0x000fe2000bf05270 */
[----:B------:R-:W-:Y:S01]  /*4f60*/  IMAD.IADD R21, R20, 0x1, R21 ;  /* 0x0000000114157824 */ /* 0x000fe200078e0215 */
[----:B------:R-:W2:Y:S04]  /*4f70*/  LDCU.64 UR10, c[0x0][0x390] ;  /* 0x00007200ff0a77ac */ /* 0x000ea80008000a00 */
[----:B------:R-:W-:Y:S01]  /*4f80*/  PLOP3.LUT P0, PT, PT, PT, UP0, 0x80, 0x8 ;  /* 0x000000000008781c */ /* 0x000fe20003f0f008 */
[----:B-1----:R-:W-:-:S06]  /*4f90*/  ULEA UR4, UR5, UR4, 0x18 ;  /* 0x0000000405047291 */ /* 0x002fcc000f8ec0ff */
[----:B------:R-:W-:-:S05]  /*4fa0*/  LEA R0, R20, UR4, 0x2 ;  /* 0x0000000414007c11 */ /* 0x000fca000f8e10ff */
[----:B--2---:R-:W-:-:S07]  /*4fb0*/  VIADD R0, R0, 0x1000 ;  /* 0x0000100000007836 */ /* 0x004fce0000000000 */
.L_x_106:
[----:B--2---:R-:W1:Y:S01]  /*4fc0*/  @!P0 LDC.64 R6, c[0x0][0x3d0] ;  /* 0x0000f400ff068b82 */ /* 0x004e620000000a00 */
[----:B0-----:R-:W-:Y:S01]  /*4fd0*/  CS2R R2, SRZ ;  /* 0x0000000000027805 */ /* 0x001fe2000001ff00 */
[----:B------:R-:W-:Y:S01]  /*4fe0*/  UISETP.NE.AND UP0, UPT, UR6, URZ, UPT ;  /* 0x000000ff0600728c */ /* 0x000fe2000bf05270 */
[----:B------:R-:W0:Y:S01]  /*4ff0*/  LDS R13, [R0+-0x1000] ;  /* 0xfff00000000d7984 */ /* 0x000e220000000800 */
[----:B------:R-:W-:-:S03]  /*5000*/  SHF.R.S32.HI R17, RZ, 0x1f, R21 ;  /* 0x0000001fff117819 */ /* 0x000fc60000011415 */
[----:B------:R-:W2:Y:S04]  /*5010*/  LDS R15, [R0+-0x800] ;  /* 0xfff80000000f7984 */ /* 0x000ea80000000800 */
[----:B-1----:R-:W3:Y:S01]  /*5020*/  @!P0 LDG.E.64 R2, desc[UR8][R6.64] ;  /* 0x0000000806028981 */ /* 0x002ee2000c1e1b00 */
[----:B------:R-:W-:-:S13]  /*5030*/  PLOP3.LUT P0, PT, PT, PT, UP0, 0x80, 0x8 ;  /* 0x000000000008781c */ /* 0x000fda0003f0f008 */
[----:B------:R-:W1:Y:S01]  /*5040*/  @!P0 LDC.64 R8, c[0x0][0x3d0] ;  /* 0x0000f400ff088b82 */ /* 0x000e620000000a00 */
[----:B---3--:R-:W-:-:S05]  /*5050*/  IADD3 R2, P1, PT, R21, R2, RZ ;  /* 0x0000000215027210 */ /* 0x008fca0007f3e0ff */
[----:B------:R-:W-:Y:S01]  /*5060*/  IMAD.X R3, R17, 0x1, R3, P1 ;  /* 0x0000000111037824 */ /* 0x000fe200008e0603 */
[----:B------:R-:W-:-:S04]  /*5070*/  LEA R4, P1, R2, UR10, 0x2 ;  /* 0x0000000a02047c11 */ /* 0x000fc8000f8210ff */
[----:B------:R-:W-:Y:S02]  /*5080*/  LEA.HI.X R5, R2, UR11, R3, 0x2, P1 ;  /* 0x0000000b02057c11 */ /* 0x000fe400088f1403 */
[----:B------:R-:W-:-:S03]  /*5090*/  CS2R R2, SRZ ;  /* 0x0000000000027805 */ /* 0x000fc6000001ff00 */
[----:B0-----:R0:W-:Y:S04]  /*50a0*/  STG.E desc[UR8][R4.64], R13 ;  /* 0x0000000d04007986 */ /* 0x0011e8000c101908 */
[----:B-1----:R-:W3:Y:S01]  /*50b0*/  @!P0 LDG.E.64 R2, desc[UR8][R8.64] ;  /* 0x0000000808028981 */ /* 0x002ee2000c1e1b00 */
[----:B------:R-:W1:Y:S03]  /*50c0*/  @!P0 LDC.64 R10, c[0x0][0x3d0] ;  /* 0x0000f400ff0a8b82 */ /* 0x000e660000000a00 */
[----:B------:R-:W4:Y:S01]  /*50d0*/  LDS R13, [R0] ;  /* 0x00000000000d7984 */ /* 0x000f220000000800 */
[----:B---3--:R-:W-:-:S05]  /*50e0*/  IADD3 R2, P1, PT, R21, R2, RZ ;  /* 0x0000000215027210 */ /* 0x008fca0007f3e0ff */
[----:B------:R-:W-:Y:S01]  /*50f0*/  IMAD.X R3, R17, 0x1, R3, P1 ;  /* 0x0000000111037824 */ /* 0x000fe200008e0603 */
[----:B------:R-:W-:-:S04]  /*5100*/  LEA R6, P1, R2, UR10, 0x2 ;  /* 0x0000000a02067c11 */ /* 0x000fc8000f8210ff */
[----:B------:R-:W-:Y:S02]  /*5110*/  LEA.HI.X R7, R2, UR11, R3, 0x2, P1 ;  /* 0x0000000b02077c11 */ /* 0x000fe400088f1403 */
[----:B------:R-:W-:-:S03]  /*5120*/  CS2R R2, SRZ ;  /* 0x0000000000027805 */ /* 0x000fc6000001ff00 */
[----:B--2---:R-:W-:Y:S04]  /*5130*/  STG.E desc[UR8][R6.64+0x800], R15 ;  /* 0x0008000f06007986 */ /* 0x004fe8000c101908 */
[----:B-1----:R-:W2:Y:S01]  /*5140*/  @!P0 LDG.E.64 R2, desc[UR8][R10.64] ;  /* 0x000000080a028981 */ /* 0x002ea2000c1e1b00 */
[----:B------:R-:W1:Y:S03]  /*5150*/  @!P0 LDC.64 R8, c[0x0][0x3d0] ;  /* 0x0000f400ff088b82 */ /* 0x000e660000000a00 */
[----:B------:R3:W5:Y:S01]  /*5160*/  LDS R7, [R0+0x800] ;  /* 0x0008000000077984 */ /* 0x0007620000000800 */
[----:B--2---:R-:W-:-:S05]  /*5170*/  IADD3 R2, P1, PT, R21, R2, RZ ;  /* 0x0000000215027210 */ /* 0x004fca0007f3e0ff */
[----:B------:R-:W-:Y:S01]  /*5180*/  IMAD.X R3, R17, 0x1, R3, P1 ;  /* 0x0000000111037824 */ /* 0x000fe200008e0603 */
[----:B0-----:R-:W-:-:S04]  /*5190*/  LEA R4, P1, R2, UR10, 0x2 ;  /* 0x0000000a02047c11 */ /* 0x001fc8000f8210ff */
[----:B------:R-:W-:Y:S02]  /*51a0*/  LEA.HI.X R5, R2, UR11, R3, 0x2, P1 ;  /* 0x0000000b02057c11 */ /* 0x000fe400088f1403 */
[----:B------:R-:W-:-:S03]  /*51b0*/  CS2R R2, SRZ ;  /* 0x0000000000027805 */ /* 0x000fc6000001ff00 */
[----:B----4-:R2:W-:Y:S04]  /*51c0*/  STG.E desc[UR8][R4.64+0x1000], R13 ;  /* 0x0010000d04007986 */ /* 0x0105e8000c101908 */
[----:B-1----:R-:W4:Y:S01]  /*51d0*/  @!P0 LDG.E.64 R2, desc[UR8][R8.64] ;  /* 0x0000000808028981 */ /* 0x002f22000c1e1b00 */
[----:B------:R-:W-:Y:S02]  /*51e0*/  VIADD R20, R20, 0x800 ;  /* 0x0000080014147836 */ /* 0x000fe40000000000 */
[----:B---3--:R-:W-:Y:S01]  /*51f0*/  VIADD R0, R0, 0x2000 ;  /* 0x0000200000007836 */ /* 0x008fe20000000000 */
[C---:B----4-:R-:W-:Y:S01]  /*5200*/  IADD3 R6, P1, PT, R21.reuse, R2, RZ ;  /* 0x0000000215067210 */ /* 0x050fe20007f3e0ff */
[----:B------:R-:W-:-:S04]  /*5210*/  VIADD R21, R21, 0x800 ;  /* 0x0000080015157836 */ /* 0x000fc80000000000 */
[----:B------:R-:W-:Y:S01]  /*5220*/  IMAD.X R3, R17, 0x1, R3, P1 ;  /* 0x0000000111037824 */ /* 0x000fe200008e0603 */
[----:B------:R-:W-:-:S04]  /*5230*/  LEA R2, P1, R6, UR10, 0x2 ;  /* 0x0000000a06027c11 */ /* 0x000fc8000f8210ff */
[----:B------:R-:W-:Y:S02]  /*5240*/  LEA.HI.X R3, R6, UR11, R3, 0x2, P1 ;  /* 0x0000000b06037c11 */ /* 0x000fe400088f1403 */
[----:B------:R-:W-:-:S03]  /*5250*/  ISETP.GE.AND P1, PT, R20, R19, PT ;  /* 0x000000131400720c */ /* 0x000fc60003f26270 */
[----:B-----5:R2:W-:Y:S10]  /*5260*/  STG.E desc[UR8][R2.64+0x1800], R7 ;  /* 0x0018000702007986 */ /* 0x0205f4000c101908 */
[----:B------:R-:W-:Y:S05]  /*5270*/  @!P1 BRA `(.L_x_106) ;  /* 0xfffffffc00509947 */ /* 0x000fea000383ffff */
[----:B------:R-:W-:Y:S05]  /*5280*/  EXIT ;  /* 0x000000000000794d */ /* 0x000fea0003800000 */
.L_x_0:
[----:B------:R-:W0:Y:S01]  /*5290*/  LDCU UR10, c[0x0][0x3ac] ;  /* 0x00007580ff0a77ac */ /* 0x000e220008000800 */
[----:B------:R-:W-:Y:S01]  /*52a0*/  ISETP.NE.AND P0, PT, R38, RZ, PT ;  /* 0x000000ff2600720c */ /* 0x000fe20003f05270 */
[----:B------:R-:W-:Y:S01]  /*52b0*/  BSSY.RECONVERGENT B1, `(.L_x_107) ;  /* 0x0000565000017945 */ /* 0x000fe20003800200 */
[----:B0-----:R-:W-:-:S11]  /*52c0*/  UIADD3 UR4, UPT, UPT, -UR7, UR10, URZ ;  /* 0x0000000a07047290 */ /* 0x001fd6000fffe1ff */
[----:B------:R-:W-:Y:S05]  /*52d0*/  @P0 BRA `(.L_x_108) ;  /* 0x0000002400540947 */ /* 0x000fea0003800000 */
[----:B------:R-:W0:Y:S01]  /*52e0*/  S2R R60, SR_TID.X ;  /* 0x00000000003c7919 */ /* 0x000e220000002100 */
[----:B------:R-:W1:Y:S01]  /*52f0*/  LDC.64 R10, c[0x0][0x3c8] ;  /* 0x0000f200ff0a7b82 */ /* 0x000e620000000a00 */
[----:B------:R-:W2:Y:S01]  /*5300*/  LDCU.U8 UR11, c[0x0][0x3b8] ;  /* 0x00007700ff0b77ac */ /* 0x000ea20008000000 */
[----:B------:R-:W3:Y:S01]  /*5310*/  LDCU.64 UR12, c[0x0][0x380] ;  /* 0x00007000ff0c77ac */ /* 0x000ee20008000a00 */
[----:B------:R-:W4:Y:S01]  /*5320*/  LDCU.64 UR14, c[0x0][0x388] ;  /* 0x00007100ff0e77ac */ /* 0x000f220008000a00 */
[----:B--2---:R-:W-:-:S04]  /*5330*/  ISETP.NE.AND P0, PT, RZ, UR11, PT ;  /* 0x0000000bff007c0c */ /* 0x004fc8000bf05270 */
[----:B-1----:R-:W-:Y:S02]  /*5340*/  SEL R10, R10, RZ, !P0 ;  /* 0x000000ff0a0a7207 */ /* 0x002fe40004000000 */
[----:B------:R-:W-:Y:S01]  /*5350*/  SEL R11, R11, RZ, !P0 ;  /* 0x000000ff0b0b7207 */ /* 0x000fe20004000000 */
[----:B0-----:R-:W-:-:S04]  /*5360*/  IMAD R9, R60, 0xe, RZ ;  /* 0x0000000e3c097824 */ /* 0x001fc800078e02ff */
[C---:B------:R-:W-:Y:S01]  /*5370*/  VIADD R17, R9.reuse, 0x1 ;  /* 0x0000000109117836 */ /* 0x040fe20000000000 */
[C---:B------:R-:W-:Y:S01]  /*5380*/  IADD3 R13, P0, P1, R9.reuse, UR7, R10 ;  /* 0x00000007090d7c10 */ /* 0x040fe2000f91e00a */
[C---:B------:R-:W-:Y:S02]  /*5390*/  VIADD R18, R9.reuse, 0x2 ;  /* 0x0000000209127836 */ /* 0x040fe40000000000 */
[C---:B------:R-:W-:Y:S01]  /*53a0*/  VIADD R19, R9.reuse, 0x3 ;  /* 0x0000000309137836 */ /* 0x040fe20000000000 */
[----:B------:R-:W-:Y:S01]  /*53b0*/  IADD3.X R14, PT, PT, RZ, R11, RZ, P0, P1 ;  /* 0x0000000bff0e7210 */ /* 0x000fe200007e24ff */
[----:B------:R-:W-:Y:S01]  /*53c0*/  VIADD R20, R9, 0x4 ;  /* 0x0000000409147836 */ /* 0x000fe20000000000 */
[----:B---3--:R-:W-:Y:S01]  /*53d0*/  LEA R10, P1, R13, UR12, 0x2 ;  /* 0x0000000c0d0a7c11 */ /* 0x008fe2000f8210ff */
[----:B------:R-:W-:Y:S01]  /*53e0*/  VIADD R21, R9, 0x5 ;  /* 0x0000000509157836 */ /* 0x000fe20000000000 */
[----:B----4-:R-:W-:Y:S01]  /*53f0*/  LEA R12, P0, R13, UR14, 0x2 ;  /* 0x0000000e0d0c7c11 */ /* 0x010fe2000f8010ff */
[----:B------:R-:W-:Y:S01]  /*5400*/  VIADD R22, R9, 0x6 ;  /* 0x0000000609167836 */ /* 0x000fe20000000000 */
[--C-:B------:R-:W-:Y:S01]  /*5410*/  LEA.HI.X R11, R13, UR13, R14.reuse, 0x2, P1 ;  /* 0x0000000d0d0b7c11 */ /* 0x100fe200088f140e */
[----:B------:R-:W-:Y:S01]  /*5420*/  VIADD R16, R9, 0x8 ;  /* 0x0000000809107836 */ /* 0x000fe20000000000 */
[----:B------:R-:W-:Y:S01]  /*5430*/  LEA.HI.X R13, R13, UR15, R14, 0x2, P0 ;  /* 0x0000000f0d0d7c11 */ /* 0x000fe200080f140e */
[C---:B------:R-:W-:Y:S01]  /*5440*/  VIADD R14, R9.reuse, 0x7 ;  /* 0x00000007090e7836 */ /* 0x040fe20000000000 */
[----:B------:R-:W-:Y:S01]  /*5450*/  ISETP.GE.AND P6, PT, R18, UR4, PT ;  /* 0x0000000412007c0c */ /* 0x000fe2000bfc6270 */
[----:B------:R-:W-:Y:S01]  /*5460*/  VIADD R23, R9, 0x9 ;  /* 0x0000000909177836 */ /* 0x000fe20000000000 */
[----:B------:R-:W-:Y:S01]  /*5470*/  ISETP.GE.AND P5, PT, R19, UR4, PT ;  /* 0x0000000413007c0c */ /* 0x000fe2000bfa6270 */
[C---:B------:R-:W-:Y:S01]  /*5480*/  VIADD R24, R9.reuse, 0xa ;  /* 0x0000000a09187836 */ /* 0x040fe20000000000 */
[----:B------:R-:W-:Y:S01]  /*5490*/  ISETP.GE.AND P4, PT, R20, UR4, PT ;  /* 0x0000000414007c0c */ /* 0x000fe2000bf86270 */
[----:B------:R-:W-:Y:S01]  /*54a0*/  VIADD R25, R9, 0xb ;  /* 0x0000000b09197836 */ /* 0x000fe20000000000 */
[----:B------:R-:W-:Y:S01]  /*54b0*/  ISETP.GE.AND P3, PT, R21, UR4, PT ;  /* 0x0000000415007c0c */ /* 0x000fe2000bf66270 */
[C---:B------:R-:W-:Y:S01]  /*54c0*/  VIADD R26, R9.reuse, 0xc ;  /* 0x0000000c091a7836 */ /* 0x040fe20000000000 */
[----:B------:R-:W-:Y:S01]  /*54d0*/  ISETP.GE.AND P2, PT, R22, UR4, PT ;  /* 0x0000000416007c0c */ /* 0x000fe2000bf46270 */
[C---:B------:R-:W-:Y:S01]  /*54e0*/  VIADD R27, R9.reuse, 0xd ;  /* 0x0000000d091b7836 */ /* 0x040fe20000000000 */
[----:B------:R-:W-:-:S02]  /*54f0*/  ISETP.GE.AND P0, PT, R9, UR4, PT ;  /* 0x0000000409007c0c */ /* 0x000fc4000bf06270 */
[----:B------:R-:W-:Y:S01]  /*5500*/  ISETP.GE.AND P1, PT, R17, UR4, PT ;  /* 0x0000000411007c0c */ /* 0x000fe2000bf26270 */
[----:B------:R-:W5:Y:S01]  /*5510*/  @!P6 LDG.E R48, desc[UR8][R10.64+0x8] ;  /* 0x000008080a30e981 */ /* 0x000f62000c1e1900 */
[----:B------:R-:W-:-:S03]  /*5520*/  ISETP.GE.AND P6, PT, R27, UR4, PT ;  /* 0x000000041b007c0c */ /* 0x000fc6000bfc6270 */
        /* <DEDUP_REMOVED lines=12> */
[----:B------:R-:W5:Y:S04]  /*55f0*/  @!P0 LDG.E R2, desc[UR8][R10.64+0x1c] ;  /* 0x00001c080a028981 */ /* 0x000f68000c1e1900 */
[----:B------:R-:W5:Y:S04]  /*5600*/  @!P1 LDG.E R3, desc[UR8][R10.64+0x20] ;  /* 0x000020080a039981 */ /* 0x000f68000c1e1900 */
[----:B------:R-:W5:Y:S04]  /*5610*/  @!P3 LDG.E R5, desc[UR8][R10.64+0x28] ;  /* 0x000028080a05b981 */ /* 0x000f68000c1e1900 */
[----:B------:R-:W5:Y:S04]  /*5620*/  @!P2 LDG.E R4, desc[UR8][R10.64+0x24] ;  /* 0x000024080a04a981 */ /* 0x000f68000c1e1900 */
[----:B------:R-:W5:Y:S04]  /*5630*/  @!P4 LDG.E R6, desc[UR8][R10.64+0x2c] ;  /* 0x00002c080a06c981 */ /* 0x000f68000c1e1900 */
[----:B------:R-:W5:Y:S04]  /*5640*/  @!P5 LDG.E R7, desc[UR8][R10.64+0x30] ;  /* 0x000030080a07d981 */ /* 0x000f68000c1e1900 */
[----:B------:R0:W5:Y:S01]  /*5650*/  @!P6 LDG.E R8, desc[UR8][R10.64+0x34] ;  /* 0x000034080a08e981 */ /* 0x000162000c1e1900 */
[----:B------:R-:W-:-:S02]  /*5660*/  P2R R16, PR, RZ, 0x2 ;  /* 0x00000002ff107803 */ /* 0x000fc40000000000 */
[----:B------:R-:W-:Y:S01]  /*5670*/  ISETP.GE.AND P1, PT, R9, UR4, PT ;  /* 0x0000000409007c0c */ /* 0x000fe2000bf26270 */
[----:B------:R-:W-:-:S12]  /*5680*/  BAR.SYNC.DEFER_BLOCKING 0x0 ;  /* 0x0000000000007b1d */ /* 0x000fd80000010000 */
[----:B------:R-:W2:Y:S01]  /*5690*/  @!P1 LDG.E R9, desc[UR8][R12.64] ;  /* 0x000000080c099981 */ /* 0x000ea2000c1e1900 */
[----:B------:R-:W-:Y:S02]  /*56a0*/  P2R R14, PR, RZ, 0x4 ;  /* 0x00000004ff0e7803 */ /* 0x000fe40000000000 */
[----:B------:R-:W-:Y:S02]  /*56b0*/  ISETP.GE.AND P2, PT, R17, UR4, PT ;  /* 0x0000000411007c0c */ /* 0x000fe4000bf46270 */
[----:B------:R-:W-:Y:S01]  /*56c0*/  P2R R15, PR, RZ, 0x1 ;  /* 0x00000001ff0f7803 */ /* 0x000fe20000000000 */
[----:B------:R-:W-:Y:S01]  /*56d0*/  IMAD.MOV.U32 R59, RZ, RZ, 0x1 ;  /* 0x00000001ff3b7424 */ /* 0x000fe200078e00ff */
[----:B------:R-:W3:Y:S01]  /*56e0*/  @!P4 LDG.E R17, desc[UR8][R12.64+0x2c] ;  /* 0x00002c080c11c981 */ /* 0x000ee2000c1e1900 */
[----:B--2---:R-:W-:-:S08]  /*56f0*/  @!P1 ISETP.GT.AND P0, PT, R9, 0xa, PT ;  /* 0x0000000a0900980c */ /* 0x004fd00003f04270 */
[----:B------:R-:W2:Y:S01]  /*5700*/  @!P2 LDG.E R9, desc[UR8][R12.64+0x4] ;  /* 0x000004080c09a981 */ /* 0x000ea2000c1e1900 */
[----:B------:R-:W-:Y:S02]  /*5710*/  @!P1 SEL R59, RZ, 0x1, !P0 ;  /* 0x00000001ff3b9807 */ /* 0x000fe40004000000 */
[----:B------:R-:W-:Y:S01]  /*5720*/  ISETP.GE.AND P1, PT, R18, UR4, PT ;  /* 0x0000000412007c0c */ /* 0x000fe2000bf26270 */
[----:B------:R-:W-:Y:S01]  /*5730*/  IMAD.MOV.U32 R56, RZ, RZ, 0x1 ;  /* 0x00000001ff387424 */ /* 0x000fe200078e00ff */
[----:B------:R-:W4:Y:S01]  /*5740*/  @!P5 LDG.E R18, desc[UR8][R12.64+0x30] ;  /* 0x000030080c12d981 */ /* 0x000f22000c1e1900 */
[----:B--2---:R-:W-:-:S10]  /*5750*/  @!P2 ISETP.GT.AND P0, PT, R9, 0xa, PT ;  /* 0x0000000a0900a80c */ /* 0x004fd40003f04270 */
        /* <DEDUP_REMOVED lines=9> */
[----:B------:R-:W-:-:S12]  /*57f0*/  IMAD.MOV.U32 R49, RZ, RZ, 0x1 ;  /* 0x00000001ff317424 */ /* 0x000fd800078e00ff */
[----:B------:R-:W3:Y:S01]  /*5800*/  @!P1 LDG.E R10, desc[UR8][R12.64+0x10] ;  /* 0x000010080c0a9981 */ /* 0x000ee2000c1e1900 */
[----:B--2---:R-:W-:-:S04]  /*5810*/  @!P2 ISETP.GT.AND P0, PT, R9, 0xa, PT ;  /* 0x0000000a0900a80c */ /* 0x004fc80003f04270 */
[----:B------:R-:W-:Y:S02]  /*5820*/  @!P2 SEL R49, RZ, 0x1, !P0 ;  /* 0x00000001ff31a807 */ /* 0x000fe40004000000 */
[----:B------:R-:W-:-:S13]  /*5830*/  ISETP.GE.AND P2, PT, R21, UR4, PT ;  /* 0x0000000415007c0c */ /* 0x000fda000bf46270 */
[----:B------:R-:W2:Y:S01]  /*5840*/  @!P2 LDG.E R11, desc[UR8][R12.64+0x14] ;  /* 0x000014080c0ba981 */ /* 0x000ea2000c1e1900 */
[----:B---3--:R-:W-:Y:S01]  /*5850*/  @!P1 ISETP.GT.AND P0, PT, R10, 0xa, PT ;  /* 0x0000000a0a00980c */ /* 0x008fe20003f04270 */
[----:B------:R-:W-:-:S03]  /*5860*/  IMAD.MOV.U32 R9, RZ, RZ, 0x1 ;  /* 0x00000001ff097424 */ /* 0x000fc600078e00ff */
[----:B------:R-:W-:Y:S02]  /*5870*/  @!P1 SEL R9, RZ, 0x1, !P0 ;  /* 0x00000001ff099807 */ /* 0x000fe40004000000 */
[----:B------:R-:W-:Y:S01]  /*5880*/  ISETP.GE.AND P0, PT, R22, UR4, PT ;  /* 0x0000000416007c0c */ /* 0x000fe2000bf06270 */
[----:B0-----:R-:W-:Y:S01]  /*5890*/  IMAD.MOV.U32 R10, RZ, RZ, 0x1 ;  /* 0x00000001ff0a7424 */ /* 0x001fe200078e00ff */
[----:B--2---:R-:W-:-:S04]  /*58a0*/  @!P2 ISETP.GT.AND P1, PT, R11, 0xa, PT ;  /* 0x0000000a0b00a80c */ /* 0x004fc80003f24270 */
[----:B------:R-:W-:Y:S02]  /*58b0*/  @!P2 SEL R10, RZ, 0x1, !P1 ;  /* 0x00000001ff0aa807 */ /* 0x000fe40004800000 */
[----:B------:R-:W-:-:S05]  /*58c0*/  ISETP.NE.AND P2, PT, R14, RZ, PT ;  /* 0x000000ff0e00720c */ /* 0x000fca0003f45270 */
[----:B------:R-:W2:Y:S01]  /*58d0*/  @!P0 LDG.E R14, desc[UR8][R12.64+0x18] ;  /* 0x000018080c0e8981 */ /* 0x000ea2000c1e1900 */
[----:B------:R-:W-:Y:S01]  /*58e0*/  IMAD.MOV.U32 R11, RZ, RZ, 0x1 ;  /* 0x00000001ff0b7424 */ /* 0x000fe200078e00ff */
[----:B--2---:R-:W-:-:S04]  /*58f0*/  @!P0 ISETP.GT.AND P1, PT, R14, 0xa, PT ;  /* 0x0000000a0e00880c */ /* 0x004fc80003f24270 */
[----:B------:R-:W-:Y:S02]  /*5900*/  @!P0 SEL R11, RZ, 0x1, !P1 ;  /* 0x00000001ff0b8807 */ /* 0x000fe40004800000 */
[----:B------:R-:W-:Y:S01]  /*5910*/  ISETP.NE.AND P0, PT, R15, RZ, PT ;  /* 0x000000ff0f00720c */ /* 0x000fe20003f05270 */
[----:B------:R-:W-:Y:S01]  /*5920*/  IMAD.MOV.U32 R28, RZ, RZ, 0x1 ;  /* 0x00000001ff1c7424 */ /* 0x000fe200078e00ff */
[----:B------:R-:W2:Y:S11]  /*5930*/  @!P2 LDG.E R15, desc[UR8][R12.64+0x24] ;  /* 0x000024080c0fa981 */ /* 0x000eb6000c1e1900 */
[----:B------:R-:W3:Y:S02]  /*5940*/  @!P0 LDG.E R14, desc[UR8][R12.64+0x1c] ;  /* 0x00001c080c0e8981 */ /* 0x000ee4000c1e1900 */
[----:B---3--:R-:W-:-:S04]  /*5950*/  @!P0 ISETP.GT.AND P1, PT, R14, 0xa, PT ;  /* 0x0000000a0e00880c */ /* 0x008fc80003f24270 */
[----:B------:R-:W-:Y:S02]  /*5960*/  @!P0 SEL R28, RZ, 0x1, !P1 ;  /* 0x00000001ff1c8807 */ /* 0x000fe40004800000 */
[----:B------:R-:W-:Y:S02]  /*5970*/  ISETP.NE.AND P1, PT, R16, RZ, PT ;  /* 0x000000ff1000720c */ /* 0x000fe40003f25270 */
[----:B------:R-:W3:Y:S11]  /*5980*/  @!P3 LDG.E R16, desc[UR8][R12.64+0x28] ;  /* 0x000028080c10b981 */ /* 0x000ef6000c1e1900 */
[----:B------:R0:W4:Y:S01]  /*5990*/  @!P1 LDG.E R14, desc[UR8][R12.64+0x20] ;  /* 0x000020080c0e9981 */ /* 0x000122000c1e1900 */
[----:B------:R-:W-:-:S05]  /*59a0*/  IMAD.IADD R51, R56, 0x1, R59 ;  /* 0x0000000138337824 */ /* 0x000fca00078e023b */
[----:B------:R-:W-:Y:S01]  /*59b0*/  IADD3 R36, PT, PT, R49, R53, R51 ;  /* 0x0000003531247210 */ /* 0x000fe20007ffe033 */
[----:B------:R-:W-:-:S04]  /*59c0*/  IMAD.MOV.U32 R29, RZ, RZ, 0x1 ;  /* 0x00000001ff1d7424 */ /* 0x000fc800078e00ff */
[----:B------:R-:W-:-:S04]  /*59d0*/  IMAD.IADD R37, R36, 0x1, R9 ;  /* 0x0000000124257824 */ /* 0x000fc800078e0209 */
[----:B------:R-:W-:Y:S02]  /*59e0*/  IMAD.IADD R38, R37, 0x1, R10 ;  /* 0x0000000125267824 */ /* 0x000fe400078e020a */
[----:B------:R-:W-:-:S03]  /*59f0*/  IMAD.MOV.U32 R30, RZ, RZ, 0x1 ;  /* 0x00000001ff1e7424 */ /* 0x000fc600078e00ff */
[----:B0-----:R-:W-:Y:S01]  /*5a00*/  IADD3 R12, PT, PT, R28, R11, R38 ;  /* 0x0000000b1c0c7210 */ /* 0x001fe20007ffe026 */
[----:B------:R-:W-:Y:S02]  /*5a10*/  IMAD.MOV.U32 R31, RZ, RZ, 0x1 ;  /* 0x00000001ff1f7424 */ /* 0x000fe400078e00ff */
[----:B------:R-:W-:Y:S02]  /*5a20*/  IMAD.MOV.U32 R32, RZ, RZ, 0x1 ;  /* 0x00000001ff207424 */ /* 0x000fe400078e00ff */
[----:B------:R-:W-:Y:S02]  /*5a30*/  IMAD.MOV.U32 R33, RZ, RZ, 0x1 ;  /* 0x00000001ff217424 */ /* 0x000fe400078e00ff */
[----:B------:R-:W-:Y:S01]  /*5a40*/  IMAD.MOV.U32 R34, RZ, RZ, 0x1 ;  /* 0x00000001ff227424 */ /* 0x000fe200078e00ff */
[----:B------:R-:W0:Y:S01]  /*5a50*/  S2R R47, SR_LANEID ;  /* 0x00000000002f7919 */ /* 0x000e220000000000 */
[----:B------:R-:W1:Y:S01]  /*5a60*/  S2UR UR6, SR_CgaCtaId ;  /* 0x00000000000679c3 */ /* 0x000e620000008800 */
[----:B------:R-:W-:Y:S01]  /*5a70*/  UMOV UR5, 0x400 ;  /* 0x0000040000057882 */ /* 0x000fe20000000000 */
[----:B------:R-:W-:Y:S01]  /*5a80*/  SHF.R.U32.HI R45, RZ, 0x5, R60 ;  /* 0x00000005ff2d7819 */ /* 0x000fe2000001163c */
[----:B-1----:R-:W-:-:S05]  /*5a90*/  ULEA UR5, UR6, UR5, 0x18 ;  /* 0x0000000506057291 */ /* 0x002fca000f8ec0ff */
[----:B------:R-:W-:Y:S01]  /*5aa0*/  BAR.SYNC.DEFER_BLOCKING 0x0 ;  /* 0x0000000000007b1d */ /* 0x000fe20000010000 */
[----:B----4-:R-:W-:-:S04]  /*5ab0*/  @!P1 ISETP.GT.AND P0, PT, R14, 0xa, PT ;  /* 0x0000000a0e00980c */ /* 0x010fc80003f04270 */
[----:B------:R-:W-:Y:S02]  /*5ac0*/  @!P1 SEL R29, RZ, 0x1, !P0 ;  /* 0x00000001ff1d9807 */ /* 0x000fe40004000000 */
[----:B--2---:R-:W-:Y:S02]  /*5ad0*/  @!P2 ISETP.GT.AND P1, PT, R15, 0xa, PT ;  /* 0x0000000a0f00a80c */ /* 0x004fe40003f24270 */
[----:B---3--:R-:W-:Y:S02]  /*5ae0*/  @!P3 ISETP.GT.AND P0, PT, R16, 0xa, PT ;  /* 0x0000000a1000b80c */ /* 0x008fe40003f04270 */
[----:B------:R-:W-:Y:S02]  /*5af0*/  @!P2 SEL R30, RZ, 0x1, !P1 ;  /* 0x00000001ff1ea807 */ /* 0x000fe40004800000 */
[----:B------:R-:W-:Y:S02]  /*5b00*/  @!P4 ISETP.GT.AND P2, PT, R17, 0xa, PT ;  /* 0x0000000a1100c80c */ /* 0x000fe40003f44270 */
[----:B------:R-:W-:-:S02]  /*5b10*/  @!P3 SEL R31, RZ, 0x1, !P0 ;  /* 0x00000001ff1fb807 */ /* 0x000fc40004000000 */
[----:B------:R-:W-:Y:S02]  /*5b20*/  @!P5 ISETP.GT.AND P1, PT, R18, 0xa, PT ;  /* 0x0000000a1200d80c */ /* 0x000fe40003f24270 */
[----:B------:R-:W-:Y:S02]  /*5b30*/  @!P6 ISETP.GT.AND P0, PT, R19, 0xa, PT ;  /* 0x0000000a1300e80c */ /* 0x000fe40003f04270 */
[----:B------:R-:W-:Y:S02]  /*5b40*/  @!P4 SEL R32, RZ, 0x1, !P2 ;  /* 0x00000001ff20c807 */ /* 0x000fe40005000000 */
[----:B------:R-:W-:Y:S02]  /*5b50*/  IADD3 R12, PT, PT, R30, R29, R12 ;  /* 0x0000001d1e0c7210 */ /* 0x000fe40007ffe00c */
[----:B------:R-:W-:Y:S02]  /*5b60*/  @!P5 SEL R33, RZ, 0x1, !P1 ;  /* 0x00000001ff21d807 */ /* 0x000fe40004800000 */
[----:B------:R-:W-:-:S02]  /*5b70*/  @!P6 SEL R34, RZ, 0x1, !P0 ;  /* 0x00000001ff22e807 */ /* 0x000fc40004000000 */
[----:B------:R-:W-:-:S04]  /*5b80*/  IADD3 R12, PT, PT, R32, R31, R12 ;  /* 0x0000001f200c7210 */ /* 0x000fc80007ffe00c */
[----:B------:R-:W-:-:S05]  /*5b90*/  IADD3 R12, PT, PT, R34, R33, R12 ;  /* 0x00000021220c7210 */ /* 0x000fca0007ffe00c */
[----:B------:R-:W1:Y:S02]  /*5ba0*/  SHFL.UP P0, R13, R12, 0x1, RZ ;  /* 0x042000000c0d7989 */ /* 0x000e6400000000ff */
[----:B-1----:R-:W-:-:S05]  /*5bb0*/  @P0 IMAD.IADD R13, R12, 0x1, R13 ;  /* 0x000000010c0d0824 */ /* 0x002fca00078e020d */
[----:B------:R-:W1:Y:S02]  /*5bc0*/  SHFL.UP P0, R14, R13, 0x2, RZ ;  /* 0x044000000d0e7989 */ /* 0x000e6400000000ff */
[----:B-1----:R-:W-:-:S05]  /*5bd0*/  @P0 IMAD.IADD R14, R13, 0x1, R14 ;  /* 0x000000010d0e0824 */ /* 0x002fca00078e020e */
[----:B------:R-:W1:Y:S02]  /*5be0*/  SHFL.UP P0, R15, R14, 0x4, RZ ;  /* 0x048000000e0f7989 */ /* 0x000e6400000000ff */
[----:B-1----:R-:W-:-:S05]  /*5bf0*/  @P0 IMAD.IADD R15, R14, 0x1, R15 ;  /* 0x000000010e0f0824 */ /* 0x002fca00078e020f */
[----:B------:R-:W1:Y:S01]  /*5c00*/  SHFL.UP P0, R16, R15, 0x8, RZ ;  /* 0x050000000f107989 */ /* 0x000e6200000000ff */
[----:B0-----:R-:W-:Y:S01]  /*5c10*/  ISETP.NE.AND P1, PT, R47, 0x1f, PT ;  /* 0x0000001f2f00780c */ /* 0x001fe20003f25270 */
[----:B-1----:R-:W-:-:S05]  /*5c20*/  @P0 IMAD.IADD R16, R15, 0x1, R16 ;  /* 0x000000010f100824 */ /* 0x002fca00078e0210 */
[----:B------:R-:W0:Y:S07]  /*5c30*/  SHFL.UP P0, R35, R16, 0x10, RZ ;  /* 0x0600000010237989 */ /* 0x000e2e00000000ff */
[----:B------:R-:W-:Y:S01]  /*5c40*/  @!P1 LEA R24, R45, UR5, 0x2 ;  /* 0x000000052d189c11 */ /* 0x000fe2000f8e10ff */
[----:B0-----:R-:W-:-:S05]  /*5c50*/  @P0 IMAD.IADD R35, R16, 0x1, R35 ;  /* 0x0000000110230824 */ /* 0x001fca00078e0223 */
[----:B------:R-:W-:Y:S01]  /*5c60*/  @!P1 STS [R24], R35 ;  /* 0x0000002318009388 */ /* 0x000fe20000000800 */
[----:B------:R-:W-:Y:S06]  /*5c70*/  BAR.SYNC.DEFER_BLOCKING 0x0 ;  /* 0x0000000000007b1d */ /* 0x000fec0000010000 */
[----:B------:R-:W0:Y:S04]  /*5c80*/  LDS.128 R12, [UR5] ;  /* 0x00000005ff0c7984 */ /* 0x000e280008000c00 */
[----:B------:R-:W1:Y:S01]  /*5c90*/  LDS.128 R16, [UR5+0x10] ;  /* 0x00001005ff107984 */ /* 0x000e620008000c00 */
[----:B------:R-:W-:-:S03]  /*5ca0*/  ISETP.NE.AND P0, PT, R45, 0x2, PT ;  /* 0x000000022d00780c */ /* 0x000fc60003f05270 */
[----:B------:R-:W2:Y:S01]  /*5cb0*/  LDS.128 R20, [UR5+0x20] ;  /* 0x00002005ff147984 */ /* 0x000ea20008000c00 */
[----:B------:R-:W-:Y:S01]  /*5cc0*/  ISETP.NE.AND P1, PT, R45, 0x3, PT ;  /* 0x000000032d00780c */ /* 0x000fe20003f25270 */
[----:B0-----:R-:W-:-:S05]  /*5cd0*/  IMAD.IADD R25, R12, 0x1, R13 ;  /* 0x000000010c197824 */ /* 0x001fca00078e020d */
[----:B------:R-:W-:Y:S01]  /*5ce0*/  SEL R26, R25, R12, !P0 ;  /* 0x0000000c191a7207 */ /* 0x000fe20004000000 */
[----:B------:R-:W-:Y:S01]  /*5cf0*/  IMAD.IADD R25, R14, 0x1, R25 ;  /* 0x000000010e197824 */ /* 0x000fe200078e0219 */
[----:B------:R-:W-:-:S03]  /*5d00*/  ISETP.NE.AND P0, PT, R45, 0x4, PT ;  /* 0x000000042d00780c */ /* 0x000fc60003f05270 */
[----:B------:R-:W-:Y:S01]  /*5d10*/  IMAD.IADD R40, R15, 0x1, R25 ;  /* 0x000000010f287824 */ /* 0x000fe200078e0219 */
[----:B------:R-:W-:Y:S02]  /*5d20*/  SEL R39, R25, R26, !P1 ;  /* 0x0000001a19277207 */ /* 0x000fe40004800000 */
[C---:B------:R-:W-:Y:S01]  /*5d30*/  ISETP.NE.AND P1, PT, R45.reuse, 0x5, PT ;  /* 0x000000052d00780c */ /* 0x040fe20003f25270 */
[----:B------:R-:W0:Y:S01]  /*5d40*/  LDS.128 R24, [UR5+0x30] ;  /* 0x00003005ff187984 */ /* 0x000e220008000c00 */
[C---:B------:R-:W-:Y:S01]  /*5d50*/  SEL R39, R40.reuse, R39, !P0 ;  /* 0x0000002728277207 */ /* 0x040fe20004000000 */
[----:B-1----:R-:W-:Y:S01]  /*5d60*/  IMAD.IADD R40, R40, 0x1, R16 ;  /* 0x0000000128287824 */ /* 0x002fe200078e0210 */
[----:B------:R-:W-:-:S04]  /*5d70*/  ISETP.NE.AND P0, PT, R45, 0x6, PT ;  /* 0x000000062d00780c */ /* 0x000fc80003f05270 */
[----:B------:R-:W-:Y:S01]  /*5d80*/  SEL R39, R40, R39, !P1 ;  /* 0x0000002728277207 */ /* 0x000fe20004800000 */
[----:B------:R-:W-:Y:S01]  /*5d90*/  IMAD.IADD R40, R17, 0x1, R40 ;  /* 0x0000000111287824 */ /* 0x000fe200078e0228 */
[----:B------:R-:W-:-:S04]  /*5da0*/  ISETP.NE.AND P1, PT, R45, 0x7, PT ;  /* 0x000000072d00780c */ /* 0x000fc80003f25270 */
[----:B------:R-:W-:Y:S01]  /*5db0*/  SEL R39, R40, R39, !P0 ;  /* 0x0000002728277207 */ /* 0x000fe20004000000 */
[----:B------:R-:W-:Y:S01]  /*5dc0*/  IMAD.IADD R40, R18, 0x1, R40 ;  /* 0x0000000112287824 */ /* 0x000fe200078e0228 */
[----:B------:R-:W-:-:S04]  /*5dd0*/  ISETP.NE.AND P0, PT, R45, 0x8, PT ;  /* 0x000000082d00780c */ /* 0x000fc80003f05270 */
[----:B------:R-:W-:Y:S01]  /*5de0*/  SEL R41, R40, R39, !P1 ;  /* 0x0000002728297207 */ /* 0x000fe20004800000 */
[----:B------:R-:W-:Y:S01]  /*5df0*/  IMAD.IADD R40, R19, 0x1, R40 ;  /* 0x0000000113287824 */ /* 0x000fe200078e0228 */
[----:B------:R-:W-:-:S03]  /*5e00*/  ISETP.NE.AND P1, PT, R45, 0x9, PT ;  /* 0x000000092d00780c */ /* 0x000fc60003f25270 */
[C---:B--2---:R-:W-:Y:S01]  /*5e10*/  IMAD.IADD R42, R40.reuse, 0x1, R20 ;  /* 0x00000001282a7824 */ /* 0x044fe200078e0214 */
[----:B------:R-:W-:Y:S01]  /*5e20*/  SEL R41, R40, R41, !P0 ;  /* 0x0000002928297207 */ /* 0x000fe20004000000 */
[----:B------:R-:W-:Y:S01]  /*5e30*/  IMAD.IADD R39, R38, 0x1, R11 ;  /* 0x0000000126277824 */ /* 0x000fe200078e020b */
[----:B------:R-:W-:Y:S02]  /*5e40*/  ISETP.NE.AND P0, PT, R45, 0xa, PT ;  /* 0x0000000a2d00780c */ /* 0x000fe40003f05270 */
[----:B------:R-:W-:Y:S01]  /*5e50*/  SEL R43, R42, R41, !P1 ;  /* 0x000000292a2b7207 */ /* 0x000fe20004800000 */
[----:B------:R-:W-:Y:S01]  /*5e60*/  IMAD.IADD R42, R21, 0x1, R42 ;  /* 0x00000001152a7824 */ /* 0x000fe200078e022a */
[----:B------:R-:W-:Y:S01]  /*5e70*/  ISETP.NE.AND P1, PT, R45, 0xb, PT ;  /* 0x0000000b2d00780c */ /* 0x000fe20003f25270 */
[----:B------:R-:W-:Y:S02]  /*5e80*/  IMAD.IADD R40, R39, 0x1, R28 ;  /* 0x0000000127287824 */ /* 0x000fe400078e021c */
[----:B------:R-:W-:Y:S01]  /*5e90*/  IMAD.IADD R44, R22, 0x1, R42 ;  /* 0x00000001162c7824 */ /* 0x000fe200078e022a */
[----:B------:R-:W-:Y:S01]  /*5ea0*/  SEL R43, R42, R43, !P0 ;  /* 0x0000002b2a2b7207 */ /* 0x000fe20004000000 */
[----:B------:R-:W-:Y:S01]  /*5eb0*/  IMAD.IADD R41, R40, 0x1, R29 ;  /* 0x0000000128297824 */ /* 0x000fe200078e021d */
[----:B------:R-:W-:-:S02]  /*5ec0*/  ISETP.NE.AND P0, PT, R45, 0xc, PT ;  /* 0x0000000c2d00780c */ /* 0x000fc40003f05270 */
[----:B------:R-:W-:Y:S01]  /*5ed0*/  SEL R55, R44, R43, !P1 ;  /* 0x0000002b2c377207 */ /* 0x000fe20004800000 */
[----:B------:R-:W-:Y:S02]  /*5ee0*/  IMAD.IADD R44, R23, 0x1, R44 ;  /* 0x00000001172c7824 */ /* 0x000fe400078e022c */
[----:B------:R-:W-:Y:S01]  /*5ef0*/  IMAD.IADD R42, R41, 0x1, R30 ;  /* 0x00000001292a7824 */ /* 0x000fe200078e021e */
[C---:B------:R-:W-:Y:S01]  /*5f00*/  ISETP.NE.AND P1, PT, R45.reuse, 0xd, PT ;  /* 0x0000000d2d00780c */ /* 0x040fe20003f25270 */
[C---:B0-----:R-:W-:Y:S01]  /*5f10*/  IMAD.IADD R61, R44.reuse, 0x1, R24 ;  /* 0x000000012c3d7824 */ /* 0x041fe200078e0218 */
[----:B------:R-:W-:Y:S01]  /*5f20*/  SEL R55, R44, R55, !P0 ;  /* 0x000000372c377207 */ /* 0x000fe20004000000 */
[----:B------:R-:W-:Y:S01]  /*5f30*/  IMAD.IADD R43, R42, 0x1, R31 ;  /* 0x000000012a2b7824 */ /* 0x000fe200078e021f */
[----:B------:R-:W-:Y:S02]  /*5f40*/  ISETP.NE.AND P0, PT, R45, 0xe, PT ;  /* 0x0000000e2d00780c */ /* 0x000fe40003f05270 */
[----:B------:R-:W-:Y:S01]  /*5f50*/  SEL R58, R61, R55, !P1 ;  /* 0x000000373d3a7207 */ /* 0x000fe20004800000 */
[----:B------:R-:W-:-:S02]  /*5f60*/  IMAD.IADD R55, R25, 0x1, R61 ;  /* 0x0000000119377824 */ /* 0x000fc400078e023d */
[----:B------:R-:W-:Y:S01]  /*5f70*/  IMAD.IADD R44, R43, 0x1, R32 ;  /* 0x000000012b2c7824 */ /* 0x000fe200078e0220 */
[----:B------:R-:W-:Y:S02]  /*5f80*/  ISETP.NE.AND P1, PT, R45, 0xf, PT ;  /* 0x0000000f2d00780c */ /* 0x000fe40003f25270 */
[----:B------:R-:W-:Y:S01]  /*5f90*/  SEL R61, R55, R58, !P0 ;  /* 0x0000003a373d7207 */ /* 0x000fe20004000000 */
[----:B------:R-:W-:Y:S02]  /*5fa0*/  IMAD.IADD R45, R44, 0x1, R33 ;  /* 0x000000012c2d7824 */ /* 0x000fe400078e0221 */
[----:B------:R-:W-:Y:S01]  /*5fb0*/  IMAD.IADD R58, R26, 0x1, R55 ;  /* 0x000000011a3a7824 */ /* 0x000fe200078e0237 */
[----:B------:R-:W-:Y:S02]  /*5fc0*/  ISETP.NE.AND P2, PT, R47, RZ, PT ;  /* 0x000000ff2f00720c */ /* 0x000fe40003f45270 */
[----:B------:R-:W-:Y:S02]  /*5fd0*/  IADD3 R47, PT, PT, R35, -R34, -R45 ;  /* 0x80000022232f7210 */ /* 0x000fe40007ffe82d */
[----:B------:R-:W-:-:S02]  /*5fe0*/  IADD3 R35, PT, PT, R58, UR4, R27 ;  /* 0x000000043a237c10 */ /* 0x000fc4000fffe01b */
[----:B------:R-:W-:Y:S02]  /*5ff0*/  ISETP.GE.U32.AND P0, PT, R60, 0x20, PT ;  /* 0x000000203c00780c */ /* 0x000fe40003f06070 */
[----:B------:R-:W-:Y:S01]  /*6000*/  SEL R61, R58, R61, !P1 ;  /* 0x0000003d3a3d7207 */ /* 0x000fe20004800000 */
[----:B------:R-:W-:-:S03]  /*6010*/  VIADD R35, R35, 0xffffe400 ;  /* 0xffffe40023237836 */ /* 0x000fc60000000000 */
[----:B------:R-:W-:Y:S02]  /*6020*/  SEL R58, R61, RZ, P0 ;  /* 0x000000ff3d3a7207 */ /* 0x000fe40000000000 */
[----:B------:R-:W-:Y:S02]  /*6030*/  ISETP.GT.AND P0, PT, R35, 0x200, PT ;  /* 0x000002002300780c */ /* 0x000fe40003f04270 */
[----:B------:R-:W-:-:S05]  /*6040*/  SEL R47, R47, RZ, P2 ;  /* 0x000000ff2f2f7207 */ /* 0x000fca0001000000 */
[----:B------:R-:W-:Y:S01]  /*6050*/  IMAD.IADD R58, R58, 0x1, R47 ;  /* 0x000000013a3a7824 */ /* 0x000fe200078e022f */
[----:B------:R-:W-:Y:S03]  /*6060*/  BSSY.RECONVERGENT B0, `(.L_x_109) ;  /* 0x000017b000007945 */ /* 0x000fe60003800200 */
[--C-:B------:R-:W-:Y:S02]  /*6070*/  IMAD.IADD R51, R51, 0x1, R58.reuse ;  /* 0x0000000133337824 */ /* 0x100fe400078e023a */
[--C-:B------:R-:W-:Y:S02]  /*6080*/  IMAD.IADD R36, R36, 0x1, R58.reuse ;  /* 0x0000000124247824 */ /* 0x100fe400078e023a */
[--C-:B------:R-:W-:Y:S02]  /*6090*/  IMAD.IADD R37, R37, 0x1, R58.reuse ;  /* 0x0000000125257824 */ /* 0x100fe400078e023a */
[----:B------:R-:W-:-:S02]  /*60a0*/  IMAD.IADD R38, R38, 0x1, R58 ;  /* 0x0000000126267824 */ /* 0x000fc400078e023a */
[--C-:B------:R-:W-:Y:S02]  /*60b0*/  IMAD.IADD R39, R39, 0x1, R58.reuse ;  /* 0x0000000127277824 */ /* 0x100fe400078e023a */
[--C-:B------:R-:W-:Y:S02]  /*60c0*/  IMAD.IADD R40, R40, 0x1, R58.reuse ;  /* 0x0000000128287824 */ /* 0x100fe400078e023a */
[--C-:B------:R-:W-:Y:S02]  /*60d0*/  IMAD.IADD R41, R41, 0x1, R58.reuse ;  /* 0x0000000129297824 */ /* 0x100fe400078e023a */
[--C-:B------:R-:W-:Y:S02]  /*60e0*/  IMAD.IADD R42, R42, 0x1, R58.reuse ;  /* 0x000000012a2a7824 */ /* 0x100fe400078e023a */
[--C-:B------:R-:W-:Y:S02]  /*60f0*/  IMAD.IADD R43, R43, 0x1, R58.reuse ;  /* 0x000000012b2b7824 */ /* 0x100fe400078e023a */
[----:B------:R-:W-:-:S02]  /*6100*/  IMAD.IADD R44, R44, 0x1, R58 ;  /* 0x000000012c2c7824 */ /* 0x000fc400078e023a */
[----:B------:R-:W-:Y:S02]  /*6110*/  IMAD.IADD R45, R45, 0x1, R58 ;  /* 0x000000012d2d7824 */ /* 0x000fe400078e023a */
[----:B------:R-:W-:Y:S02]  /*6120*/  IMAD.IADD R55, R58, 0x1, R59 ;  /* 0x000000013a377824 */ /* 0x000fe400078e023b */
[----:B------:R-:W-:Y:S01]  /*6130*/  IMAD.IADD R47, R51, 0x1, R53 ;  /* 0x00000001332f7824 */ /* 0x000fe200078e0235 */
[----:B------:R-:W-:Y:S06]  /*6140*/  @P0 BRA `(.L_x_110) ;  /* 0x0000000c007c0947 */ /* 0x000fec0003800000 */
[----:B------:R-:W-:Y:S01]  /*6150*/  ISETP.GE.AND P0, PT, R58, R35, PT ;  /* 0x000000233a00720c */ /* 0x000fe20003f06270 */
[----:B------:R-:W-:Y:S03]  /*6160*/  BSSY.RECONVERGENT B2, `(.L_x_111) ;  /* 0x000000e000027945 */ /* 0x000fe60003800200 */
[----:B------:R-:W-:-:S13]  /*6170*/  ISETP.NE.AND P0, PT, R59, RZ, !P0 ;  /* 0x000000ff3b00720c */ /* 0x000fda0004705270 */
[----:B------:R-:W-:Y:S05]  /*6180*/  @!P0 BRA `(.L_x_112) ;  /* 0x00000000002c8947 */ /* 0x000fea0003800000 */
[----:B------:R-:W-:Y:S01]  /*6190*/  UISETP.NE.AND UP0, UPT, UR11, URZ, UPT ;  /* 0x000000ff0b00728c */ /* 0x000fe2000bf05270 */
[----:B------:R-:W-:Y:S01]  /*61a0*/  CS2R R12, SRZ ;  /* 0x00000000000c7805 */ /* 0x000fe2000001ff00 */
[----:B------:R-:W0:Y:S07]  /*61b0*/  LDCU.64 UR12, c[0x0][0x390] ;  /* 0x00007200ff0c77ac */ /* 0x000e2e0008000a00 */
[----:B------:R-:W-:Y:S05]  /*61c0*/  BRA.U UP0, `(.L_x_113) ;  /* 0x0000000100087547 */ /* 0x000fea000b800000 */
[----:B------:R-:W1:Y:S02]  /*61d0*/  LDC.64 R12, c[0x0][0x3d0] ;  /* 0x0000f400ff0c7b82 */ /* 0x000e640000000a00 */
[----:B-1----:R-:W5:Y:S02]  /*61e0*/  LDG.E.64 R12, desc[UR8][R12.64] ;  /* 0x000000080c0c7981 */ /* 0x002f64000c1e1b00 */
.L_x_113:
[----:B-----5:R-:W-:-:S04]  /*61f0*/  IADD3 R14, P0, PT, R58, R12, RZ ;  /* 0x0000000c3a0e7210 */ /* 0x020fc80007f1e0ff */
[----:B------:R-:W-:Y:S02]  /*6200*/  LEA.HI.X.SX32 R13, R58, R13, 0x1, P0 ;  /* 0x0000000d3a0d7211 */ /* 0x000fe400000f0eff */
[----:B0-----:R-:W-:-:S04]  /*6210*/  LEA R12, P0, R14, UR12, 0x2 ;  /* 0x0000000c0e0c7c11 */ /* 0x001fc8000f8010ff */
[----:B------:R-:W-:-:S05]  /*6220*/  LEA.HI.X R13, R14, UR13, R13, 0x2, P0 ;  /* 0x0000000d0e0d7c11 */ /* 0x000fca00080f140d */
[----:B------:R0:W-:Y:S04]  /*6230*/  STG.E desc[UR8][R12.64], R57 ;  /* 0x000000390c007986 */ /* 0x0001e8000c101908 */
.L_x_112:
[----:B------:R-:W-:Y:S05]  /*6240*/  BSYNC.RECONVERGENT B2 ;  /* 0x0000000000027941 */ /* 0x000fea0003800200 */
.L_x_111:
[----:B------:R-:W-:Y:S01]  /*6250*/  ISETP.GE.AND P0, PT, R55, R35, PT ;  /* 0x000000233700720c */ /* 0x000fe20003f06270 */
[----:B------:R-:W-:Y:S03]  /*6260*/  BSSY.RECONVERGENT B2, `(.L_x_114) ;  /* 0x000000e000027945 */ /* 0x000fe60003800200 */
[----:B------:R-:W-:-:S13]  /*6270*/  ISETP.EQ.OR P0, PT, R56, RZ, P0 ;  /* 0x000000ff3800720c */ /* 0x000fda0000702670 */
[----:B------:R-:W-:Y:S05]  /*6280*/  @P0 BRA `(.L_x_115) ;  /* 0x00000000002c0947 */ /* 0x000fea0003800000 */
[----:B------:R-:W-:Y:S01]  /*6290*/  UISETP.NE.AND UP0, UPT, UR11, URZ, UPT ;  /* 0x000000ff0b00728c */ /* 0x000fe2000bf05270 */
[----:B0-----:R-:W-:Y:S01]  /*62a0*/  CS2R R12, SRZ ;  /* 0x00000000000c7805 */ /* 0x001fe2000001ff00 */
[----:B------:R-:W0:Y:S07]  /*62b0*/  LDCU.64 UR12, c[0x0][0x390] ;  /* 0x00007200ff0c77ac */ /* 0x000e2e0008000a00 */
[----:B------:R-:W-:Y:S05]  /*62c0*/  BRA.U UP0, `(.L_x_116) ;  /* 0x0000000100087547 */ /* 0x000fea000b800000 */
[----:B------:R-:W1:Y:S02]  /*62d0*/  LDC.64 R12, c[0x0][0x3d0] ;  /* 0x0000f400ff0c7b82 */ /* 0x000e640000000a00 */
[----:B-1----:R-:W5:Y:S02]  /*62e0*/  LDG.E.64 R12, desc[UR8][R12.64] ;  /* 0x000000080c0c7981 */ /* 0x002f64000c1e1b00 */
.L_x_116:
[----:B-----5:R-:W-:-:S04]  /*62f0*/  IADD3 R14, P0, PT, R55, R12, RZ ;  /* 0x0000000c370e7210 */ /* 0x020fc80007f1e0ff */
[----:B------:R-:W-:Y:S02]  /*6300*/  LEA.HI.X.SX32 R13, R55, R13, 0x1, P0 ;  /* 0x0000000d370d7211 */ /* 0x000fe400000f0eff */
[----:B0-----:R-:W-:-:S04]  /*6310*/  LEA R12, P0, R14, UR12, 0x2 ;  /* 0x0000000c0e0c7c11 */ /* 0x001fc8000f8010ff */
[----:B------:R-:W-:-:S05]  /*6320*/  LEA.HI.X R13, R14, UR13, R13, 0x2, P0 ;  /* 0x0000000d0e0d7c11 */ /* 0x000fca00080f140d */
[----:B------:R1:W-:Y:S04]  /*6330*/  STG.E desc[UR8][R12.64], R52 ;  /* 0x000000340c007986 */ /* 0x0003e8000c101908 */
.L_x_115:
[----:B------:R-:W-:Y:S05]  /*6340*/  BSYNC.RECONVERGENT B2 ;  /* 0x0000000000027941 */ /* 0x000fea0003800200 */
.L_x_114:
[----:B------:R-:W-:Y:S01]  /*6350*/  ISETP.GE.AND P0, PT, R51, R35, PT ;  /* 0x000000233300720c */ /* 0x000fe20003f06270 */
[----:B------:R-:W-:Y:S03]  /*6360*/  BSSY.RECONVERGENT B2, `(.L_x_117) ;  /* 0x000000e000027945 */ /* 0x000fe60003800200 */
[----:B------:R-:W-:-:S13]  /*6370*/  ISETP.EQ.OR P0, PT, R53, RZ, P0 ;  /* 0x000000ff3500720c */ /* 0x000fda0000702670 */
[----:B------:R-:W-:Y:S05]  /*6380*/  @P0 BRA `(.L_x_118) ;  /* 0x00000000002c0947 */ /* 0x000fea0003800000 */
[----:B------:R-:W-:Y:S01]  /*6390*/  UISETP.NE.AND UP0, UPT, UR11, URZ, UPT ;  /* 0x000000ff0b00728c */ /* 0x000fe2000bf05270 */
[----:B01----:R-:W-:Y:S01]  /*63a0*/  CS2R R12, SRZ ;  /* 0x00000000000c7805 */ /* 0x003fe2000001ff00 */
[----:B------:R-:W0:Y:S07]  /*63b0*/  LDCU.64 UR12, c[0x0][0x390] ;  /* 0x00007200ff0c77ac */ /* 0x000e2e0008000a00 */
[----:B------:R-:W-:Y:S05]  /*63c0*/  BRA.U UP0, `(.L_x_119) ;  /* 0x0000000100087547 */ /* 0x000fea000b800000 */
[----:B------:R-:W1:Y:S02]  /*63d0*/  LDC.64 R12, c[0x0][0x3d0] ;  /* 0x0000f400ff0c7b82 */ /* 0x000e640000000a00 */
[----:B-1----:R-:W5:Y:S02]  /*63e0*/  LDG.E.64 R12, desc[UR8][R12.64] ;  /* 0x000000080c0c7981 */ /* 0x002f64000c1e1b00 */
.L_x_119:
[----:B-----5:R-:W-:-:S04]  /*63f0*/  IADD3 R14, P0, PT, R51, R12, RZ ;  /* 0x0000000c330e7210 */ /* 0x020fc80007f1e0ff */
[----:B------:R-:W-:Y:S02]  /*6400*/  LEA.HI.X.SX32 R13, R51, R13, 0x1, P0 ;  /* 0x0000000d330d7211 */ /* 0x000fe400000f0eff */
[----:B0-----:R-:W-:-:S04]  /*6410*/  LEA R12, P0, R14, UR12, 0x2 ;  /* 0x0000000c0e0c7c11 */ /* 0x001fc8000f8010ff */
[----:B------:R-:W-:-:S05]  /*6420*/  LEA.HI.X R13, R14, UR13, R13, 0x2, P0 ;  /* 0x0000000d0e0d7c11 */ /* 0x000fca00080f140d */
[----:B------:R2:W-:Y:S04]  /*6430*/  STG.E desc[UR8][R12.64], R48 ;  /* 0x000000300c007986 */ /* 0x0005e8000c101908 */
.L_x_118:
[----:B------:R-:W-:Y:S05]  /*6440*/  BSYNC.RECONVERGENT B2 ;  /* 0x0000000000027941 */ /* 0x000fea0003800200 */
.L_x_117:
[----:B------:R-:W-:Y:S01]  /*6450*/  ISETP.GE.AND P0, PT, R47, R35, PT ;  /* 0x000000232f00720c */ /* 0x000fe20003f06270 */
[----:B------:R-:W-:Y:S03]  /*6460*/  BSSY.RECONVERGENT B2, `(.L_x_120) ;  /* 0x000000e000027945 */ /* 0x000fe60003800200 */
[----:B------:R-:W-:-:S13]  /*6470*/  ISETP.EQ.OR P0, PT, R49, RZ, P0 ;  /* 0x000000ff3100720c */ /* 0x000fda0000702670 */
[----:B------:R-:W-:Y:S05]  /*6480*/  @P0 BRA `(.L_x_121) ;  /* 0x00000000002c0947 */ /* 0x000fea0003800000 */
[----:B------:R-:W-:Y:S01]  /*6490*/  UISETP.NE.AND UP0, UPT, UR11, URZ, UPT ;  /* 0x000000ff0b00728c */ /* 0x000fe2000bf05270 */
[----:B012---:R-:W-:Y:S01]  /*64a0*/  CS2R R12, SRZ ;  /* 0x00000000000c7805 */ /* 0x007fe2000001ff00 */
[----:B------:R-:W0:Y:S07]  /*64b0*/  LDCU.64 UR12, c[0x0][0x390] ;  /* 0x00007200ff0c77ac */ /* 0x000e2e0008000a00 */
[----:B------:R-:W-:Y:S05]  /*64c0*/  BRA.U UP0, `(.L_x_122) ;  /* 0x0000000100087547 */ /* 0x000fea000b800000 */
[----:B------:R-:W1:Y:S02]  /*64d0*/  LDC.64 R12, c[0x0][0x3d0] ;  /* 0x0000f400ff0c7b82 */ /* 0x000e640000000a00 */
[----:B-1----:R-:W5:Y:S02]  /*64e0*/  LDG.E.64 R12, desc[UR8][R12.64] ;  /* 0x000000080c0c7981 */ /* 0x002f64000c1e1b00 */
.L_x_122:
[----:B-----5:R-:W-:-:S04]  /*64f0*/  IADD3 R14, P0, PT, R47, R12, RZ ;  /* 0x0000000c2f0e7210 */ /* 0x020fc80007f1e0ff */
[----:B------:R-:W-:Y:S02]  /*6500*/  LEA.HI.X.SX32 R13, R47, R13, 0x1, P0 ;  /* 0x0000000d2f0d7211 */ /* 0x000fe400000f0eff */
[----:B0-----:R-:W-:-:S04]  /*6510*/  LEA R12, P0, R14, UR12, 0x2 ;  /* 0x0000000c0e0c7c11 */ /* 0x001fc8000f8010ff */
[----:B------:R-:W-:-:S05]  /*6520*/  LEA.HI.X R13, R14, UR13, R13, 0x2, P0 ;  /* 0x0000000d0e0d7c11 */ /* 0x000fca00080f140d */
[----:B------:R3:W-:Y:S04]  /*6530*/  STG.E desc[UR8][R12.64], R50 ;  /* 0x000000320c007986 */ /* 0x0007e8000c101908 */
.L_x_121:
[----:B------:R-:W-:Y:S05]  /*6540*/  BSYNC.RECONVERGENT B2 ;  /* 0x0000000000027941 */ /* 0x000fea0003800200 */
.L_x_120:
[----:B------:R-:W-:Y:S01]  /*6550*/  ISETP.GE.AND P0, PT, R36, R35, PT ;  /* 0x000000232400720c */ /* 0x000fe20003f06270 */
[----:B------:R-:W-:Y:S03]  /*6560*/  BSSY.RECONVERGENT B2, `(.L_x_123) ;  /* 0x000000e000027945 */ /* 0x000fe60003800200 */
[----:B------:R-:W-:-:S13]  /*6570*/  ISETP.EQ.OR P0, PT, R9, RZ, P0 ;  /* 0x000000ff0900720c */ /* 0x000fda0000702670 */
[----:B------:R-:W-:Y:S05]  /*6580*/  @P0 BRA `(.L_x_124) ;  /* 0x00000000002c0947 */ /* 0x000fea0003800000 */
[----:B------:R-:W-:Y:S01]  /*6590*/  UISETP.NE.AND UP0, UPT, UR11, URZ, UPT ;  /* 0x000000ff0b00728c */ /* 0x000fe2000bf05270 */
[----:B0123--:R-:W-:Y:S01]  /*65a0*/  CS2R R12, SRZ ;  /* 0x00000000000c7805 */ /* 0x00ffe2000001ff00 */
[----:B------:R-:W0:Y:S07]  /*65b0*/  LDCU.64 UR12, c[0x0][0x390] ;  /* 0x00007200ff0c77ac */ /* 0x000e2e0008000a00 */
[----:B------:R-:W-:Y:S05]  /*65c0*/  BRA.U UP0, `(.L_x_125) ;  /* 0x0000000100087547 */ /* 0x000fea000b800000 */
[----:B------:R-:W1:Y:S02]  /*65d0*/  LDC.64 R12, c[0x0][0x3d0] ;  /* 0x0000f400ff0c7b82 */ /* 0x000e640000000a00 */
[----:B-1----:R-:W5:Y:S02]  /*65e0*/  LDG.E.64 R12, desc[UR8][R12.64] ;  /* 0x000000080c0c7981 */ /* 0x002f64000c1e1b00 */
.L_x_125:
[----:B-----5:R-:W-:-:S04]  /*65f0*/  IADD3 R9, P0, PT, R36, R12, RZ ;  /* 0x0000000c24097210 */ /* 0x020fc80007f1e0ff */
[----:B------:R-:W-:Y:S02]  /*6600*/  LEA.HI.X.SX32 R36, R36, R13, 0x1, P0 ;  /* 0x0000000d24247211 */ /* 0x000fe400000f0eff */
[----:B0-----:R-:W-:-:S04]  /*6610*/  LEA R12, P0, R9, UR12, 0x2 ;  /* 0x0000000c090c7c11 */ /* 0x001fc8000f8010ff */
[----:B------:R-:W-:-:S05]  /*6620*/  LEA.HI.X R13, R9, UR13, R36, 0x2, P0 ;  /* 0x0000000d090d7c11 */ /* 0x000fca00080f1424 */
[----:B------:R4:W-:Y:S04]  /*6630*/  STG.E desc[UR8][R12.64], R54 ;  /* 0x000000360c007986 */ /* 0x0009e8000c101908 */
.L_x_124:
[----:B------:R-:W-:Y:S05]  /*6640*/  BSYNC.RECONVERGENT B2 ;  /* 0x0000000000027941 */ /* 0x000fea0003800200 */
.L_x_123:
[----:B------:R-:W-:Y:S01]  /*6650*/  ISETP.GE.AND P0, PT, R37, R35, PT ;  /* 0x000000232500720c */ /* 0x000fe20003f06270 */
[----:B------:R-:W-:Y:S03]  /*6660*/  BSSY.RECONVERGENT B2, `(.L_x_126) ;  /* 0x000000e000027945 */ /* 0x000fe60003800200 */
[----:B------:R-:W-:-:S13]  /*6670*/  ISETP.EQ.OR P0, PT, R10, RZ, P0 ;  /* 0x000000ff0a00720c */ /* 0x000fda0000702670 */
[----:B------:R-:W-:Y:S05]  /*6680*/  @P0 BRA `(.L_x_127) ;  /* 0x00000000002c0947 */ /* 0x000fea0003800000 */
[----:B------:R-:W-:Y:S01]  /*6690*/  UISETP.NE.AND UP0, UPT, UR11, URZ, UPT ;  /* 0x000000ff0b00728c */ /* 0x000fe2000bf05270 */
[----:B01234-:R-:W-:Y:S01]  /*66a0*/  CS2R R12, SRZ ;  /* 0x00000000000c7805 */ /* 0x01ffe2000001ff00 */
[----:B------:R-:W0:Y:S07]  /*66b0*/  LDCU.64 UR12, c[0x0][0x390] ;  /* 0x00007200ff0c77ac */ /* 0x000e2e0008000a00 */
[----:B------:R-:W-:Y:S05]  /*66c0*/  BRA.U UP0, `(.L_x_128) ;  /* 0x0000000100087547 */ /* 0x000fea000b800000 */
[----:B------:R-:W1:Y:S02]  /*66d0*/  LDC.64 R12, c[0x0][0x3d0] ;  /* 0x0000f400ff0c7b82 */ /* 0x000e640000000a00 */
[----:B-1----:R-:W5:Y:S02]  /*66e0*/  LDG.E.64 R12, desc[UR8][R12.64] ;  /* 0x000000080c0c7981 */ /* 0x002f64000c1e1b00 */
.L_x_128:
[----:B-----5:R-:W-:-:S04]  /*66f0*/  IADD3 R9, P0, PT, R37, R12, RZ ;  /* 0x0000000c25097210 */ /* 0x020fc80007f1e0ff */
[----:B------:R-:W-:Y:S02]  /*6700*/  LEA.HI.X.SX32 R10, R37, R13, 0x1, P0 ;  /* 0x0000000d250a7211 */ /* 0x000fe400000f0eff */
[----:B0-----:R-:W-:-:S04]  /*6710*/  LEA R12, P0, R9, UR12, 0x2 ;  /* 0x0000000c090c7c11 */ /* 0x001fc8000f8010ff */
[----:B------:R-:W-:-:S05]  /*6720*/  LEA.HI.X R13, R9, UR13, R10, 0x2, P0 ;  /* 0x0000000d090d7c11 */ /* 0x000fca00080f140a */
[----:B------:R0:W-:Y:S04]  /*6730*/  STG.E desc[UR8][R12.64], R46 ;  /* 0x0000002e0c007986 */ /* 0x0001e8000c101908 */
.L_x_127:
[----:B------:R-:W-:Y:S05]  /*6740*/  BSYNC.RECONVERGENT B2 ;  /* 0x0000000000027941 */ /* 0x000fea0003800200 */
.L_x_126:
[----:B------:R-:W-:Y:S01]  /*6750*/  ISETP.GE.AND P0, PT, R38, R35, PT ;  /* 0x000000232600720c */ /* 0x000fe20003f06270 */
[----:B------:R-:W-:Y:S03]  /*6760*/  BSSY.RECONVERGENT B2, `(.L_x_129) ;  /* 0x000000e000027945 */ /* 0x000fe60003800200 */
[----:B------:R-:W-:-:S13]  /*6770*/  ISETP.EQ.OR P0, PT, R11, RZ, P0 ;  /* 0x000000ff0b00720c */ /* 0x000fda0000702670 */
[----:B------:R-:W-:Y:S05]  /*6780*/  @P0 BRA `(.L_x_130) ;  /* 0x00000000002c0947 */ /* 0x000fea0003800000 */
[----:B------:R-:W-:Y:S01]  /*6790*/  UISETP.NE.AND UP0, UPT, UR11, URZ, UPT ;  /* 0x000000ff0b00728c */ /* 0x000fe2000bf05270 */
[----:B------:R-:W-:Y:S01]  /*67a0*/  CS2R R10, SRZ ;  /* 0x00000000000a7805 */ /* 0x000fe2000001ff00 */
[----:B------:R-:W0:Y:S07]  /*67b0*/  LDCU.64 UR12, c[0x0][0x390] ;  /* 0x00007200ff0c77ac */ /* 0x000e2e0008000a00 */
[----:B------:R-:W-:Y:S05]  /*67c0*/  BRA.U UP0, `(.L_x_131) ;  /* 0x0000000100087547 */ /* 0x000fea000b800000 */
[----:B------:R-:W1:Y:S02]  /*67d0*/  LDC.64 R10, c[0x0][0x3d0] ;  /* 0x0000f400ff0a7b82 */ /* 0x000e640000000a00 */
[----:B-1----:R-:W5:Y:S02]  /*67e0*/  LDG.E.64 R10, desc[UR8][R10.64] ;  /* 0x000000080a0a7981 */ /* 0x002f64000c1e1b00 */
.L_x_131:
[----:B-----5:R-:W-:-:S04]  /*67f0*/  IADD3 R9, P0, PT, R38, R10, RZ ;  /* 0x0000000a26097210 */ /* 0x020fc80007f1e0ff */
[----:B------:R-:W-:Y:S02]  /*6800*/  LEA.HI.X.SX32 R38, R38, R11, 0x1, P0 ;  /* 0x0000000b26267211 */ /* 0x000fe400000f0eff */
[----:B0-----:R-:W-:-:S04]  /*6810*/  LEA R10, P0, R9, UR12, 0x2 ;  /* 0x0000000c090a7c11 */ /* 0x001fc8000f8010ff */
[----:B------:R-:W-:-:S05]  /*6820*/  LEA.HI.X R11, R9, UR13, R38, 0x2, P0 ;  /* 0x0000000d090b7c11 */ /* 0x000fca00080f1426 */
[----:B------:R0:W-:Y:S04]  /*6830*/  STG.E desc[UR8][R10.64], R0 ;  /* 0x000000000a007986 */ /* 0x0001e8000c101908 */
.L_x_130:
[----:B------:R-:W-:Y:S05]  /*6840*/  BSYNC.RECONVERGENT B2 ;  /* 0x0000000000027941 */ /* 0x000fea0003800200 */
.L_x_129:
        /* <DEDUP_REMOVED lines=10> */
.L_x_134:
[----:B-----5:R-:W-:-:S04]  /*68f0*/  IADD3 R0, P0, PT, R39, R10, RZ ;  /* 0x0000000a27007210 */ /* 0x020fc80007f1e0ff */
[----:B------:R-:W-:Y:S02]  /*6900*/  LEA.HI.X.SX32 R11, R39, R11, 0x1, P0 ;  /* 0x0000000b270b7211 */ /* 0x000fe400000f0eff */
[----:B0-----:R-:W-:-:S04]  /*6910*/  LEA R10, P0, R0, UR12, 0x2 ;  /* 0x0000000c000a7c11 */ /* 0x001fc8000f8010ff */
[----:B------:R-:W-:-:S05]  /*6920*/  LEA.HI.X R11, R0, UR13, R11, 0x2, P0 ;  /* 0x0000000d000b7c11 */ /* 0x000fca00080f140b */
[----:B------:R0:W-:Y:S04]  /*6930*/  STG.E desc[UR8][R10.64], R2 ;  /* 0x000000020a007986 */ /* 0x0001e8000c101908 */
.L_x_133:
[----:B------:R-:W-:Y:S05]  /*6940*/  BSYNC.RECONVERGENT B2 ;  /* 0x0000000000027941 */ /* 0x000fea0003800200 */
.L_x_132:
        /* <DEDUP_REMOVED lines=10> */
.L_x_137:
[----:B-----5:R-:W-:-:S04]  /*69f0*/  IADD3 R0, P0, PT, R40, R10, RZ ;  /* 0x0000000a28007210 */ /* 0x020fc80007f1e0ff */
[----:B------:R-:W-:Y:S02]  /*6a00*/  LEA.HI.X.SX32 R11, R40, R11, 0x1, P0 ;  /* 0x0000000b280b7211 */ /* 0x000fe400000f0eff */
[----:B0-----:R-:W-:-:S04]  /*6a10*/  LEA R10, P0, R0, UR12, 0x2 ;  /* 0x0000000c000a7c11 */ /* 0x001fc8000f8010ff */
[----:B------:R-:W-:-:S05]  /*6a20*/  LEA.HI.X R11, R0, UR13, R11, 0x2, P0 ;  /* 0x0000000d000b7c11 */ /* 0x000fca00080f140b */
[----:B------:R0:W-:Y:S04]  /*6a30*/  STG.E desc[UR8][R10.64], R3 ;  /* 0x000000030a007986 */ /* 0x0001e8000c101908 */
.L_x_136:
[----:B------:R-:W-:Y:S05]  /*6a40*/  BSYNC.RECONVERGENT B2 ;  /* 0x0000000000027941 */ /* 0x000fea0003800200 */
.L_x_135:
[----:B------:R-:W-:Y:S01]  /*6a50*/  ISETP.GE.AND P0, PT, R41, R35, PT ;  /* 0x000000232900720c */ /* 0x000fe20003f06270 */
[----:B------:R-:W-:Y:S03]  /*6a60*/  BSSY.RECONVERGENT B2, `(.L_x_138) ;  /* 0x000000e000027945 */ /* 0x000fe60003800200 */
[----:B------:R-:W-:-:S13]  /*6a70*/  ISETP.EQ.OR P0, PT, R30, RZ, P0 ;  /* 0x000000ff1e00720c */ /* 0x000fda0000702670 */
[----:B------:R-:W-:Y:S05]  /*6a80*/  @P0 BRA `(.L_x_139) ;  /* 0x00000000002c0947 */ /* 0x000fea0003800000 */
[----:B------:R-:W-:Y:S01]  /*6a90*/  UISETP.NE.AND UP0, UPT, UR11, URZ, UPT ;  /* 0x000000ff0b00728c */ /* 0x000fe2000bf05270 */
[----:B0----5:R-:W-:Y:S01]  /*6aa0*/  CS2R R2, SRZ ;  /* 0x0000000000027805 */ /* 0x021fe2000001ff00 */
[----:B------:R-:W0:Y:S07]  /*6ab0*/  LDCU.64 UR12, c[0x0][0x390] ;  /* 0x00007200ff0c77ac */ /* 0x000e2e0008000a00 */
[----:B------:R-:W-:Y:S05]  /*6ac0*/  BRA.U UP0, `(.L_x_140) ;  /* 0x0000000100087547 */ /* 0x000fea000b800000 */
[----:B------:R-:W1:Y:S02]  /*6ad0*/  LDC.64 R2, c[0x0][0x3d0] ;  /* 0x0000f400ff027b82 */ /* 0x000e640000000a00 */
[----:B-1----:R-:W5:Y:S02]  /*6ae0*/  LDG.E.64 R2, desc[UR8][R2.64] ;  /* 0x0000000802027981 */ /* 0x002f64000c1e1b00 */
.L_x_140:
[----:B-----5:R-:W-:-:S04]  /*6af0*/  IADD3 R0, P0, PT, R41, R2, RZ ;  /* 0x0000000229007210 */ /* 0x020fc80007f1e0ff */
[----:B------:R-:W-:Y:S02]  /*6b00*/  LEA.HI.X.SX32 R3, R41, R3, 0x1, P0 ;  /* 0x0000000329037211 */ /* 0x000fe400000f0eff */
[----:B0-----:R-:W-:-:S04]  /*6b10*/  LEA R2, P0, R0, UR12, 0x2 ;  /* 0x0000000c00027c11 */ /* 0x001fc8000f8010ff */
[----:B------:R-:W-:-:S05]  /*6b20*/  LEA.HI.X R3, R0, UR13, R3, 0x2, P0 ;  /* 0x0000000d00037c11 */ /* 0x000fca00080f1403 */
[----:B------:R0:W-:Y:S04]  /*6b30*/  STG.E desc[UR8][R2.64], R4 ;  /* 0x0000000402007986 */ /* 0x0001e8000c101908 */
.L_x_139:
[----:B------:R-:W-:Y:S05]  /*6b40*/  BSYNC.RECONVERGENT B2 ;  /* 0x0000000000027941 */ /* 0x000fea0003800200 */
.L_x_138:
        /* <DEDUP_REMOVED lines=10> */
.L_x_143:
[----:B-----5:R-:W-:-:S04]  /*6bf0*/  IADD3 R0, P0, PT, R42, R2, RZ ;  /* 0x000000022a007210 */ /* 0x020fc80007f1e0ff */
[----:B------:R-:W-:Y:S02]  /*6c00*/  LEA.HI.X.SX32 R3, R42, R3, 0x1, P0 ;  /* 0x000000032a037211 */ /* 0x000fe400000f0eff */
[----:B0-----:R-:W-:-:S04]  /*6c10*/  LEA R2, P0, R0, UR12, 0x2 ;  /* 0x0000000c00027c11 */ /* 0x001fc8000f8010ff */
[----:B------:R-:W-:-:S05]  /*6c20*/  LEA.HI.X R3, R0, UR13, R3, 0x2, P0 ;  /* 0x0000000d00037c11 */ /* 0x000fca00080f1403 */
[----:B------:R0:W-:Y:S04]  /*6c30*/  STG.E desc[UR8][R2.64], R5 ;  /* 0x0000000502007986 */ /* 0x0001e8000c101908 */
.L_x_142:
[----:B------:R-:W-:Y:S05]  /*6c40*/  BSYNC.RECONVERGENT B2 ;  /* 0x0000000000027941 */ /* 0x000fea0003800200 */
.L_x_141:
        /* <DEDUP_REMOVED lines=10> */
.L_x_146:
[----:B-----5:R-:W-:-:S04]  /*6cf0*/  IADD3 R0, P0, PT, R43, R2, RZ ;  /* 0x000000022b007210 */ /* 0x020fc80007f1e0ff */
[----:B------:R-:W-:Y:S02]  /*6d00*/  LEA.HI.X.SX32 R3, R43, R3, 0x1, P0 ;  /* 0x000000032b037211 */ /* 0x000fe400000f0eff */
[----:B0-----:R-:W-:-:S04]  /*6d10*/  LEA R2, P0, R0, UR12, 0x2 ;  /* 0x0000000c00027c11 */ /* 0x001fc8000f8010ff */
[----:B------:R-:W-:-:S05]  /*6d20*/  LEA.HI.X R3, R0, UR13, R3, 0x2, P0 ;  /* 0x0000000d00037c11 */ /* 0x000fca00080f1403 */
[----:B------:R0:W-:Y:S04]  /*6d30*/  STG.E desc[UR8][R2.64], R6 ;  /* 0x0000000602007986 */ /* 0x0001e8000c101908 */
.L_x_145:
[----:B------:R-:W-:Y:S05]  /*6d40*/  BSYNC.RECONVERGENT B2 ;  /* 0x0000000000027941 */ /* 0x000fea0003800200 */
.L_x_144:
        /* <DEDUP_REMOVED lines=10> */
.L_x_149:
[----:B-----5:R-:W-:-:S04]  /*6df0*/  IADD3 R0, P0, PT, R44, R2, RZ ;  /* 0x000000022c007210 */ /* 0x020fc80007f1e0ff */
[----:B------:R-:W-:Y:S02]  /*6e00*/  LEA.HI.X.SX32 R3, R44, R3, 0x1, P0 ;  /* 0x000000032c037211 */ /* 0x000fe400000f0eff */
[----:B0-----:R-:W-:-:S04]  /*6e10*/  LEA R2, P0, R0, UR12, 0x2 ;  /* 0x0000000c00027c11 */ /* 0x001fc8000f8010ff */
[----:B------:R-:W-:-:S05]  /*6e20*/  LEA.HI.X R3, R0, UR13, R3, 0x2, P0 ;  /* 0x0000000d00037c11 */ /* 0x000fca00080f1403 */
[----:B------:R0:W-:Y:S04]  /*6e30*/  STG.E desc[UR8][R2.64], R7 ;  /* 0x0000000702007986 */ /* 0x0001e8000c101908 */
.L_x_148:
[----:B------:R-:W-:Y:S05]  /*6e40*/  BSYNC.RECONVERGENT B2 ;  /* 0x0000000000027941 */ /* 0x000fea0003800200 */
.L_x_147:
[----:B------:R-:W-:-:S04]  /*6e50*/  ISETP.GE.AND P0, PT, R45, R35, PT ;  /* 0x000000232d00720c */ /* 0x000fc80003f06270 */
        /* <DEDUP_REMOVED lines=8> */
.L_x_151:
[----:B-----5:R-:W-:-:S04]  /*6ee0*/  IADD3 R0, P0, PT, R45, R2, RZ ;  /* 0x000000022d007210 */ /* 0x020fc80007f1e0ff */
[----:B------:R-:W-:Y:S02]  /*6ef0*/  LEA.HI.X.SX32 R3, R45, R3, 0x1, P0 ;  /* 0x000000032d037211 */ /* 0x000fe400000f0eff */
[----:B0-----:R-:W-:-:S04]  /*6f00*/  LEA R2, P0, R0, UR12, 0x2 ;  /* 0x0000000c00027c11 */ /* 0x001fc8000f8010ff */
[----:B------:R-:W-:-:S05]  /*6f10*/  LEA.HI.X R3, R0, UR13, R3, 0x2, P0 ;  /* 0x0000000d00037c11 */ /* 0x000fca00080f1403 */
[----:B------:R0:W-:Y:S01]  /*6f20*/  STG.E desc[UR8][R2.64], R8 ;  /* 0x0000000802007986 */ /* 0x0001e2000c101908 */
[----:B------:R-:W-:Y:S05]  /*6f30*/  BRA `(.L_x_150) ;  /* 0x0000000800347947 */ /* 0x000fea0003800000 */
.L_x_110:
[----:B------:R-:W-:Y:S01]  /*6f40*/  BAR.SYNC.DEFER_BLOCKING 0x0 ;  /* 0x0000000000007b1d */ /* 0x000fe20000010000 */
[----:B------:R-:W-:Y:S02]  /*6f50*/  ISETP.NE.AND P0, PT, R59, RZ, PT ;  /* 0x000000ff3b00720c */ /* 0x000fe40003f05270 */
[----:B------:R-:W-:Y:S02]  /*6f60*/  ISETP.NE.AND P4, PT, R56, RZ, PT ;  /* 0x000000ff3800720c */ /* 0x000fe40003f85270 */
[----:B------:R-:W-:Y:S01]  /*6f70*/  ISETP.NE.AND P3, PT, R53, RZ, PT ;  /* 0x000000ff3500720c */ /* 0x000fe20003f65270 */
[----:B------:R-:W0:Y:S01]  /*6f80*/  LDCU.64 UR12, c[0x0][0x390] ;  /* 0x00007200ff0c77ac */ /* 0x000e220008000a00 */
[----:B------:R-:W-:Y:S02]  /*6f90*/  ISETP.NE.AND P6, PT, R49, RZ, PT ;  /* 0x000000ff3100720c */ /* 0x000fe40003fc5270 */
[----:B------:R-:W-:Y:S02]  /*6fa0*/  ISETP.NE.AND P5, PT, R9, RZ, PT ;  /* 0x000000ff0900720c */ /* 0x000fe40003fa5270 */
[----:B------:R-:W-:-:S02]  /*6fb0*/  ISETP.NE.AND P2, PT, R10, RZ, PT ;  /* 0x000000ff0a00720c */ /* 0x000fc40003f45270 */
[----:B------:R-:W-:Y:S02]  /*6fc0*/  ISETP.NE.AND P1, PT, R11, RZ, PT ;  /* 0x000000ff0b00720c */ /* 0x000fe40003f25270 */
[----:B------:R-:W-:Y:S02]  /*6fd0*/  @P0 LEA R58, R58, UR5, 0x2 ;  /* 0x000000053a3a0c11 */ /* 0x000fe4000f8e10ff */
[----:B------:R-:W-:Y:S02]  /*6fe0*/  @P4 LEA R55, R55, UR5, 0x2 ;  /* 0x0000000537374c11 */ /* 0x000fe4000f8e10ff */
[----:B------:R-:W-:Y:S02]  /*6ff0*/  @P3 LEA R51, R51, UR5, 0x2 ;  /* 0x0000000533333c11 */ /* 0x000fe4000f8e10ff */
[----:B------:R-:W-:Y:S02]  /*7000*/  @P6 LEA R47, R47, UR5, 0x2 ;  /* 0x000000052f2f6c11 */ /* 0x000fe4000f8e10ff */
[----:B------:R-:W-:Y:S01]  /*7010*/  @P5 LEA R9, R36, UR5, 0x2 ;  /* 0x0000000524095c11 */ /* 0x000fe2000f8e10ff */
[----:B-----5:R1:W-:Y:S01]  /*7020*/  @P0 STS [R58], R57 ;  /* 0x000000393a000388 */ /* 0x0203e20000000800 */
[----:B------:R-:W-:-:S02]  /*7030*/  ISETP.NE.AND P0, PT, R28, RZ, PT ;  /* 0x000000ff1c00720c */ /* 0x000fc40003f05270 */
[----:B------:R-:W-:Y:S01]  /*7040*/  @P2 LEA R37, R37, UR5, 0x2 ;  /* 0x0000000525252c11 */ /* 0x000fe2000f8e10ff */
[----:B------:R1:W-:Y:S01]  /*7050*/  @P4 STS [R55], R52 ;  /* 0x0000003437004388 */ /* 0x0003e20000000800 */
[----:B------:R-:W-:Y:S02]  /*7060*/  @P1 LEA R11, R38, UR5, 0x2 ;  /* 0x00000005260b1c11 */ /* 0x000fe4000f8e10ff */
[----:B------:R-:W-:Y:S01]  /*7070*/  ISETP.NE.AND P4, PT, R29, RZ, PT ;  /* 0x000000ff1d00720c */ /* 0x000fe20003f85270 */
[----:B------:R1:W-:Y:S01]  /*7080*/  @P3 STS [R51], R48 ;  /* 0x0000003033003388 */ /* 0x0003e20000000800 */
[----:B------:R-:W-:-:S03]  /*7090*/  ISETP.NE.AND P3, PT, R30, RZ, PT ;  /* 0x000000ff1e00720c */ /* 0x000fc60003f65270 */
[----:B------:R1:W-:Y:S01]  /*70a0*/  @P6 STS [R47], R50 ;  /* 0x000000322f006388 */ /* 0x0003e20000000800 */
[----:B------:R-:W-:Y:S02]  /*70b0*/  ISETP.NE.AND P6, PT, R31, RZ, PT ;  /* 0x000000ff1f00720c */ /* 0x000fe40003fc5270 */
[----:B------:R-:W-:Y:S01]  /*70c0*/  @P0 LEA R39, R39, UR5, 0x2 ;  /* 0x0000000527270c11 */ /* 0x000fe2000f8e10ff */
[----:B------:R1:W-:Y:S01]  /*70d0*/  @P5 STS [R9], R54 ;  /* 0x0000003609005388 */ /* 0x0003e20000000800 */
[----:B------:R-:W-:-:S03]  /*70e0*/  ISETP.NE.AND P5, PT, R32, RZ, PT ;  /* 0x000000ff2000720c */ /* 0x000fc60003fa5270 */
[----:B------:R1:W-:Y:S01]  /*70f0*/  @P2 STS [R37], R46 ;  /* 0x0000002e25002388 */ /* 0x0003e20000000800 */
[----:B------:R-:W-:Y:S02]  /*7100*/  ISETP.NE.AND P2, PT, R33, RZ, PT ;  /* 0x000000ff2100720c */ /* 0x000fe40003f45270 */
[----:B------:R-:W-:Y:S01]  /*7110*/  @P4 LEA R40, R40, UR5, 0x2 ;  /* 0x0000000528284c11 */ /* 0x000fe2000f8e10ff */
[----:B------:R1:W-:Y:S01]  /*7120*/  @P1 STS [R11], R0 ;  /* 0x000000000b001388 */ /* 0x0003e20000000800 */
[----:B------:R-:W-:Y:S02]  /*7130*/  ISETP.NE.AND P1, PT, R34, RZ, PT ;  /* 0x000000ff2200720c */ /* 0x000fe40003f25270 */
[----:B------:R-:W-:Y:S01]  /*7140*/  @P3 LEA R41, R41, UR5, 0x2 ;  /* 0x0000000529293c11 */ /* 0x000fe2000f8e10ff */
[----:B------:R1:W-:Y:S01]  /*7150*/  @P0 STS [R39], R2 ;  /* 0x0000000227000388 */ /* 0x0003e20000000800 */
[----:B------:R-:W-:Y:S02]  /*7160*/  ISETP.GE.U32.AND P0, PT, R60, R35, PT ;  /* 0x000000233c00720c */ /* 0x000fe40003f06070 */
[----:B------:R-:W-:Y:S01]  /*7170*/  @P6 LEA R42, R42, UR5, 0x2 ;  /* 0x000000052a2a6c11 */ /* 0x000fe2000f8e10ff */
[----:B------:R1:W-:Y:S01]  /*7180*/  @P4 STS [R40], R3 ;  /* 0x0000000328004388 */ /* 0x0003e20000000800 */
[----:B------:R-:W-:-:S02]  /*7190*/  @P5 LEA R43, R43, UR5, 0x2 ;  /* 0x000000052b2b5c11 */ /* 0x000fc4000f8e10ff */
[----:B------:R-:W-:Y:S01]  /*71a0*/  @P2 LEA R44, R44, UR5, 0x2 ;  /* 0x000000052c2c2c11 */ /* 0x000fe2000f8e10ff */
[----:B------:R1:W-:Y:S02]  /*71b0*/  @P3 STS [R41], R4 ;  /* 0x0000000429003388 */ /* 0x0003e40000000800 */
[----:B------:R-:W-:Y:S02]  /*71c0*/  @P1 LEA R45, R45, UR5, 0x2 ;  /* 0x000000052d2d1c11 */ /* 0x000fe4000f8e10ff */
[----:B------:R1:W-:Y:S04]  /*71d0*/  @P6 STS [R42], R5 ;  /* 0x000000052a006388 */ /* 0x0003e80000000800 */
[----:B------:R1:W-:Y:S04]  /*71e0*/  @P5 STS [R43], R6 ;  /* 0x000000062b005388 */ /* 0x0003e80000000800 */
[----:B------:R1:W-:Y:S04]  /*71f0*/  @P2 STS [R44], R7 ;  /* 0x000000072c002388 */ /* 0x0003e80000000800 */
[----:B------:R1:W-:Y:S01]  /*7200*/  @P1 STS [R45], R8 ;  /* 0x000000082d001388 */ /* 0x0003e20000000800 */
[----:B------:R-:W-:Y:S06]  /*7210*/  BAR.SYNC.DEFER_BLOCKING 0x0 ;  /* 0x0000000000007b1d */ /* 0x000fec0000010000 */
[----:B0-----:R-:W-:Y:S05]  /*7220*/  @P0 BRA `(.L_x_150) ;  /* 0x0000000400780947 */ /* 0x001fea0003800000 */
[----:B------:R-:W-:Y:S01]  /*7230*/  IADD3 R13, PT, PT, R15, R13, R14 ;  /* 0x0000000d0f0d7210 */ /* 0x000fe20007ffe00e */
[----:B------:R-:W-:Y:S03]  /*7240*/  BSSY.RECONVERGENT B2, `(.L_x_152) ;  /* 0x0000023000027945 */ /* 0x000fe60003800200 */
[----:B------:R-:W-:-:S04]  /*7250*/  IADD3 R13, PT, PT, R17, R13, R16 ;  /* 0x0000000d110d7210 */ /* 0x000fc80007ffe010 */
[----:B------:R-:W-:-:S04]  /*7260*/  IADD3 R13, PT, PT, R19, R13, R18 ;  /* 0x0000000d130d7210 */ /* 0x000fc80007ffe012 */
[----:B------:R-:W-:-:S04]  /*7270*/  IADD3 R13, PT, PT, R21, R13, R20 ;  /* 0x0000000d150d7210 */ /* 0x000fc80007ffe014 */
[----:B------:R-:W-:-:S04]  /*7280*/  IADD3 R13, PT, PT, R23, R13, R22 ;  /* 0x0000000d170d7210 */ /* 0x000fc80007ffe016 */
[----:B------:R-:W-:-:S04]  /*7290*/  IADD3 R13, PT, PT, R25, R13, R24 ;  /* 0x0000000d190d7210 */ /* 0x000fc80007ffe018 */
[----:B------:R-:W-:-:S04]  /*72a0*/  IADD3 R13, PT, PT, R27, R13, R26 ;  /* 0x0000000d1b0d7210 */ /* 0x000fc80007ffe01a */
[----:B------:R-:W-:-:S04]  /*72b0*/  IADD3 R13, PT, PT, R13, UR10, R12 ;  /* 0x0000000a0d0d7c10 */ /* 0x000fc8000fffe00c */
[----:B------:R-:W-:-:S04]  /*72c0*/  IADD3 R13, PT, PT, R13, -0x1c01, -R60 ;  /* 0xffffe3ff0d0d7810 */ /* 0x000fc80007ffe83c */
[----:B-1----:R-:W-:-:S04]  /*72d0*/  LOP3.LUT R0, R13, 0x600, RZ, 0xc0, !PT ;  /* 0x000006000d007812 */ /* 0x002fc800078ec0ff */
[----:B------:R-:W-:-:S13]  /*72e0*/  ISETP.NE.AND P0, PT, R0, 0x600, PT ;  /* 0x000006000000780c */ /* 0x000fda0003f05270 */
[----:B------:R-:W-:Y:S05]  /*72f0*/  @!P0 BRA `(.L_x_153) ;  /* 0x00000000005c8947 */ /* 0x000fea0003800000 */
[----:B------:R-:W-:Y:S01]  /*7300*/  LEA.HI R0, R13, 0x1, RZ, 0x17 ;  /* 0x000000010d007811 */ /* 0x000fe200078fb8ff */
[----:B------:R-:W-:Y:S01]  /*7310*/  BSSY.RECONVERGENT B3, `(.L_x_153) ;  /* 0x0000015000037945 */ /* 0x000fe20003800200 */
[----:B------:R-:W-:Y:S01]  /*7320*/  ISETP.NE.AND P2, PT, RZ, UR11, PT ;  /* 0x0000000bff007c0c */ /* 0x000fe2000bf45270 */
[----:B------:R-:W-:Y:S01]  /*7330*/  IMAD.MOV.U32 R9, RZ, RZ, RZ ;  /* 0x000000ffff097224 */ /* 0x000fe200078e00ff */
[----:B------:R-:W-:Y:S02]  /*7340*/  LOP3.LUT R0, R0, 0x3, RZ, 0xc0, !PT ;  /* 0x0000000300007812 */ /* 0x000fe400078ec0ff */
[----:B------:R-:W-:-:S03]  /*7350*/  LEA R6, R60, UR5, 0x2 ;  /* 0x000000053c067c11 */ /* 0x000fc6000f8e10ff */
[----:B------:R-:W-:-:S07]  /*7360*/  IMAD.MOV R0, RZ, RZ, -R0 ;  /* 0x000000ffff007224 */ /* 0x000fce00078e0a00 */
.L_x_154:
[----:B0-----:R-:W0:Y:S01]  /*7370*/  @!P2 LDC.64 R4, c[0x0][0x3d0] ;  /* 0x0000f400ff04ab82 */ /* 0x001e220000000a00 */
[----:B------:R-:W-:Y:S01]  /*7380*/  CS2R R2, SRZ ;  /* 0x0000000000027805 */ /* 0x000fe2000001ff00 */
[----:B------:R1:W2:Y:S05]  /*7390*/  LDS R7, [R6] ;  /* 0x0000000006077984 */ /* 0x0002aa0000000800 */
[----:B0-----:R-:W3:Y:S01]  /*73a0*/  @!P2 LDG.E.64 R2, desc[UR8][R4.64] ;  /* 0x000000080402a981 */ /* 0x001ee2000c1e1b00 */
[----:B------:R-:W-:Y:S02]  /*73b0*/  VIADD R0, R0, 0x1 ;  /* 0x0000000100007836 */ /* 0x000fe40000000000 */
[----:B-1----:R-:W-:Y:S01]  /*73c0*/  VIADD R6, R6, 0x800 ;  /* 0x0000080006067836 */ /* 0x002fe20000000000 */
[----:B---3--:R-:W-:-:S02]  /*73d0*/  IADD3 R8, P0, PT, R60, R2, RZ ;  /* 0x000000023c087210 */ /* 0x008fc40007f1e0ff */
[----:B------:R-:W-:-:S03]  /*73e0*/  IADD3 R60, P1, PT, R60, 0x200, RZ ;  /* 0x000002003c3c7810 */ /* 0x000fc60007f3e0ff */
[----:B------:R-:W-:Y:S01]  /*73f0*/  IMAD.X R3, R9, 0x1, R3, P0 ;  /* 0x0000000109037824 */ /* 0x000fe200000e0603 */
[----:B------:R-:W-:Y:S01]  /*7400*/  LEA R2, P0, R8, UR12, 0x2 ;  /* 0x0000000c08027c11 */ /* 0x000fe2000f8010ff */
[----:B------:R-:W-:-:S03]  /*7410*/  IMAD.X R9, RZ, RZ, R9, P1 ;  /* 0x000000ffff097224 */ /* 0x000fc600008e0609 */
[----:B------:R-:W-:Y:S02]  /*7420*/  LEA.HI.X R3, R8, UR13, R3, 0x2, P0 ;  /* 0x0000000d08037c11 */ /* 0x000fe400080f1403 */
[----:B------:R-:W-:-:S03]  /*7430*/  ISETP.NE.AND P0, PT, R0, RZ, PT ;  /* 0x000000ff0000720c */ /* 0x000fc60003f05270 */
[----:B--2---:R0:W-:Y:S10]  /*7440*/  STG.E desc[UR8][R2.64], R7 ;  /* 0x0000000702007986 */ /* 0x0041f4000c101908 */
[----:B------:R-:W-:Y:S05]  /*7450*/  @P0 BRA `(.L_x_154) ;  /* 0xfffffffc00c40947 */ /* 0x000fea000383ffff */
[----:B------:R-:W-:Y:S05]  /*7460*/  BSYNC.RECONVERGENT B3 ;  /* 0x0000000000037941 */ /* 0x000fea0003800200 */
.L_x_153:
[----:B------:R-:W-:Y:S05]  /*7470*/  BSYNC.RECONVERGENT B2 ;  /* 0x0000000000027941 */ /* 0x000fea0003800200 */
.L_x_152:
[----:B------:R-:W-:-:S13]  /*7480*/  ISETP.GE.U32.AND P0, PT, R13, 0x600, PT ;  /* 0x000006000d00780c */ /* 0x000fda0003f06070 */
[----:B------:R-:W-:Y:S05]  /*7490*/  @!P0 BRA `(.L_x_150) ;  /* 0x0000000000dc8947 */ /* 0x000fea0003800000 */
[----:B------:R-:W1:Y:S01]  /*74a0*/  S2UR UR6, SR_CgaCtaId ;  /* 0x00000000000679c3 */ /* 0x000e620000008800 */
[----:B------:R-:W-:Y:S01]  /*74b0*/  UMOV UR4, 0x400 ;  /* 0x0000040000047882 */ /* 0x000fe20000000000 */
[----:B------:R-:W-:Y:S02]  /*74c0*/  UISETP.NE.AND UP0, UPT, UR11, URZ, UPT ;  /* 0x000000ff0b00728c */ /* 0x000fe4000bf05270 */
[----:B------:R-:W-:Y:S01]  /*74d0*/  ISETP.NE.AND P0, PT, RZ, UR11, PT ;  /* 0x0000000bff007c0c */ /* 0x000fe2000bf05270 */
[----:B------:R-:W-:Y:S02]  /*74e0*/  IMAD.MOV.U32 R19, RZ, RZ, RZ ;  /* 0x000000ffff137224 */ /* 0x000fe400078e00ff */
[----:B------:R-:W-:Y:S01]  /*74f0*/  IMAD.MOV.U32 R21, RZ, RZ, RZ ;  /* 0x000000ffff157224 */ /* 0x000fe200078e00ff */
[----:B0-----:R-:W0:Y:S01]  /*7500*/  LDC.64 R2, c[0x0][0x390] ;  /* 0x0000e400ff027b82 */ /* 0x001e220000000a00 */
[----:B------:R-:W-:Y:S01]  /*7510*/  PLOP3.LUT P1, PT, PT, PT, UP0, 0x80, 0x8 ;  /* 0x000000000008781c */ /* 0x000fe20003f2f008 */
[----:B-1----:R-:W-:-:S06]  /*7520*/  ULEA UR4, UR6, UR4, 0x18 ;  /* 0x0000000406047291 */ /* 0x002fcc000f8ec0ff */
[C---:B------:R-:W-:Y:S01]  /*7530*/  LEA R0, R60.reuse, UR4, 0x2 ;  /* 0x000000043c007c11 */ /* 0x040fe2000f8e10ff */
[----:B0-----:R-:W-:-:S04]  /*7540*/  IMAD.WIDE.U32 R2, R60, 0x4, R2 ;  /* 0x000000043c027825 */ /* 0x001fc800078e0002 */
[----:B------:R-:W-:-:S07]  /*7550*/  VIADD R0, R0, 0x1000 ;  /* 0x0000100000007836 */ /* 0x000fce0000000000 */
.L_x_155:
[----:B----4-:R-:W0:Y:S01]  /*7560*/  @!P1 LDC.64 R8, c[0x0][0x3d0] ;  /* 0x0000f400ff089b82 */ /* 0x010e220000000a00 */
[----:B------:R-:W-:Y:S01]  /*7570*/  CS2R R4, SRZ ;  /* 0x0000000000047805 */ /* 0x000fe2000001ff00 */
[----:B------:R-:W1:Y:S04]  /*7580*/  LDS R15, [R0+-0x1000] ;  /* 0xfff00000000f7984 */ /* 0x000e680000000800 */
[----:B------:R-:W2:Y:S04]  /*7590*/  LDS R17, [R0+-0x800] ;  /* 0xfff8000000117984 */ /* 0x000ea80000000800 */
[----:B0-----:R-:W3:Y:S01]  /*75a0*/  @!P1 LDG.E.64 R4, desc[UR8][R8.64] ;  /* 0x0000000808049981 */ /* 0x001ee2000c1e1b00 */
[----:B------:R-:W-:-:S13]  /*75b0*/  PLOP3.LUT P1, PT, P0, PT, PT, 0x80, 0x8 ;  /* 0x000000000008781c */ /* 0x000fda000072f070 */
[----:B------:R-:W0:Y:S01]  /*75c0*/  @!P1 LDC.64 R10, c[0x0][0x3d0] ;  /* 0x0000f400ff0a9b82 */ /* 0x000e220000000a00 */
[----:B---3--:R-:W-:-:S04]  /*75d0*/  LEA R7, P2, R4, R19, 0x2 ;  /* 0x0000001304077211 */ /* 0x008fc800078410ff */
[----:B------:R-:W-:Y:S02]  /*75e0*/  LEA.HI.X R5, R4, R21, R5, 0x2, P2 ;  /* 0x0000001504057211 */ /* 0x000fe400010f1405 */
[----:B------:R-:W-:-:S05]  /*75f0*/  IADD3 R6, P2, PT, R2, R7, RZ ;  /* 0x0000000702067210 */ /* 0x000fca0007f5e0ff */
[----:B------:R-:W-:Y:S01]  /*7600*/  IMAD.X R7, R3, 0x1, R5, P2 ;  /* 0x0000000103077824 */ /* 0x000fe200010e0605 */
[----:B------:R-:W-:-:S04]  /*7610*/  CS2R R4, SRZ ;  /* 0x0000000000047805 */ /* 0x000fc8000001ff00 */
[----:B-1----:R1:W-:Y:S04]  /*7620*/  STG.E desc[UR8][R6.64], R15 ;  /* 0x0000000f06007986 */ /* 0x0023e8000c101908 */
[----:B0-----:R-:W3:Y:S01]  /*7630*/  @!P1 LDG.E.64 R4, desc[UR8][R10.64] ;  /* 0x000000080a049981 */ /* 0x001ee2000c1e1b00 */
[----:B------:R-:W0:Y:S03]  /*7640*/  @!P1 LDC.64 R12, c[0x0][0x3d0] ;  /* 0x0000f400ff0c9b82 */ /* 0x000e260000000a00 */
[----:B------:R-:W4:Y:S01]  /*7650*/  LDS R15, [R0] ;  /* 0x00000000000f7984 */ /* 0x000f220000000800 */
[----:B---3--:R-:W-:-:S04]  /*7660*/  LEA R9, P2, R4, R19, 0x2 ;  /* 0x0000001304097211 */ /* 0x008fc800078410ff */
[----:B------:R-:W-:Y:S02]  /*7670*/  LEA.HI.X R5, R4, R21, R5, 0x2, P2 ;  /* 0x0000001504057211 */ /* 0x000fe400010f1405 */
[----:B------:R-:W-:-:S05]  /*7680*/  IADD3 R8, P2, PT, R2, R9, RZ ;  /* 0x0000000902087210 */ /* 0x000fca0007f5e0ff */
[----:B------:R-:W-:Y:S01]  /*7690*/  IMAD.X R9, R3, 0x1, R5, P2 ;  /* 0x0000000103097824 */ /* 0x000fe200010e0605 */
[----:B------:R-:W-:-:S04]  /*76a0*/  CS2R R4, SRZ ;  /* 0x0000000000047805 */ /* 0x000fc8000001ff00 */
[----:B--2---:R-:W-:Y:S04]  /*76b0*/  STG.E desc[UR8][R8.64+0x800], R17 ;  /* 0x0008001108007986 */ /* 0x004fe8000c101908 */
[----:B0-----:R-:W1:Y:S01]  /*76c0*/  @!P1 LDG.E.64 R4, desc[UR8][R12.64] ;  /* 0x000000080c049981 */ /* 0x001e62000c1e1b00 */
[----:B------:R-:W0:Y:S03]  /*76d0*/  @!P1 LDC.64 R10, c[0x0][0x3d0] ;  /* 0x0000f400ff0a9b82 */ /* 0x000e260000000a00 */
[----:B------:R2:W3:Y:S01]  /*76e0*/  LDS R9, [R0+0x800] ;  /* 0x0008000000097984 */ /* 0x0004e20000000800 */
[----:B-1----:R-:W-:-:S04]  /*76f0*/  LEA R7, P2, R4, R19, 0x2 ;  /* 0x0000001304077211 */ /* 0x002fc800078410ff */
[----:B------:R-:W-:Y:S02]  /*7700*/  LEA.HI.X R5, R4, R21, R5, 0x2, P2 ;  /* 0x0000001504057211 */ /* 0x000fe400010f1405 */
[----:B------:R-:W-:-:S05]  /*7710*/  IADD3 R6, P2, PT, R2, R7, RZ ;  /* 0x0000000702067210 */ /* 0x000fca0007f5e0ff */
[----:B------:R-:W-:Y:S01]  /*7720*/  IMAD.X R7, R3, 0x1, R5, P2 ;  /* 0x0000000103077824 */ /* 0x000fe200010e0605 */
[----:B------:R-:W-:-:S04]  /*7730*/  CS2R R4, SRZ ;  /* 0x0000000000047805 */ /* 0x000fc8000001ff00 */
[----:B----4-:R4:W-:Y:S04]  /*7740*/  STG.E desc[UR8][R6.64+0x1000], R15 ;  /* 0x0010000f06007986 */ /* 0x0109e8000c101908 */
[----:B0-----:R-:W5:Y:S01]  /*7750*/  @!P1 LDG.E.64 R4, desc[UR8][R10.64] ;  /* 0x000000080a049981 */ /* 0x001f62000c1e1b00 */
[----:B------:R-:W-:Y:S02]  /*7760*/  VIADD R60, R60, 0x800 ;  /* 0x000008003c3c7836 */ /* 0x000fe40000000000 */
[----:B--2---:R-:W-:Y:S01]  /*7770*/  VIADD R0, R0, 0x2000 ;  /* 0x0000200000007836 */ /* 0x004fe20000000000 */
[----:B-----5:R-:W-:Y:S02]  /*7780*/  LEA R13, P2, R4, R19, 0x2 ;  /* 0x00000013040d7211 */ /* 0x020fe400078410ff */
[----:B------:R-:W-:-:S02]  /*7790*/  IADD3 R19, P3, PT, R19, 0x2000, RZ ;  /* 0x0000200013137810 */ /* 0x000fc40007f7e0ff */
[----:B------:R-:W-:Y:S02]  /*77a0*/  LEA.HI.X R5, R4, R21, R5, 0x2, P2 ;  /* 0x0000001504057211 */ /* 0x000fe400010f1405 */
[----:B------:R-:W-:Y:S01]  /*77b0*/  IADD3 R4, P2, PT, R2, R13, RZ ;  /* 0x0000000d02047210 */ /* 0x000fe20007f5e0ff */
[----:B------:R-:W-:-:S04]  /*77c0*/  IMAD.X R21, RZ, RZ, R21, P3 ;  /* 0x000000ffff157224 */ /* 0x000fc800018e0615 */
[----:B------:R-:W-:Y:S01]  /*77d0*/  IMAD.X R5, R3, 0x1, R5, P2 ;  /* 0x0000000103057824 */ /* 0x000fe200010e0605 */
[----:B------:R-:W-:-:S04]  /*77e0*/  ISETP.GE.AND P2, PT, R60, R35, PT ;  /* 0x000000233c00720c */ /* 0x000fc80003f46270 */
[----:B---3--:R4:W-:Y:S09]  /*77f0*/  STG.E desc[UR8][R4.64+0x1800], R9 ;  /* 0x0018000904007986 */ /* 0x0089f2000c101908 */
[----:B------:R-:W-:Y:S05]  /*7800*/  @!P2 BRA `(.L_x_155) ;  /* 0xfffffffc0054a947 */ /* 0x000fea000383ffff */
.L_x_150:
[----:B------:R-:W-:Y:S05]  /*7810*/  BSYNC.RECONVERGENT B0 ;  /* 0x0000000000007941 */ /* 0x000fea0003800200 */
.L_x_109:
[----:B------:R-:W-:Y:S05]  /*7820*/  BRA `(.L_x_156) ;  /* 0x0000003000347947 */ /* 0x000fea0003800000 */
.L_x_108:
        /* <DEDUP_REMOVED lines=9> */
[----:B0-----:R-:W-:-:S04]  /*78c0*/  IMAD R5, R30, 0xe, RZ ;  /* 0x0000000e1e057824 */ /* 0x001fc800078e02ff */
[C---:B------:R-:W-:Y:S01]  /*78d0*/  VIADD R4, R5.reuse, 0x1 ;  /* 0x0000000105047836 */ /* 0x040fe20000000000 */
[C---:B------:R-:W-:Y:S01]  /*78e0*/  IADD3 R0, P0, P1, R5.reuse, UR7, R2 ;  /* 0x0000000705007c10 */ /* 0x040fe2000f91e002 */
[C---:B------:R-:W-:Y:S02]  /*78f0*/  VIADD R6, R5.reuse, 0x2 ;  /* 0x0000000205067836 */ /* 0x040fe40000000000 */
[C---:B------:R-:W-:Y:S01]  /*7900*/  VIADD R17, R5.reuse, 0x3 ;  /* 0x0000000305117836 */ /* 0x040fe20000000000 */
[----:B------:R-:W-:Y:S01]  /*7910*/  IADD3.X R7, PT, PT, RZ, UR5, R3, P0, P1 ;  /* 0x00000005ff077c10 */ /* 0x000fe200087e2403 */
[C---:B------:R-:W-:Y:S01]  /*7920*/  VIADD R18, R5.reuse, 0x4 ;  /* 0x0000000405127836 */ /* 0x040fe20000000000 */
[C---:B---3--:R-:W-:Y:S01]  /*7930*/  LEA R2, P1, R0.reuse, UR12, 0x2 ;  /* 0x0000000c00027c11 */ /* 0x048fe2000f8210ff */
[C---:B------:R-:W-:Y:S01]  /*7940*/  VIADD R19, R5.reuse, 0x5 ;  /* 0x0000000505137836 */ /* 0x040fe20000000000 */
[C---:B----4-:R-:W-:Y:S01]  /*7950*/  LEA R12, P0, R0.reuse, UR14, 0x2 ;  /* 0x0000000e000c7c11 */ /* 0x050fe2000f8010ff */
[C---:B------:R-:W-:Y:S01]  /*7960*/  VIADD R20, R5.reuse, 0x6 ;  /* 0x0000000605147836 */ /* 0x040fe20000000000 */
[C-C-:B------:R-:W-:Y:S01]  /*7970*/  LEA.HI.X R3, R0.reuse, UR13, R7.reuse, 0x2, P1 ;  /* 0x0000000d00037c11 */ /* 0x140fe200088f1407 */
[C---:B------:R-:W-:Y:S01]  /*7980*/  VIADD R8, R5.reuse, 0x9 ;  /* 0x0000000905087836 */ /* 0x040fe20000000000 */
        /* <DEDUP_REMOVED lines=43> */
[----:B--2---:R-:W-:-:S09]  /*7c40*/  @!P1 ISETP.GT.AND P0, PT, R0, 0xa, PT ;  /* 0x0000000a0000980c */ /* 0x004fd20003f04270 */
[----:B------:R-:W2:Y:S01]  /*7c50*/  @!P2 LDG.E R0, desc[UR8][R12.64+0x4] ;  /* 0x000004080c00a981 */ /* 0x000ea2000c1e1900 */
[----:B------:R-:W-:Y:S02]  /*7c60*/  @!P1 SEL R9, RZ, 0x1, !P0 ;  /* 0x00000001ff099807 */ /* 0x000fe40004000000 */
[----:B------:R-:W-:Y:S01]  /*7c70*/  ISETP.GE.AND P1, PT, R6, UR4, PT ;  /* 0x0000000406007c0c */ /* 0x000fe2000bf26270 */
[----:B------:R-:W-:Y:S01]  /*7c80*/  IMAD.MOV.U32 R8, RZ, RZ, 0x1 ;  /* 0x00000001ff087424 */ /* 0x000fe200078e00ff */
[----:B--2---:R-:W-:-:S11]  /*7c90*/  @!P2 ISETP.GT.AND P0, PT, R0, 0xa, PT ;  /* 0x0000000a0000a80c */ /* 0x004fd60003f04270 */
[----:B------:R-:W2:Y:S01]  /*7ca0*/  @!P1 LDG.E R0, desc[UR8][R12.64+0x8] ;  /* 0x000008080c009981 */ /* 0x000ea2000c1e1900 */
[----:B------:R-:W-:Y:S02]  /*7cb0*/  @!P2 SEL R8, RZ, 0x1, !P0 ;  /* 0x00000001ff08a807 */ /* 0x000fe40004000000 */
[----:B------:R-:W-:Y:S01]  /*7cc0*/  ISETP.GE.AND P2, PT, R17, UR4, PT ;  /* 0x0000000411007c0c */ /* 0x000fe2000bf46270 */
[----:B------:R-:W-:Y:S01]  /*7cd0*/  IMAD.MOV.U32 R7, RZ, RZ, 0x1 ;  /* 0x00000001ff077424 */ /* 0x000fe200078e00ff */
[----:B------:R-:W3:Y:S01]  /*7ce0*/  @!P5 LDG.E R17, desc[UR8][R12.64+0x30] ;  /* 0x000030080c11d981 */ /* 0x000ee2000c1e1900 */
        /* <DEDUP_REMOVED lines=11> */
[----:B--2---:R-:W-:-:S11]  /*7da0*/  @!P1 ISETP.GT.AND P0, PT, R0, 0xa, PT ;  /* 0x0000000a0000980c */ /* 0x004fd60003f04270 */
[----:B------:R-:W2:Y:S01]  /*7db0*/  @!P2 LDG.E R0, desc[UR8][R12.64+0x14] ;  /* 0x000014080c00a981 */ /* 0x000ea2000c1e1900 */
[----:B------:R-:W-:Y:S02]  /*7dc0*/  @!P1 SEL R5, RZ, 0x1, !P0 ;  /* 0x00000001ff059807 */ /* 0x000fe40004000000 */
[----:B------:R-:W-:Y:S02]  /*7dd0*/  ISETP.GE.AND P0, PT, R20, UR4, PT ;  /* 0x0000000414007c0c */ /* 0x000fe4000bf06270 */
[----:B--2---:R-:W-:-:S11]  /*7de0*/  @!P2 ISETP.GT.AND P1, PT, R0, 0xa, PT ;  /* 0x0000000a0000a80c */ /* 0x004fd60003f24270 */
[----:B------:R-:W2:Y:S01]  /*7df0*/  @!P0 LDG.E R0, desc[UR8][R12.64+0x18] ;  /* 0x000018080c008981 */ /* 0x000ea2000c1e1900 */
[----:B------:R-:W-:Y:S01]  /*7e00*/  IMAD.MOV.U32 R4, RZ, RZ, 0x1 ;  /* 0x00000001ff047424 */ /* 0x000fe200078e00ff */
[----:B------:R-:W-:Y:S01]  /*7e10*/  @!P2 SEL R4, RZ, 0x1, !P1 ;  /* 0x00000001ff04a807 */ /* 0x000fe20004800000 */
[----:B0-----:R-:W-:Y:S01]  /*7e20*/  IMAD.MOV.U32 R3, RZ, RZ, 0x1 ;  /* 0x00000001ff037424 */ /* 0x001fe200078e00ff */
[----:B--2---:R-:W-:-:S04]  /*7e30*/  @!P0 ISETP.GT.AND P1, PT, R0, 0xa, PT ;  /* 0x0000000a0000880c */ /* 0x004fc80003f24270 */
[----:B------:R-:W-:Y:S02]  /*7e40*/  @!P0 SEL R3, RZ, 0x1, !P1 ;  /* 0x00000001ff038807 */ /* 0x000fe40004800000 */
[----:B------:R-:W-:Y:S01]  /*7e50*/  ISETP.NE.AND P0, PT, R15, RZ, PT ;  /* 0x000000ff0f00720c */ /* 0x000fe20003f05270 */
[----:B------:R-:W-:Y:S01]  /*7e60*/  IMAD.MOV.U32 R2, RZ, RZ, 0x1 ;  /* 0x00000001ff027424 */ /* 0x000fe200078e00ff */
[----:B------:R-:W-:Y:S01]  /*7e70*/  ISETP.NE.AND P2, PT, R14, RZ, PT ;  /* 0x000000ff0e00720c */ /* 0x000fe20003f45270 */
[----:B------:R-:W2:Y:S10]  /*7e80*/  @!P3 LDG.E R15, desc[UR8][R12.64+0x28] ;  /* 0x000028080c0fb981 */ /* 0x000eb4000c1e1900 */
[----:B------:R-:W3:Y:S04]  /*7e90*/  @!P0 LDG.E R0, desc[UR8][R12.64+0x1c] ;  /* 0x00001c080c008981 */ /* 0x000ee8000c1e1900 */
[----:B------:R-:W4:Y:S01]  /*7ea0*/  @!P2 LDG.E R14, desc[UR8][R12.64+0x24] ;  /* 0x000024080c0ea981 */ /* 0x000f22000c1e1900 */
[----:B---3--:R-:W-:-:S04]  /*7eb0*/  @!P0 ISETP.GT.AND P1, PT, R0, 0xa, PT ;  /* 0x0000000a0000880c */ /* 0x008fc80003f24270 */
[----:B------:R-:W-:Y:S02]  /*7ec0*/  @!P0 SEL R2, RZ, 0x1, !P1 ;  /* 0x00000001ff028807 */ /* 0x000fe40004800000 */
[----:B------:R-:W-:Y:S02]  /*7ed0*/  ISETP.NE.AND P1, PT, R16, RZ, PT ;  /* 0x000000ff1000720c */ /* 0x000fe40003f25270 */
[----:B------:R-:W3:Y:S11]  /*7ee0*/  @!P4 LDG.E R16, desc[UR8][R12.64+0x2c] ;  /* 0x00002c080c10c981 */ /* 0x000ef6000c1e1900 */
[----:B------:R-:W2:Y:S01]  /*7ef0*/  @!P1 LDG.E R0, desc[UR8][R12.64+0x20] ;  /* 0x000020080c009981 */ /* 0x000ea2000c1e1900 */
[----:B------:R-:W-:-:S02]  /*7f00*/  IMAD.IADD R35, R8, 0x1, R9 ;  /* 0x0000000108237824 */ /* 0x000fc400078e0209 */
[----:B------:R-:W-:Y:S02]  /*7f10*/  IMAD.MOV.U32 R31, RZ, RZ, 0x1 ;  /* 0x00000001ff1f7424 */ /* 0x000fe400078e00ff */
        /* <DEDUP_REMOVED lines=10> */
[----:B--2---:R-:W-:Y:S01]  /*7fc0*/  @!P1 ISETP.GT.AND P0, PT, R0, 0xa, PT ;  /* 0x0000000a0000980c */ /* 0x004fe20003f04270 */
[----:B------:R-:W-:-:S03]  /*7fd0*/  IMAD.MOV.U32 R0, RZ, RZ, 0x1 ;  /* 0x00000001ff007424 */ /* 0x000fc600078e00ff */
[----:B------:R-:W-:Y:S02]  /*7fe0*/  @!P1 SEL R0, RZ, 0x1, !P0 ;  /* 0x00000001ff009807 */ /* 0x000fe40004000000 */
[----:B----4-:R-:W-:Y:S02]  /*7ff0*/  @!P2 ISETP.GT.AND P1, PT, R14, 0xa, PT ;  /* 0x0000000a0e00a80c */ /* 0x010fe40003f24270 */
[----:B------:R-:W-:-:S04]  /*8000*/  IADD3 R14, PT, PT, R6, R7, R35 ;  /* 0x00000007060e7210 */ /* 0x000fc80007ffe023 */
[----:B------:R-:W-:Y:S02]  /*8010*/  IADD3 R14, PT, PT, R4, R5, R14 ;  /* 0x00000005040e7210 */ /* 0x000fe40007ffe00e */
[----:B------:R-:W-:Y:S02]  /*8020*/  @!P3 ISETP.GT.AND P0, PT, R15, 0xa, PT ;  /* 0x0000000a0f00b80c */ /* 0x000fe40003f04270 */
[----:B------:R-:W-:Y:S02]  /*8030*/  @!P2 SEL R31, RZ, 0x1, !P1 ;  /* 0x00000001ff1fa807 */ /* 0x000fe40004800000 */
[----:B---3--:R-:W-:Y:S02]  /*8040*/  @!P4 ISETP.GT.AND P2, PT, R16, 0xa, PT ;  /* 0x0000000a1000c80c */ /* 0x008fe40003f44270 */
[----:B------:R-:W-:Y:S02]  /*8050*/  IADD3 R14, PT, PT, R2, R3, R14 ;  /* 0x00000003020e7210 */ /* 0x000fe40007ffe00e */
        /* <DEDUP_REMOVED lines=27> */
[----:B0-----:R-:W-:-:S04]  /*8210*/  IMAD.IADD R21, R20, 0x1, R21 ;  /* 0x0000000114157824 */ /* 0x001fc800078e0215 */
[----:B------:R-:W-:Y:S01]  /*8220*/  IMAD.IADD R22, R22, 0x1, R21 ;  /* 0x0000000116167824 */ /* 0x000fe200078e0215 */
[----:B------:R-:W-:Y:S02]  /*8230*/  SEL R20, R21, R20, !P0 ;  /* 0x0000001415147207 */ /* 0x000fe40004000000 */
[----:B------:R-:W-:Y:S01]  /*8240*/  ISETP.NE.AND P0, PT, R45, 0x3, PT ;  /* 0x000000032d00780c */ /* 0x000fe20003f05270 */
[----:B------:R-:W-:-:S03]  /*8250*/  IMAD.IADD R23, R23, 0x1, R22 ;  /* 0x0000000117177824 */ /* 0x000fc600078e0216 */
[----:B------:R-:W-:Y:S02]  /*8260*/  SEL R20, R22, R20, !P0 ;  /* 0x0000001416147207 */ /* 0x000fe40004000000 */
[----:B------:R-:W-:Y:S01]  /*8270*/  ISETP.NE.AND P0, PT, R45, 0x4, PT ;  /* 0x000000042d00780c */ /* 0x000fe20003f05270 */
[----:B-1----:R-:W-:-:S03]  /*8280*/  IMAD.IADD R12, R23, 0x1, R12 ;  /* 0x00000001170c7824 */ /* 0x002fc600078e020c */
[----:B------:R-:W-:Y:S02]  /*8290*/  SEL R20, R23, R20, !P0 ;  /* 0x0000001417147207 */ /* 0x000fe40004000000 */
[----:B------:R-:W-:-:S04]  /*82a0*/  ISETP.NE.AND P0, PT, R45, 0x5, PT ;  /* 0x000000052d00780c */ /* 0x000fc80003f05270 */
[----:B------:R-:W-:Y:S02]  /*82b0*/  SEL R47, R12, R20, !P0 ;  /* 0x000000140c2f7207 */ /* 0x000fe40004000000 */
[----:B------:R-:W0:Y:S01]  /*82c0*/  LDS.128 R20, [UR5+0x30] ;  /* 0x00003005ff147984 */ /* 0x000e220008000c00 */
[----:B------:R-:W-:Y:S01]  /*82d0*/  IMAD.IADD R13, R13, 0x1, R12 ;  /* 0x000000010d0d7824 */ /* 0x000fe200078e020c */
[----:B------:R-:W-:-:S03]  /*82e0*/  ISETP.NE.AND P0, PT, R45, 0x6, PT ;  /* 0x000000062d00780c */ /* 0x000fc60003f05270 */
[----:B------:R-:W-:Y:S01]  /*82f0*/  IMAD.IADD R14, R14, 0x1, R13 ;  /* 0x000000010e0e7824 */ /* 0x000fe200078e020d */
[----:B------:R-:W-:Y:S02]  /*8300*/  SEL R47, R13, R47, !P0 ;  /* 0x0000002f0d2f7207 */ /* 0x000fe40004000000 */
[----:B------:R-:W-:Y:S01]  /*8310*/  ISETP.NE.AND P0, PT, R45, 0x7, PT ;  /* 0x000000072d00780c */ /* 0x000fe20003f05270 */
[----:B------:R-:W-:-:S03]  /*8320*/  IMAD.IADD R15, R15, 0x1, R14 ;  /* 0x000000010f0f7824 */ /* 0x000fc600078e020e */
[----:B------:R-:W-:Y:S02]  /*8330*/  SEL R47, R14, R47, !P0 ;  /* 0x0000002f0e2f7207 */ /* 0x000fe40004000000 */
[----:B------:R-:W-:Y:S01]  /*8340*/  ISETP.NE.AND P0, PT, R45, 0x8, PT ;  /* 0x000000082d00780c */ /* 0x000fe20003f05270 */
[----:B--2---:R-:W-:-:S03]  /*8350*/  IMAD.IADD R16, R15, 0x1, R16 ;  /* 0x000000010f107824 */ /* 0x004fc600078e0210 */
[----:B------:R-:W-:Y:S02]  /*8360*/  SEL R47, R15, R47, !P0 ;  /* 0x0000002f0f2f7207 */ /* 0x000fe40004000000 */
[----:B------:R-:W-:Y:S01]  /*8370*/  ISETP.NE.AND P0, PT, R45, 0x9, PT ;  /* 0x000000092d00780c */ /* 0x000fe20003f05270 */
[----:B------:R-:W-:-:S03]  /*8380*/  IMAD.IADD R17, R17, 0x1, R16 ;  /* 0x0000000111117824 */ /* 0x000fc600078e0210 */
        /* <DEDUP_REMOVED lines=8> */
[----:B0-----:R-:W-:Y:S01]  /*8410*/  IMAD.IADD R20, R19, 0x1, R20 ;  /* 0x0000000113147824 */ /* 0x001fe200078e0214 */
[----:B------:R-:W-:Y:S02]  /*8420*/  ISETP.NE.AND P1, PT, R45, 0xd, PT ;  /* 0x0000000d2d00780c */ /* 0x000fe40003f25270 */
[----:B------:R-:W-:Y:S01]  /*8430*/  SEL R47, R19, R47, !P0 ;  /* 0x0000002f132f7207 */ /* 0x000fe20004000000 */
[----:B------:R-:W-:Y:S01]  /*8440*/  IMAD.IADD R21, R21, 0x1, R20 ;  /* 0x0000000115157824 */ /* 0x000fe200078e0214 */
[C---:B------:R-:W-:Y:S02]  /*8450*/  ISETP.NE.AND P0, PT, R45.reuse, 0xe, PT ;  /* 0x0000000e2d00780c */ /* 0x040fe40003f05270 */
[----:B------:R-:W-:Y:S01]  /*8460*/  SEL R47, R20, R47, !P1 ;  /* 0x0000002f142f7207 */ /* 0x000fe20004800000 */
[----:B------:R-:W-:Y:S01]  /*8470*/  IMAD.IADD R22, R22, 0x1, R21 ;  /* 0x0000000116167824 */ /* 0x000fe200078e0215 */
[----:B------:R-:W-:-:S02]  /*8480*/  ISETP.NE.AND P1, PT, R45, 0xf, PT ;  /* 0x0000000f2d00780c */ /* 0x000fc40003f25270 */
[----:B------:R-:W-:Y:S01]  /*8490*/  SEL R47, R21, R47, !P0 ;  /* 0x0000002f152f7207 */ /* 0x000fe20004000000 */
[----:B------:R-:W-:Y:S01]  /*84a0*/  IMAD.IADD R41, R48, 0x1, -R41 ;  /* 0x0000000130297824 */ /* 0x000fe200078e0a29 */
[----:B------:R-:W-:Y:S02]  /*84b0*/  ISETP.NE.AND P2, PT, R46, RZ, PT ;  /* 0x000000ff2e00720c */ /* 0x000fe40003f45270 */
[----:B------:R-:W-:Y:S02]  /*84c0*/  SEL R47, R22, R47, !P1 ;  /* 0x0000002f162f7207 */ /* 0x000fe40004800000 */
[C---:B------:R-:W-:Y:S02]  /*84d0*/  ISETP.GT.U32.AND P1, PT, R30.reuse, 0x1f, PT ;  /* 0x0000001f1e00780c */ /* 0x040fe40003f24070 */
[----:B------:R-:W-:Y:S02]  /*84e0*/  SEL R12, R41, RZ, P2 ;  /* 0x000000ff290c7207 */ /* 0x000fe40001000000 */
[----:B------:R-:W-:-:S03]  /*84f0*/  ISETP.GE.U32.AND P0, PT, R30, 0x20, PT ;  /* 0x000000201e00780c */ /* 0x000fc60003f06070 */
[----:B------:R-:W-:Y:S02]  /*8500*/  IMAD.IADD R16, R47, 0x1, R12 ;  /* 0x000000012f107824 */ /* 0x000fe400078e020c */
[----:B------:R-:W-:-:S03]  /*8510*/  IMAD.IADD R23, R23, 0x1, R22 ;  /* 0x0000000117177824 */ /* 0x000fc600078e0216 */
[----:B------:R-:W-:Y:S01]  /*8520*/  SEL R45, R41, R16, !P0 ;  /* 0x00000010292d7207 */ /* 0x000fe20004000000 */
[----:B------:R-:W-:Y:S06]  /*8530*/  @P1 BRA `(.L_x_157) ;  /* 0x0000000800b41947 */ /* 0x000fec0003800000 */
        /* <DEDUP_REMOVED lines=15> */
.L_x_250:
[----:B------:R-:W-:Y:S05]  /*8630*/  @!P0 BRA `(.L_x_159) ;  /* 0x0000000000748947 */ /* 0x000fea0003800000 */
[----:B------:R-:W-:-:S07]  /*8640*/  IMAD.MOV.U32 R19, RZ, RZ, 0x1a6 ;  /* 0x000001a6ff137424 */ /* 0x000fce00078e00ff */
.L_x_161:
        /* <DEDUP_REMOVED lines=27> */
.L_x_253:
[----:B------:R-:W-:Y:S05]  /*8800*/  @P0 BRA `(.L_x_161) ;  /* 0xfffffffc00900947 */ /* 0x000fea000383ffff */
.L_x_159:
[----:B------:R-:W-:Y:S01]  /*8810*/  UMOV UR6, 0xffffffff ;  /* 0xffffffff00067882 */ /* 0x000fe20000000000 */
[----:B------:R-:W-:Y:S02]  /*8820*/  ISETP.NE.AND P0, PT, R16, 0x65, PT ;  /* 0x000000651000780c */ /* 0x000fe40003f05270 */
[----:B------:R-:W-:Y:S11]  /*8830*/  BRA.DIV UR6, `(.L_x_162) ;  /* 0x0000002e06487947 */ /* 0x000ff6000b800000 */
[----:B------:R-:W0:Y:S01]  /*8840*/  S2R R52, SR_GEMASK ;  /* 0x0000000000347919 */ /* 0x000e220000003c00 */
[----:B------:R-:W-:Y:S01]  /*8850*/  VOTE.ANY R18, PT, !P0 ;  /* 0x0000000000127806 */ /* 0x000fe200040e0100 */
[C---:B------:R-:W-:Y:S02]  /*8860*/  VIADD R48, R46.reuse, 0x2 ;  /* 0x000000022e307836 */ /* 0x040fe40000000000 */
        /* <DEDUP_REMOVED lines=12> */
[----:B------:R-:W-:Y:S02]  /*8930*/  IMAD.IADD R20, R12, 0x1, R17 ;  /* 0x000000010c147824 */ /* 0x000fe400078e0211 */
[----:B------:R-:W0:Y:S03]  /*8940*/  LDC.64 R12, c[0x0][0x3a0] ;  /* 0x0000e800ff0c7b82 */ /* 0x000e260000000a00 */
[----:B------:R-:W1:Y:S02]  /*8950*/  SHFL.DOWN PT, R19, R20, 0x2, R51 ;  /* 0x0840000014137989 */ /* 0x000e6400000e0033 */
[----:B-1----:R-:W-:Y:S02]  /*8960*/  SEL R19, R19, RZ, !P0 ;  /* 0x000000ff13137207 */ /* 0x002fe40004000000 */
[----:B------:R-:W-:-:S03]  /*8970*/  ISETP.GT.AND P0, PT, R47, R51, PT ;  /* 0x000000332f00720c */ /* 0x000fc60003f04270 */
[----:B------:R-:W-:Y:S01]  /*8980*/  IMAD.IADD R50, R20, 0x1, R19 ;  /* 0x0000000114327824 */ /* 0x000fe200078e0213 */
[----:B0-----:R-:W-:-:S04]  /*8990*/  IADD3 R20, P2, PT, R12, 0x100, RZ ;  /* 0x000001000c147810 */ /* 0x001fc80007f5e0ff */
[----:B------:R-:W0:Y:S02]  /*89a0*/  SHFL.DOWN PT, R19, R50, 0x4, R51 ;  /* 0x0880000032137989 */ /* 0x000e2400000e0033 */
[----:B0-----:R-:W-:Y:S02]  /*89b0*/  SEL R19, R19, RZ, !P0 ;  /* 0x000000ff13137207 */ /* 0x001fe40004000000 */
[----:B------:R-:W-:-:S03]  /*89c0*/  ISETP.GT.AND P0, PT, R22, R51, PT ;  /* 0x000000331600720c */ /* 0x000fc60003f04270 */
[----:B------:R-:W-:Y:S02]  /*89d0*/  IMAD.IADD R54, R50, 0x1, R19 ;  /* 0x0000000132367824 */ /* 0x000fe400078e0213 */
[----:B------:R-:W-:-:S03]  /*89e0*/  IMAD.X R50, RZ, RZ, R13, P2 ;  /* 0x000000ffff327224 */ /* 0x000fc600010e060d */
[----:B------:R-:W0:Y:S02]  /*89f0*/  SHFL.DOWN PT, R19, R54, 0x8, R51 ;  /* 0x0900000036137989 */ /* 0x000e2400000e0033 */
[----:B0-----:R-:W-:Y:S02]  /*8a00*/  SEL R19, R19, RZ, !P0 ;  /* 0x000000ff13137207 */ /* 0x001fe40004000000 */
[----:B------:R-:W-:-:S03]  /*8a10*/  ISETP.NE.AND P0, PT, R16, 0x65, PT ;  /* 0x000000651000780c */ /* 0x000fc60003f05270 */
[----:B------:R-:W-:-:S05]  /*8a20*/  IMAD.IADD R56, R54, 0x1, R19 ;  /* 0x0000000136387824 */ /* 0x000fca00078e0213 */
[----:B------:R-:W0:Y:S05]  /*8a30*/  SHFL.DOWN PT, R19, R56, 0x10, R51 ;  /* 0x0a00000038137989 */ /* 0x000e2a00000e0033 */
[----:B------:R-:W-:Y:S02]  /*8a40*/  VOTE.ALL P0, P0 ;  /* 0x0000000000ff7806 */ /* 0x000fe40000000000 */
[----:B0-----:R-:W-:-:S05]  /*8a50*/  SEL R19, R19, RZ, !P1 ;  /* 0x000000ff13137207 */ /* 0x001fca0004800000 */
[----:B------:R-:W-:-:S07]  /*8a60*/  IMAD.IADD R21, R56, 0x1, R19 ;  /* 0x0000000138157824 */ /* 0x000fce00078e0213 */
.L_x_262:
[----:B------:R-:W-:Y:S05]  /*8a70*/  @!P0 BRA `(.L_x_163) ;  /* 0x0000000400248947 */ /* 0x000fea0003800000 */
[----:B------:R-:W-:-:S07]  /*8a80*/  IMAD.MOV.U32 R51, RZ, RZ, 0x1a6 ;  /* 0x000001a6ff337424 */ /* 0x000fce00078e00ff */
.L_x_169:
        /* <DEDUP_REMOVED lines=10> */
.L_x_265:
[----:B------:R-:W-:Y:S05]  /*8b30*/  @!P0 BRA `(.L_x_165) ;  /* 0x0000000000748947 */ /* 0x000fea0003800000 */
[----:B------:R-:W-:-:S07]  /*8b40*/  IMAD.MOV.U32 R19, RZ, RZ, R51 ;  /* 0x000000ffff137224 */ /* 0x000fce00078e0033 */
.L_x_167:
        /* <DEDUP_REMOVED lines=27> */
.L_x_268:
[----:B------:R-:W-:Y:S05]  /*8d00*/  @P0 BRA `(.L_x_167) ;  /* 0xfffffffc00900947 */ /* 0x000fea000383ffff */
.L_x_165:
        /* <DEDUP_REMOVED lines=31> */
.L_x_277:
[----:B------:R-:W-:Y:S05]  /*8f00*/  @P0 BRA `(.L_x_169) ;  /* 0xfffffff800e00947 */ /* 0x000fea000383ffff */
.L_x_163:
        /* <DEDUP_REMOVED lines=9> */
[----:B0-----:R-:W-:Y:S02]  /*8fa0*/  @!P0 LEA R12, R13, R12, 0x18 ;  /* 0x0000000c0d0c8211 */ /* 0x001fe400078ec0ff */
[----:B-1----:R-:W-:-:S03]  /*8fb0*/  @!P1 LEA R18, R17, R16, 0x18 ;  /* 0x0000001011129211 */ /* 0x002fc600078ec0ff */
[----:B------:R2:W-:Y:S01]  /*8fc0*/  @!P0 STS [R12+0x68], R23 ;  /* 0x000068170c008388 */ /* 0x0005e20000000800 */
[----:B------:R-:W-:Y:S02]  /*8fd0*/  IMAD.MOV.U32 R16, RZ, RZ, R45 ;  /* 0x000000ffff107224 */ /* 0x000fe400078e002d */
[----:B------:R-:W-:Y:S01]  /*8fe0*/  @!P1 IMAD.MOV.U32 R16, RZ, RZ, R21 ;  /* 0x000000ffff109224 */ /* 0x000fe200078e0015 */
[----:B------:R2:W-:Y:S04]  /*8ff0*/  @!P0 STS [R12+0x64], R21 ;  /* 0x000064150c008388 */ /* 0x0005e80000000800 */
[----:B------:R2:W-:Y:S02]  /*9000*/  @!P1 STS [R18+0x50], R21 ;  /* 0x0000501512009388 */ /* 0x0005e40000000800 */
.L_x_157:
[----:B------:R-:W-:Y:S05]  /*9010*/  WARPSYNC.ALL ;  /* 0x0000000000007948 */ /* 0x000fea0003800000 */
[----:B------:R-:W0:Y:S08]  /*9020*/  S2UR UR6, SR_CgaCtaId ;  /* 0x00000000000679c3 */ /* 0x000e300000008800 */
[----:B------:R-:W-:Y:S01]  /*9030*/  BAR.SYNC.DEFER_BLOCKING 0x0 ;  /* 0x0000000000007b1d */ /* 0x000fe20000010000 */
[----:B------:R-:W-:Y:S01]  /*9040*/  ISETP.NE.AND P0, PT, R30, RZ, PT ;  /* 0x000000ff1e00720c */ /* 0x000fe20003f05270 */
[----:B------:R-:W-:-:S04]  /*9050*/  UIADD3 UR4, UPT, UPT, -UR4, 0x1c00, URZ ;  /* 0x00001c0004047890 */ /* 0x000fc8000fffe1ff */
[----:B------:R-:W-:Y:S02]  /*9060*/  UMOV UR5, 0x400 ;  /* 0x0000040000057882 */ /* 0x000fe40000000000 */
[----:B0-----:R-:W-:-:S09]  /*9070*/  ULEA UR5, UR6, UR5, 0x18 ;  /* 0x0000000506057291 */ /* 0x001fd2000f8ec0ff */
[----:B--2---:R-:W0:Y:S02]  /*9080*/  LDS R12, [UR5+0x50] ;  /* 0x00005005ff0c7984 */ /* 0x004e240008000800 */
[----:B0-----:R-:W-:Y:S02]  /*9090*/  SEL R17, R12, RZ, P0 ;  /* 0x000000ff0c117207 */ /* 0x001fe40000000000 */
[----:B------:R-:W0:Y:S03]  /*90a0*/  LDS.128 R12, [UR5+0x60] ;  /* 0x00006005ff0c7984 */ /* 0x000e260008000c00 */
[----:B------:R-:W-:-:S04]  /*90b0*/  IMAD.IADD R48, R17, 0x1, R16 ;  /* 0x0000000111307824 */ /* 0x000fc800078e0210 */
[----:B------:R-:W-:Y:S02]  /*90c0*/  IMAD.IADD R46, R35, 0x1, R48 ;  /* 0x00000001232e7824 */ /* 0x000fe400078e0230 */
[----:B------:R-:W-:Y:S02]  /*90d0*/  IMAD.IADD R47, R48, 0x1, R9 ;  /* 0x00000001302f7824 */ /* 0x000fe400078e0209 */
[----:B------:R-:W-:-:S04]  /*90e0*/  IMAD.IADD R41, R46, 0x1, R7 ;  /* 0x000000012e297824 */ /* 0x000fc800078e0207 */
[----:B0-----:R-:W-:Y:S02]  /*90f0*/  IMAD.IADD R12, R41, 0x1, R6 ;  /* 0x00000001290c7824 */ /* 0x001fe400078e0206 */
[----:B------:R-:W-:Y:S02]  /*9100*/  VIADD R45, R15, -UR4 ;  /* 0x800000040f2d7c36 */ /* 0x000fe40008000000 */
[----:B------:R-:W-:Y:S02]  /*9110*/  IMAD.IADD R16, R12, 0x1, R5 ;  /* 0x000000010c107824 */ /* 0x000fe400078e0205 */
[----:B------:R-:W-:Y:S01]  /*9120*/  VIADD R35, R14, -UR4 ;  /* 0x800000040e237c36 */ /* 0x000fe20008000000 */
[----:B------:R-:W-:Y:S01]  /*9130*/  ISETP.GT.AND P0, PT, R45, 0x200, PT ;  /* 0x000002002d00780c */ /* 0x000fe20003f04270 */
[----:B------:R-:W-:-:S04]  /*9140*/  IMAD.IADD R17, R16, 0x1, R4 ;  /* 0x0000000110117824 */ /* 0x000fc800078e0204 */
[----:B------:R-:W-:-:S04]  /*9150*/  IMAD.IADD R18, R17, 0x1, R3 ;  /* 0x0000000111127824 */ /* 0x000fc800078e0203 */
[----:B------:R-:W-:-:S04]  /*9160*/  IMAD.IADD R19, R18, 0x1, R2 ;  /* 0x0000000112137824 */ /* 0x000fc800078e0202 */
[----:B------:R-:W-:-:S04]  /*9170*/  IMAD.IADD R20, R19, 0x1, R0 ;  /* 0x0000000113147824 */ /* 0x000fc800078e0200 */
[----:B------:R-:W-:-:S04]  /*9180*/  IMAD.IADD R21, R20, 0x1, R31 ;  /* 0x0000000114157824 */ /* 0x000fc800078e021f */
[----:B------:R-:W-:-:S04]  /*9190*/  IMAD.IADD R22, R21, 0x1, R32 ;  /* 0x0000000115167824 */ /* 0x000fc800078e0220 */
[----:B------:R-:W-:-:S04]  /*91a0*/  IMAD.IADD R23, R22, 0x1, R33 ;  /* 0x0000000116177824 */ /* 0x000fc800078e0221 */
[----:B------:R-:W-:Y:S01]  /*91b0*/  IMAD.IADD R38, R23, 0x1, R34 ;  /* 0x0000000117267824 */ /* 0x000fe200078e0222 */
[----:B------:R-:W-:Y:S06]  /*91c0*/  @P0 BRA `(.L_x_170) ;  /* 0x0000000c00800947 */ /* 0x000fec0003800000 */
[----:B------:R-:W-:Y:S01]  /*91d0*/  ISETP.GE.AND P0, PT, R48, R35, PT ;  /* 0x000000233000720c */ /* 0x000fe20003f06270 */
[----:B------:R-:W0:Y:S01]  /*91e0*/  LDCU.U8 UR4, c[0x0][0x3b8] ;  /* 0x00007700ff0477ac */ /* 0x000e220008000000 */
[----:B------:R-:W-:Y:S02]  /*91f0*/  BSSY.RECONVERGENT B0, `(.L_x_171) ;  /* 0x000000e000007945 */ /* 0x000fe40003800200 */
[----:B------:R-:W-:-:S13]  /*9200*/  ISETP.NE.AND P0, PT, R9, RZ, !P0 ;  /* 0x000000ff0900720c */ /* 0x000fda0004705270 */
[----:B------:R-:W-:Y:S05]  /*9210*/  @!P0 BRA `(.L_x_172) ;  /* 0x00000000002c8947 */ /* 0x000fea0003800000 */
[----:B0-----:R-:W-:Y:S01]  /*9220*/  UISETP.NE.AND UP0, UPT, UR4, URZ, UPT ;  /* 0x000000ff0400728c */ /* 0x001fe2000bf05270 */
[----:B------:R-:W-:Y:S01]  /*9230*/  CS2R R14, SRZ ;  /* 0x00000000000e7805 */ /* 0x000fe2000001ff00 */
[----:B------:R-:W0:Y:S07]  /*9240*/  LDCU.64 UR12, c[0x0][0x390] ;  /* 0x00007200ff0c77ac */ /* 0x000e2e0008000a00 */
[----:B------:R-:W-:Y:S05]  /*9250*/  BRA.U UP0, `(.L_x_173) ;  /* 0x0000000100087547 */ /* 0x000fea000b800000 */
[----:B------:R-:W1:Y:S02]  /*9260*/  LDC.64 R14, c[0x0][0x3d0] ;  /* 0x0000f400ff0e7b82 */ /* 0x000e640000000a00 */
[----:B-1----:R-:W5:Y:S02]  /*9270*/  LDG.E.64 R14, desc[UR8][R14.64] ;  /* 0x000000080e0e7981 */ /* 0x002f64000c1e1b00 */
.L_x_173:
[----:B-----5:R-:W-:-:S04]  /*9280*/  IADD3 R9, P0, PT, R48, R14, RZ ;  /* 0x0000000e30097210 */ /* 0x020fc80007f1e0ff */
[----:B------:R-:W-:Y:S02]  /*9290*/  LEA.HI.X.SX32 R30, R48, R15, 0x1, P0 ;  /* 0x0000000f301e7211 */ /* 0x000fe400000f0eff */
[----:B0-----:R-:W-:-:S04]  /*92a0*/  LEA R14, P0, R9, UR12, 0x2 ;  /* 0x0000000c090e7c11 */ /* 0x001fc8000f8010ff */
[----:B------:R-:W-:-:S05]  /*92b0*/  LEA.HI.X R15, R9, UR13, R30, 0x2, P0 ;  /* 0x0000000d090f7c11 */ /* 0x000fca00080f141e */
[----:B------:R1:W-:Y:S04]  /*92c0*/  STG.E desc[UR8][R14.64], R44 ;  /* 0x0000002c0e007986 */ /* 0x0003e8000c101908 */
.L_x_172:
[----:B0-----:R-:W-:Y:S05]  /*92d0*/  BSYNC.RECONVERGENT B0 ;  /* 0x0000000000007941 */ /* 0x001fea0003800200 */
.L_x_171:
        /* <DEDUP_REMOVED lines=8> */
[----:B------:R-:W2:Y:S02]  /*9360*/  LDC.64 R8, c[0x0][0x3d0] ;  /* 0x0000f400ff087b82 */ /* 0x000ea40000000a00 */
[----:B--2---:R-:W5:Y:S02]  /*9370*/  LDG.E.64 R8, desc[UR8][R8.64] ;  /* 0x0000000808087981 */ /* 0x004f64000c1e1b00 */
.L_x_176:
[----:B-----5:R-:W-:-:S04]  /*9380*/  IADD3 R13, P0, PT, R47, R8, RZ ;  /* 0x000000082f0d7210 */ /* 0x020fc80007f1e0ff */
[----:B-1----:R-:W-:Y:S02]  /*9390*/  LEA.HI.X.SX32 R14, R47, R9, 0x1, P0 ;  /* 0x000000092f0e7211 */ /* 0x002fe400000f0eff */
[----:B0-----:R-:W-:-:S04]  /*93a0*/  LEA R8, P0, R13, UR12, 0x2 ;  /* 0x0000000c0d087c11 */ /* 0x001fc8000f8010ff */
[----:B------:R-:W-:-:S05]  /*93b0*/  LEA.HI.X R9, R13, UR13, R14, 0x2, P0 ;  /* 0x0000000d0d097c11 */ /* 0x000fca00080f140e */
[----:B------:R0:W-:Y:S04]  /*93c0*/  STG.E desc[UR8][R8.64], R43 ;  /* 0x0000002b08007986 */ /* 0x0001e8000c101908 */
.L_x_175:
[----:B------:R-:W-:Y:S05]  /*93d0*/  BSYNC.RECONVERGENT B0 ;  /* 0x0000000000007941 */ /* 0x000fea0003800200 */
.L_x_174:
        /* <DEDUP_REMOVED lines=8> */
[----:B------:R-:W2:Y:S02]  /*9460*/  LDC.64 R8, c[0x0][0x3d0] ;  /* 0x0000f400ff087b82 */ /* 0x000ea40000000a00 */
[----:B--2---:R-:W5:Y:S02]  /*9470*/  LDG.E.64 R8, desc[UR8][R8.64] ;  /* 0x0000000808087981 */ /* 0x004f64000c1e1b00 */
.L_x_179:
[----:B-----5:R-:W-:-:S04]  /*9480*/  IADD3 R7, P0, PT, R46, R8, RZ ;  /* 0x000000082e077210 */ /* 0x020fc80007f1e0ff */
[----:B------:R-:W-:Y:S02]  /*9490*/  LEA.HI.X.SX32 R46, R46, R9, 0x1, P0 ;  /* 0x000000092e2e7211 */ /* 0x000fe400000f0eff */
[----:B0-----:R-:W-:-:S04]  /*94a0*/  LEA R8, P0, R7, UR12, 0x2 ;  /* 0x0000000c07087c11 */ /* 0x001fc8000f8010ff */
[----:B------:R-:W-:-:S05]  /*94b0*/  LEA.HI.X R9, R7, UR13, R46, 0x2, P0 ;  /* 0x0000000d07097c11 */ /* 0x000fca00080f142e */
[----:B------:R2:W-:Y:S04]  /*94c0*/  STG.E desc[UR8][R8.64], R42 ;  /* 0x0000002a08007986 */ /* 0x0005e8000c101908 */
.L_x_178:
[----:B------:R-:W-:Y:S05]  /*94d0*/  BSYNC.RECONVERGENT B0 ;  /* 0x0000000000007941 */ /* 0x000fea0003800200 */
.L_x_177:
[----:B------:R-:W-:Y:S01]  /*94e0*/  ISETP.GE.AND P0, PT, R41, R35, PT ;  /* 0x000000232900720c */ /* 0x000fe20003f06270 */
[----:B------:R-:W-:Y:S03]  /*94f0*/  BSSY.RECONVERGENT B0, `(.L_x_180) ;  /* 0x000000e000007945 */ /* 0x000fe60003800200 */
[----:B------:R-:W-:-:S13]  /*9500*/  ISETP.EQ.OR P0, PT, R6, RZ, P0 ;  /* 0x000000ff0600720c */ /* 0x000fda0000702670 */
[----:B------:R-:W-:Y:S05]  /*9510*/  @P0 BRA `(.L_x_181) ;  /* 0x00000000002c0947 */ /* 0x000fea0003800000 */
[----:B------:R-:W-:Y:S01]  /*9520*/  UISETP.NE.AND UP0, UPT, UR4, URZ, UPT ;  /* 0x000000ff0400728c */ /* 0x000fe2000bf05270 */
[----:B------:R-:W-:Y:S01]  /*9530*/  CS2R R6, SRZ ;  /* 0x0000000000067805 */ /* 0x000fe2000001ff00 */
[----:B------:R-:W3:Y:S07]  /*9540*/  LDCU.64 UR12, c[0x0][0x390] ;  /* 0x00007200ff0c77ac */ /* 0x000eee0008000a00 */
[----:B------:R-:W-:Y:S05]  /*9550*/  BRA.U UP0, `(.L_x_182) ;  /* 0x0000000100087547 */ /* 0x000fea000b800000 */
[----:B------:R-:W4:Y:S02]  /*9560*/  LDC.64 R6, c[0x0][0x3d0] ;  /* 0x0000f400ff067b82 */ /* 0x000f240000000a00 */
[----:B----4-:R-:W5:Y:S02]  /*9570*/  LDG.E.64 R6, desc[UR8][R6.64] ;  /* 0x0000000806067981 */ /* 0x010f64000c1e1b00 */
.L_x_182:
[----:B0-2--5:R-:W-:-:S04]  /*9580*/  IADD3 R8, P0, PT, R41, R6, RZ ;  /* 0x0000000629087210 */ /* 0x025fc80007f1e0ff */
[----:B------:R-:W-:Y:S02]  /*9590*/  LEA.HI.X.SX32 R7, R41, R7, 0x1, P0 ;  /* 0x0000000729077211 */ /* 0x000fe400000f0eff */
[----:B---3--:R-:W-:-:S04]  /*95a0*/  LEA R6, P0, R8, UR12, 0x2 ;  /* 0x0000000c08067c11 */ /* 0x008fc8000f8010ff */
[----:B------:R-:W-:-:S05]  /*95b0*/  LEA.HI.X R7, R8, UR13, R7, 0x2, P0 ;  /* 0x0000000d08077c11 */ /* 0x000fca00080f1407 */
[----:B------:R3:W-:Y:S04]  /*95c0*/  STG.E desc[UR8][R6.64], R40 ;  /* 0x0000002806007986 */ /* 0x0007e8000c101908 */
.L_x_181:
[----:B------:R-:W-:Y:S05]  /*95d0*/  BSYNC.RECONVERGENT B0 ;  /* 0x0000000000007941 */ /* 0x000fea0003800200 */
.L_x_180:
[----:B------:R-:W-:Y:S01]  /*95e0*/  ISETP.GE.AND P0, PT, R12, R35, PT ;  /* 0x000000230c00720c */ /* 0x000fe20003f06270 */
[----:B------:R-:W-:Y:S03]  /*95f0*/  BSSY.RECONVERGENT B0, `(.L_x_183) ;  /* 0x000000e000007945 */ /* 0x000fe60003800200 */
[----:B------:R-:W-:-:S13]  /*9600*/  ISETP.EQ.OR P0, PT, R5, RZ, P0 ;  /* 0x000000ff0500720c */ /* 0x000fda0000702670 */
[----:B------:R-:W-:Y:S05]  /*9610*/  @P0 BRA `(.L_x_184) ;  /* 0x00000000002c0947 */ /* 0x000fea0003800000 */
[----:B------:R-:W-:Y:S01]  /*9620*/  UISETP.NE.AND UP0, UPT, UR4, URZ, UPT ;  /* 0x000000ff0400728c */ /* 0x000fe2000bf05270 */
[----:B---3--:R-:W-:Y:S01]  /*9630*/  CS2R R6, SRZ ;  /* 0x0000000000067805 */ /* 0x008fe2000001ff00 */
[----:B------:R-:W3:Y:S07]  /*9640*/  LDCU.64 UR12, c[0x0][0x390] ;  /* 0x00007200ff0c77ac */ /* 0x000eee0008000a00 */
[----:B------:R-:W-:Y:S05]  /*9650*/  BRA.U UP0, `(.L_x_185) ;  /* 0x0000000100087547 */ /* 0x000fea000b800000 */
[----:B------:R-:W4:Y:S02]  /*9660*/  LDC.64 R6, c[0x0][0x3d0] ;  /* 0x0000f400ff067b82 */ /* 0x000f240000000a00 */
[----:B----4-:R-:W5:Y:S02]  /*9670*/  LDG.E.64 R6, desc[UR8][R6.64] ;  /* 0x0000000806067981 */ /* 0x010f64000c1e1b00 */
.L_x_185:
[----:B-----5:R-:W-:-:S04]  /*9680*/  IADD3 R5, P0, PT, R12, R6, RZ ;  /* 0x000000060c057210 */ /* 0x020fc80007f1e0ff */
[----:B------:R-:W-:Y:S02]  /*9690*/  LEA.HI.X.SX32 R12, R12, R7, 0x1, P0 ;  /* 0x000000070c0c7211 */ /* 0x000fe400000f0eff */
[----:B---3--:R-:W-:-:S04]  /*96a0*/  LEA R6, P0, R5, UR12, 0x2 ;  /* 0x0000000c05067c11 */ /* 0x008fc8000f8010ff */
[----:B------:R-:W-:-:S05]  /*96b0*/  LEA.HI.X R7, R5, UR13, R12, 0x2, P0 ;  /* 0x0000000d05077c11 */ /* 0x000fca00080f140c */
[----:B------:R4:W-:Y:S04]  /*96c0*/  STG.E desc[UR8][R6.64], R39 ;  /* 0x0000002706007986 */ /* 0x0009e8000c101908 */
.L_x_184:
[----:B------:R-:W-:Y:S05]  /*96d0*/  BSYNC.RECONVERGENT B0 ;  /* 0x0000000000007941 */ /* 0x000fea0003800200 */
.L_x_183:
        /* <DEDUP_REMOVED lines=10> */
.L_x_188:
[----:B---345:R-:W-:-:S04]  /*9780*/  IADD3 R6, P0, PT, R16, R4, RZ ;  /* 0x0000000410067210 */ /* 0x038fc80007f1e0ff */
[----:B------:R-:W-:Y:S02]  /*9790*/  LEA.HI.X.SX32 R5, R16, R5, 0x1, P0 ;  /* 0x0000000510057211 */ /* 0x000fe400000f0eff */
[----:B0-----:R-:W-:-:S04]  /*97a0*/  LEA R4, P0, R6, UR12, 0x2 ;  /* 0x0000000c06047c11 */ /* 0x001fc8000f8010ff */
[----:B------:R-:W-:-:S05]  /*97b0*/  LEA.HI.X R5, R6, UR13, R5, 0x2, P0 ;  /* 0x0000000d06057c11 */ /* 0x000fca00080f1405 */
[----:B------:R0:W-:Y:S04]  /*97c0*/  STG.E desc[UR8][R4.64], R37 ;  /* 0x0000002504007986 */ /* 0x0001e8000c101908 */
.L_x_187:
[----:B------:R-:W-:Y:S05]  /*97d0*/  BSYNC.RECONVERGENT B0 ;  /* 0x0000000000007941 */ /* 0x000fea0003800200 */
.L_x_186:
        /* <DEDUP_REMOVED lines=10> */
.L_x_191:
[----:B-----5:R-:W-:-:S04]  /*9880*/  IADD3 R3, P0, PT, R17, R4, RZ ;  /* 0x0000000411037210 */ /* 0x020fc80007f1e0ff */
[----:B---34-:R-:W-:Y:S02]  /*9890*/  LEA.HI.X.SX32 R6, R17, R5, 0x1, P0 ;  /* 0x0000000511067211 */ /* 0x018fe400000f0eff */
[----:B0-----:R-:W-:-:S04]  /*98a0*/  LEA R4, P0, R3, UR12, 0x2 ;  /* 0x0000000c03047c11 */ /* 0x001fc8000f8010ff */
[----:B------:R-:W-:-:S05]  /*98b0*/  LEA.HI.X R5, R3, UR13, R6, 0x2, P0 ;  /* 0x0000000d03057c11 */ /* 0x000fca00080f1406 */
[----:B------:R0:W-:Y:S04]  /*98c0*/  STG.E desc[UR8][R4.64], R29 ;  /* 0x0000001d04007986 */ /* 0x0001e8000c101908 */
.L_x_190:
[----:B------:R-:W-:Y:S05]  /*98d0*/  BSYNC.RECONVERGENT B0 ;  /* 0x0000000000007941 */ /* 0x000fea0003800200 */
.L_x_189:
        /* <DEDUP_REMOVED lines=10> */
.L_x_194:
[----:B0----5:R-:W-:-:S04]  /*9980*/  IADD3 R4, P0, PT, R18, R2, RZ ;  /* 0x0000000212047210 */ /* 0x021fc80007f1e0ff */
[----:B------:R-:W-:Y:S02]  /*9990*/  LEA.HI.X.SX32 R3, R18, R3, 0x1, P0 ;  /* 0x0000000312037211 */ /* 0x000fe400000f0eff */
[----:B------:R-:W-:-:S04]  /*99a0*/  LEA R2, P0, R4, UR12, 0x2 ;  /* 0x0000000c04027c11 */ /* 0x000fc8000f8010ff */
[----:B------:R-:W-:-:S05]  /*99b0*/  LEA.HI.X R3, R4, UR13, R3, 0x2, P0 ;  /* 0x0000000d04037c11 */ /* 0x000fca00080f1403 */
[----:B------:R0:W-:Y:S04]  /*99c0*/  STG.E desc[UR8][R2.64], R28 ;  /* 0x0000001c02007986 */ /* 0x0001e8000c101908 */
.L_x_193:
[----:B------:R-:W-:Y:S05]  /*99d0*/  BSYNC.RECONVERGENT B0 ;  /* 0x0000000000007941 */ /* 0x000fea0003800200 */
.L_x_192:
        /* <DEDUP_REMOVED lines=10> */
.L_x_197:
[----:B-----5:R-:W-:-:S04]  /*9a80*/  IADD3 R0, P0, PT, R19, R2, RZ ;  /* 0x0000000213007210 */ /* 0x020fc80007f1e0ff */
[----:B------:R-:W-:Y:S02]  /*9a90*/  LEA.HI.X.SX32 R3, R19, R3, 0x1, P0 ;  /* 0x0000000313037211 */ /* 0x000fe400000f0eff */
[----:B0-----:R-:W-:-:S04]  /*9aa0*/  LEA R2, P0, R0, UR12, 0x2 ;  /* 0x0000000c00027c11 */ /* 0x001fc8000f8010ff */
[----:B------:R-:W-:-:S05]  /*9ab0*/  LEA.HI.X R3, R0, UR13, R3, 0x2, P0 ;  /* 0x0000000d00037c11 */ /* 0x000fca00080f1403 */
[----:B------:R0:W-:Y:S04]  /*9ac0*/  STG.E desc[UR8][R2.64], R27 ;  /* 0x0000001b02007986 */ /* 0x0001e8000c101908 */
.L_x_196:
[----:B------:R-:W-:Y:S05]  /*9ad0*/  BSYNC.RECONVERGENT B0 ;  /* 0x0000000000007941 */ /* 0x000fea0003800200 */
.L_x_195:
        /* <DEDUP_REMOVED lines=10> */
.L_x_200:
[----:B-----5:R-:W-:-:S04]  /*9b80*/  IADD3 R0, P0, PT, R20, R2, RZ ;  /* 0x0000000214007210 */ /* 0x020fc80007f1e0ff */
[----:B------:R-:W-:Y:S02]  /*9b90*/  LEA.HI.X.SX32 R3, R20, R3, 0x1, P0 ;  /* 0x0000000314037211 */ /* 0x000fe400000f0eff */
[----:B0-----:R-:W-:-:S04]  /*9ba0*/  LEA R2, P0, R0, UR12, 0x2 ;  /* 0x0000000c00027c11 */ /* 0x001fc8000f8010ff */
[----:B------:R-:W-:-:S05]  /*9bb0*/  LEA.HI.X R3, R0, UR13, R3, 0x2, P0 ;  /* 0x0000000d00037c11 */ /* 0x000fca00080f1403 */
[----:B------:R0:W-:Y:S04]  /*9bc0*/  STG.E desc[UR8][R2.64], R26 ;  /* 0x0000001a02007986 */ /* 0x0001e8000c101908 */
.L_x_199:
[----:B------:R-:W-:Y:S05]  /*9bd0*/  BSYNC.RECONVERGENT B0 ;  /* 0x0000000000007941 */ /* 0x000fea0003800200 */
.L_x_198:
        /* <DEDUP_REMOVED lines=10> */
.L_x_203:
[----:B-----5:R-:W-:-:S04]  /*9c80*/  IADD3 R0, P0, PT, R21, R2, RZ ;  /* 0x0000000215007210 */ /* 0x020fc80007f1e0ff */
[----:B------:R-:W-:Y:S02]  /*9c90*/  LEA.HI.X.SX32 R3, R21, R3, 0x1, P0 ;  /* 0x0000000315037211 */ /* 0x000fe400000f0eff */
[----:B0-----:R-:W-:-:S04]  /*9ca0*/  LEA R2, P0, R0, UR12, 0x2 ;  /* 0x0000000c00027c11 */ /* 0x001fc8000f8010ff */
[----:B------:R-:W-:-:S05]  /*9cb0*/  LEA.HI.X R3, R0, UR13, R3, 0x2, P0 ;  /* 0x0000000d00037c11 */ /* 0x000fca00080f1403 */
[----:B------:R0:W-:Y:S04]  /*9cc0*/  STG.E desc[UR8][R2.64], R25 ;  /* 0x0000001902007986 */ /* 0x0001e8000c101908 */
.L_x_202:
[----:B------:R-:W-:Y:S05]  /*9cd0*/  BSYNC.RECONVERGENT B0 ;  /* 0x0000000000007941 */ /* 0x000fea0003800200 */
.L_x_201:
        /* <DEDUP_REMOVED lines=10> */
.L_x_206:
[----:B-----5:R-:W-:-:S04]  /*9d80*/  IADD3 R0, P0, PT, R22, R2, RZ ;  /* 0x0000000216007210 */ /* 0x020fc80007f1e0ff */
[----:B------:R-:W-:Y:S02]  /*9d90*/  LEA.HI.X.SX32 R3, R22, R3, 0x1, P0 ;  /* 0x0000000316037211 */ /* 0x000fe400000f0eff */
[----:B0-----:R-:W-:-:S04]  /*9da0*/  LEA R2, P0, R0, UR12, 0x2 ;  /* 0x0000000c00027c11 */ /* 0x001fc8000f8010ff */
[----:B------:R-:W-:-:S05]  /*9db0*/  LEA.HI.X R3, R0, UR13, R3, 0x2, P0 ;  /* 0x0000000d00037c11 */ /* 0x000fca00080f1403 */
[----:B------:R0:W-:Y:S04]  /*9dc0*/  STG.E desc[UR8][R2.64], R24 ;  /* 0x0000001802007986 */ /* 0x0001e8000c101908 */
.L_x_205:
[----:B------:R-:W-:Y:S05]  /*9dd0*/  BSYNC.RECONVERGENT B0 ;  /* 0x0000000000007941 */ /* 0x000fea0003800200 */
.L_x_204:
        /* <DEDUP_REMOVED lines=10> */
.L_x_209:
[----:B-----5:R-:W-:-:S04]  /*9e80*/  IADD3 R0, P0, PT, R23, R2, RZ ;  /* 0x0000000217007210 */ /* 0x020fc80007f1e0ff */
[----:B------:R-:W-:Y:S02]  /*9e90*/  LEA.HI.X.SX32 R3, R23, R3, 0x1, P0 ;  /* 0x0000000317037211 */ /* 0x000fe400000f0eff */
[----:B0-----:R-:W-:-:S04]  /*9ea0*/  LEA R2, P0, R0, UR12, 0x2 ;  /* 0x0000000c00027c11 */ /* 0x001fc8000f8010ff */
[----:B------:R-:W-:-:S05]  /*9eb0*/  LEA.HI.X R3, R0, UR13, R3, 0x2, P0 ;  /* 0x0000000d00037c11 */ /* 0x000fca00080f1403 */
[----:B------:R0:W-:Y:S04]  /*9ec0*/  STG.E desc[UR8][R2.64], R11 ;  /* 0x0000000b02007986 */ /* 0x0001e8000c101908 */
.L_x_208:
[----:B------:R-:W-:Y:S05]  /*9ed0*/  BSYNC.RECONVERGENT B0 ;  /* 0x0000000000007941 */ /* 0x000fea0003800200 */
.L_x_207:
[----:B------:R-:W-:-:S04]  /*9ee0*/  ISETP.GE.AND P0, PT, R38, R35, PT ;  /* 0x000000232600720c */ /* 0x000fc80003f06270 */
        /* <DEDUP_REMOVED lines=8> */
.L_x_210:
[----:B-----5:R-:W-:-:S04]  /*9f70*/  IADD3 R0, P0, PT, R38, R2, RZ ;  /* 0x0000000226007210 */ /* 0x020fc80007f1e0ff */
[----:B------:R-:W-:Y:S02]  /*9f80*/  LEA.HI.X.SX32 R3, R38, R3, 0x1, P0 ;  /* 0x0000000326037211 */ /* 0x000fe400000f0eff */
[----:B0-----:R-:W-:-:S04]  /*9f90*/  LEA R2, P0, R0, UR12, 0x2 ;  /* 0x0000000c00027c11 */ /* 0x001fc8000f8010ff */
[----:B------:R-:W-:-:S05]  /*9fa0*/  LEA.HI.X R3, R0, UR13, R3, 0x2, P0 ;  /* 0x0000000d00037c11 */ /* 0x000fca00080f1403 */
[----:B------:R0:W-:Y:S01]  /*9fb0*/  STG.E desc[UR8][R2.64], R10 ;  /* 0x0000000a02007986 */ /* 0x0001e2000c101908 */
[----:B------:R-:W-:Y:S05]  /*9fc0*/  BRA `(.L_x_156) ;  /* 0x00000008004c7947 */ /* 0x000fea0003800000 */
.L_x_170:
[----:B------:R-:W-:Y:S01]  /*9fd0*/  BAR.SYNC.DEFER_BLOCKING 0x0 ;  /* 0x0000000000007b1d */ /* 0x000fe20000010000 */
[----:B------:R-:W-:Y:S02]  /*9fe0*/  ISETP.NE.AND P0, PT, R9, RZ, PT ;  /* 0x000000ff0900720c */ /* 0x000fe40003f05270 */
[----:B------:R-:W-:Y:S02]  /*9ff0*/  ISETP.NE.AND P4, PT, R8, RZ, PT ;  /* 0x000000ff0800720c */ /* 0x000fe40003f85270 */
[----:B------:R-:W-:Y:S01]  /*a000*/  ISETP.NE.AND P3, PT, R7, RZ, PT ;  /* 0x000000ff0700720c */ /* 0x000fe20003f65270 */
[----:B------:R-:W0:Y:S01]  /*a010*/  LDCU.64 UR14, c[0x0][0x390] ;  /* 0x00007200ff0e77ac */ /* 0x000e220008000a00 */
[----:B------:R-:W-:Y:S02]  /*a020*/  ISETP.NE.AND P6, PT, R6, RZ, PT ;  /* 0x000000ff0600720c */ /* 0x000fe40003fc5270 */
[----:B------:R-:W-:Y:S01]  /*a030*/  ISETP.NE.AND P5, PT, R5, RZ, PT ;  /* 0x000000ff0500720c */ /* 0x000fe20003fa5270 */
[----:B------:R-:W1:Y:S01]  /*a040*/  LDCU.64 UR12, c[0x0][0x390] ;  /* 0x00007200ff0c77ac */ /* 0x000e620008000a00 */
[----:B------:R-:W-:-:S02]  /*a050*/  ISETP.NE.AND P2, PT, R4, RZ, PT ;  /* 0x000000ff0400720c */ /* 0x000fc40003f45270 */
[----:B------:R-:W-:Y:S01]  /*a060*/  ISETP.NE.AND P1, PT, R3, RZ, PT ;  /* 0x000000ff0300720c */ /* 0x000fe20003f25270 */
        /* <DEDUP_REMOVED lines=8> */
[----:B-----5:R-:W-:Y:S01]  /*a0f0*/  @P0 STS [R5], R44 ;  /* 0x0000002c05000388 */ /* 0x020fe20000000800 */
[----:B------:R-:W-:Y:S01]  /*a100*/  ISETP.NE.AND P0, PT, R2, RZ, PT ;  /* 0x000000ff0200720c */ /* 0x000fe20003f05270 */
[--C-:B------:R-:W-:Y:S01]  /*a110*/  @P2 IMAD.IADD R16, R16, 0x1, -R13.reuse ;  /* 0x0000000110102824 */ /* 0x100fe200078e0a0d */
[----:B------:R-:W-:Y:S01]  /*a120*/  @P6 LEA R41, R41, UR5, 0x2 ;  /* 0x0000000529296c11 */ /* 0x000fe2000f8e10ff */
[----:B------:R-:W-:Y:S01]  /*a130*/  @P1 IMAD.IADD R17, R17, 0x1, -R13 ;  /* 0x0000000111111824 */ /* 0x000fe200078e0a0d */
[----:B------:R-:W-:Y:S01]  /*a140*/  @P4 STS [R4], R43 ;  /* 0x0000002b04004388 */ /* 0x000fe20000000800 */
[----:B------:R-:W-:-:S02]  /*a150*/  @P5 LEA R12, R12, UR5, 0x2 ;  /* 0x000000050c0c5c11 */ /* 0x000fc4000f8e10ff */
[----:B------:R-:W-:Y:S01]  /*a160*/  ISETP.NE.AND P4, PT, R0, RZ, PT ;  /* 0x000000ff0000720c */ /* 0x000fe20003f85270 */
[----:B------:R2:W-:Y:S01]  /*a170*/  @P3 STS [R3], R42 ;  /* 0x0000002a03003388 */ /* 0x0005e20000000800 */
[----:B------:R-:W-:Y:S02]  /*a180*/  @P2 LEA R16, R16, UR5, 0x2 ;  /* 0x0000000510102c11 */ /* 0x000fe4000f8e10ff */
[----:B------:R-:W-:Y:S01]  /*a190*/  @P1 LEA R0, R17, UR5, 0x2 ;  /* 0x0000000511001c11 */ /* 0x000fe2000f8e10ff */
[----:B------:R-:W-:Y:S01]  /*a1a0*/  @P6 STS [R41], R40 ;  /* 0x0000002829006388 */ /* 0x000fe20000000800 */
[----:B------:R-:W-:Y:S01]  /*a1b0*/  ISETP.NE.AND P3, PT, R31, RZ, PT ;  /* 0x000000ff1f00720c */ /* 0x000fe20003f65270 */
[----:B------:R-:W-:Y:S01]  /*a1c0*/  @P0 IMAD.IADD R18, R18, 0x1, -R13 ;  /* 0x0000000112120824 */ /* 0x000fe200078e0a0d */
[----:B------:R-:W-:Y:S01]  /*a1d0*/  ISETP.NE.AND P6, PT, R32, RZ, PT ;  /* 0x000000ff2000720c */ /* 0x000fe20003fc5270 */
[----:B------:R-:W-:Y:S01]  /*a1e0*/  @P5 STS [R12], R39 ;  /* 0x000000270c005388 */ /* 0x000fe20000000800 */
[----:B------:R-:W-:-:S02]  /*a1f0*/  ISETP.NE.AND P5, PT, R33, RZ, PT ;  /* 0x000000ff2100720c */ /* 0x000fc40003fa5270 */
[----:B--2---:R-:W-:Y:S01]  /*a200*/  @P0 LEA R3, R18, UR5, 0x2 ;  /* 0x0000000512030c11 */ /* 0x004fe2000f8e10ff */
[----:B------:R-:W-:Y:S01]  /*a210*/  @P2 STS [R16], R37 ;  /* 0x0000002510002388 */ /* 0x000fe20000000800 */
[----:B------:R-:W-:Y:S01]  /*a220*/  ISETP.NE.AND P2, PT, R34, RZ, PT ;  /* 0x000000ff2200720c */ /* 0x000fe20003f45270 */
[--C-:B------:R-:W-:Y:S02]  /*a230*/  @P4 IMAD.IADD R19, R19, 0x1, -R13.reuse ;  /* 0x0000000113134824 */ /* 0x100fe400078e0a0d */
[----:B------:R2:W-:Y:S01]  /*a240*/  @P1 STS [R0], R29 ;  /* 0x0000001d00001388 */ /* 0x0005e20000000800 */
[----:B------:R-:W-:Y:S01]  /*a250*/  ISETP.NE.AND P1, PT, R36, RZ, PT ;  /* 0x000000ff2400720c */ /* 0x000fe20003f25270 */
[--C-:B------:R-:W-:Y:S01]  /*a260*/  @P3 IMAD.IADD R20, R20, 0x1, -R13.reuse ;  /* 0x0000000114143824 */ /* 0x100fe200078e0a0d */
[----:B------:R-:W-:Y:S01]  /*a270*/  @P4 LEA R2, R19, UR5, 0x2 ;  /* 0x0000000513024c11 */ /* 0x000fe2000f8e10ff */
[--C-:B------:R-:W-:Y:S01]  /*a280*/  @P6 IMAD.IADD R21, R21, 0x1, -R13.reuse ;  /* 0x0000000115156824 */ /* 0x100fe200078e0a0d */
[----:B------:R3:W-:Y:S01]  /*a290*/  @P0 STS [R3], R28 ;  /* 0x0000001c03000388 */ /* 0x0007e20000000800 */
[----:B------:R-:W-:Y:S01]  /*a2a0*/  @P5 IMAD.IADD R22, R22, 0x1, -R13 ;  /* 0x0000000116165824 */ /* 0x000fe200078e0a0d */
[----:B------:R-:W-:-:S02]  /*a2b0*/  ISETP.GE.AND P0, PT, R30, R45, PT ;  /* 0x0000002d1e00720c */ /* 0x000fc40003f06270 */
[----:B------:R-:W-:Y:S01]  /*a2c0*/  @P3 LEA R5, R20, UR5, 0x2 ;  /* 0x0000000514053c11 */ /* 0x000fe2000f8e10ff */
[--C-:B------:R-:W-:Y:S01]  /*a2d0*/  @P2 IMAD.IADD R23, R23, 0x1, -R13.reuse ;  /* 0x0000000117172824 */ /* 0x100fe200078e0a0d */
[----:B--2---:R-:W-:Y:S01]  /*a2e0*/  @P6 LEA R0, R21, UR5, 0x2 ;  /* 0x0000000515006c11 */ /* 0x004fe2000f8e10ff */
[----:B------:R2:W-:Y:S01]  /*a2f0*/  @P4 STS [R2], R27 ;  /* 0x0000001b02004388 */ /* 0x0005e20000000800 */
[----:B------:R-:W-:Y:S01]  /*a300*/  @P5 LEA R7, R22, UR5, 0x2 ;  /* 0x0000000516075c11 */ /* 0x000fe2000f8e10ff */
[----:B------:R-:W-:Y:S01]  /*a310*/  @P1 IMAD.IADD R38, R38, 0x1, -R13 ;  /* 0x0000000126261824 */ /* 0x000fe200078e0a0d */
[----:B------:R-:W-:Y:S01]  /*a320*/  @P2 LEA R4, R23, UR5, 0x2 ;  /* 0x0000000517042c11 */ /* 0x000fe2000f8e10ff */
[----:B------:R2:W-:Y:S03]  /*a330*/  @P3 STS [R5], R26 ;  /* 0x0000001a05003388 */ /* 0x0005e60000000800 */
[----:B---3--:R-:W-:Y:S01]  /*a340*/  @P1 LEA R3, R38, UR5, 0x2 ;  /* 0x0000000526031c11 */ /* 0x008fe2000f8e10ff */
[----:B------:R2:W-:Y:S04]  /*a350*/  @P6 STS [R0], R25 ;  /* 0x0000001900006388 */ /* 0x0005e80000000800 */
[----:B------:R2:W-:Y:S04]  /*a360*/  @P5 STS [R7], R24 ;  /* 0x0000001807005388 */ /* 0x0005e80000000800 */
[----:B------:R2:W-:Y:S04]  /*a370*/  @P2 STS [R4], R11 ;  /* 0x0000000b04002388 */ /* 0x0005e80000000800 */
[----:B------:R2:W-:Y:S01]  /*a380*/  @P1 STS [R3], R10 ;  /* 0x0000000a03001388 */ /* 0x0005e20000000800 */
[----:B------:R-:W-:Y:S06]  /*a390*/  BAR.SYNC.DEFER_BLOCKING 0x0 ;  /* 0x0000000000007b1d */ /* 0x000fec0000010000 */
[----:B01----:R-:W-:Y:S05]  /*a3a0*/  @P0 BRA `(.L_x_156) ;  /* 0x0000000400540947 */ /* 0x003fea0003800000 */
[----:B------:R-:W0:Y:S01]  /*a3b0*/  LDCU UR4, c[0x0][0x3ac] ;  /* 0x00007580ff0477ac */ /* 0x000e220008000800 */
[----:B--2---:R-:W-:Y:S01]  /*a3c0*/  VIADD R0, R30, UR7 ;  /* 0x000000071e007c36 */ /* 0x004fe20008000000 */
[----:B------:R-:W1:Y:S01]  /*a3d0*/  LDC.U8 R12, c[0x0][0x3b8] ;  /* 0x0000ee00ff0c7b82 */ /* 0x000e620000000000 */
[----:B------:R-:W-:Y:S03]  /*a3e0*/  BSSY.RECONVERGENT B0, `(.L_x_211) ;  /* 0x000001e000007945 */ /* 0x000fe60003800200 */
[----:B0-----:R-:W-:-:S05]  /*a3f0*/  IADD3 R0, PT, PT, -R0, UR4, R15 ;  /* 0x0000000400007c10 */ /* 0x001fca000fffe10f */
[----:B------:R-:W-:-:S05]  /*a400*/  VIADD R0, R0, 0xffffe3ff ;  /* 0xffffe3ff00007836 */ /* 0x000fca0000000000 */
[C---:B------:R-:W-:Y:S02]  /*a410*/  LOP3.LUT R2, R0.reuse, 0x600, RZ, 0xc0, !PT ;  /* 0x0000060000027812 */ /* 0x040fe400078ec0ff */
[----:B------:R-:W-:Y:S02]  /*a420*/  ISETP.GE.U32.AND P1, PT, R0, 0x600, PT ;  /* 0x000006000000780c */ /* 0x000fe40003f26070 */
[----:B------:R-:W-:-:S13]  /*a430*/  ISETP.NE.AND P0, PT, R2, 0x600, PT ;  /* 0x000006000200780c */ /* 0x000fda0003f05270 */
[----:B------:R-:W-:Y:S05]  /*a440*/  @!P0 BRA `(.L_x_212) ;  /* 0x00000000005c8947 */ /* 0x000fea0003800000 */
[----:B------:R-:W-:Y:S01]  /*a450*/  LEA.HI R0, R0, 0x1, RZ, 0x17 ;  /* 0x0000000100007811 */ /* 0x000fe200078fb8ff */
[C---:B------:R-:W-:Y:S01]  /*a460*/  IMAD.IADD R7, R30.reuse, 0x1, R13 ;  /* 0x000000011e077824 */ /* 0x040fe200078e020d */
[----:B------:R-:W-:Y:S02]  /*a470*/  LEA R6, R30, UR5, 0x2 ;  /* 0x000000051e067c11 */ /* 0x000fe4000f8e10ff */
[----:B-1----:R-:W-:Y:S01]  /*a480*/  ISETP.NE.AND P2, PT, R12, RZ, PT ;  /* 0x000000ff0c00720c */ /* 0x002fe20003f45270 */
[C---:B------:R-:W-:Y:S01]  /*a490*/  IMAD.SHL.U32 R2, R0.reuse, 0x200, RZ ;  /* 0x0000020000027824 */ /* 0x040fe200078e00ff */
[----:B------:R-:W-:-:S04]  /*a4a0*/  LOP3.LUT R0, R0, 0x3, RZ, 0xc0, !PT ;  /* 0x0000000300007812 */ /* 0x000fc800078ec0ff */
[----:B------:R-:W-:Y:S01]  /*a4b0*/  LOP3.LUT R3, R2, 0x600, RZ, 0xc0, !PT ;  /* 0x0000060002037812 */ /* 0x000fe200078ec0ff */
[----:B------:R-:W-:-:S04]  /*a4c0*/  IMAD.MOV R0, RZ, RZ, -R0 ;  /* 0x000000ffff007224 */ /* 0x000fc800078e0a00 */
[----:B------:R-:W-:-:S07]  /*a4d0*/  IMAD.IADD R30, R30, 0x1, R3 ;  /* 0x000000011e1e7824 */ /* 0x000fce00078e0203 */
.L_x_213:
        /* <DEDUP_REMOVED lines=14> */
.L_x_212:
[----:B------:R-:W-:Y:S05]  /*a5c0*/  BSYNC.RECONVERGENT B0 ;  /* 0x0000000000007941 */ /* 0x000fea0003800200 */
.L_x_211:
[----:B------:R-:W-:Y:S05]  /*a5d0*/  @!P1 BRA `(.L_x_156) ;  /* 0x0000000000c89947 */ /* 0x000fea0003800000 */
[----:B------:R-:W2:Y:S01]  /*a5e0*/  S2UR UR6, SR_CgaCtaId ;  /* 0x00000000000679c3 */ /* 0x000ea20000008800 */
[----:B------:R-:W-:Y:S01]  /*a5f0*/  UMOV UR4, 0x400 ;  /* 0x0000040000047882 */ /* 0x000fe20000000000 */
[----:B-1----:R-:W-:Y:S01]  /*a600*/  ISETP.NE.AND P0, PT, R12, RZ, PT ;  /* 0x000000ff0c00720c */ /* 0x002fe20003f05270 */
[----:B------:R-:W-:Y:S01]  /*a610*/  IMAD.IADD R13, R30, 0x1, R13 ;  /* 0x000000011e0d7824 */ /* 0x000fe200078e020d */
[----:B--2---:R-:W-:-:S06]  /*a620*/  ULEA UR4, UR6, UR4, 0x18 ;  /* 0x0000000406047291 */ /* 0x004fcc000f8ec0ff */
[----:B------:R-:W-:-:S05]  /*a630*/  LEA R0, R30, UR4, 0x2 ;  /* 0x000000041e007c11 */ /* 0x000fca000f8e10ff */
[----:B------:R-:W-:-:S07]  /*a640*/  VIADD R0, R0, 0x1000 ;  /* 0x0000100000007836 */ /* 0x000fce0000000000 */
.L_x_214:
[----:B----4-:R-:W1:Y:S01]  /*a650*/  @!P0 LDC.64 R6, c[0x0][0x3d0] ;  /* 0x0000f400ff068b82 */ /* 0x010e620000000a00 */
[----:B0-----:R-:W-:Y:S01]  /*a660*/  CS2R R2, SRZ ;  /* 0x0000000000027805 */ /* 0x001fe2000001ff00 */
[----:B------:R-:W0:Y:S01]  /*a670*/  LDS R15, [R0+-0x1000] ;  /* 0xfff00000000f7984 */ /* 0x000e220000000800 */
[----:B------:R-:W-:-:S03]  /*a680*/  SHF.R.S32.HI R19, RZ, 0x1f, R13 ;  /* 0x0000001fff137819 */ /* 0x000fc6000001140d */
[----:B------:R-:W2:Y:S04]  /*a690*/  LDS R17, [R0+-0x800] ;  /* 0xfff8000000117984 */ /* 0x000ea80000000800 */
[----:B-1----:R-:W3:Y:S01]  /*a6a0*/  @!P0 LDG.E.64 R2, desc[UR8][R6.64] ;  /* 0x0000000806028981 */ /* 0x002ee2000c1e1b00 */
[----:B------:R-:W-:-:S13]  /*a6b0*/  ISETP.NE.AND P0, PT, R12, RZ, PT ;  /* 0x000000ff0c00720c */ /* 0x000fda0003f05270 */
        /* <DEDUP_REMOVED lines=25> */
[----:B-1----:R-:W2:Y:S01]  /*a850*/  @!P0 LDG.E.64 R2, desc[UR8][R8.64] ;  /* 0x0000000808028981 */ /* 0x002ea2000c1e1b00 */
[----:B------:R-:W-:Y:S02]  /*a860*/  VIADD R30, R30, 0x800 ;  /* 0x000008001e1e7836 */ /* 0x000fe40000000000 */
[----:B---3--:R-:W-:Y:S01]  /*a870*/  VIADD R0, R0, 0x2000 ;  /* 0x0000200000007836 */ /* 0x008fe20000000000 */
[C---:B--2---:R-:W-:Y:S01]  /*a880*/  IADD3 R6, P1, PT, R13.reuse, R2, RZ ;  /* 0x000000020d067210 */ /* 0x044fe20007f3e0ff */
[----:B------:R-:W-:-:S04]  /*a890*/  VIADD R13, R13, 0x800 ;  /* 0x000008000d0d7836 */ /* 0x000fc80000000000 */
[----:B------:R-:W-:Y:S01]  /*a8a0*/  IMAD.X R3, R19, 0x1, R3, P1 ;  /* 0x0000000113037824 */ /* 0x000fe200008e0603 */
[----:B------:R-:W-:-:S04]  /*a8b0*/  LEA R2, P1, R6, UR14, 0x2 ;  /* 0x0000000e06027c11 */ /* 0x000fc8000f8210ff */
[----:B------:R-:W-:Y:S02]  /*a8c0*/  LEA.HI.X R3, R6, UR15, R3, 0x2, P1 ;  /* 0x0000000f06037c11 */ /* 0x000fe400088f1403 */
[----:B------:R-:W-:-:S03]  /*a8d0*/  ISETP.GE.AND P1, PT, R30, R45, PT ;  /* 0x0000002d1e00720c */ /* 0x000fc60003f26270 */
[----:B-----5:R4:W-:Y:S10]  /*a8e0*/  STG.E desc[UR8][R2.64+0x1800], R7 ;  /* 0x0018000702007986 */ /* 0x0209f4000c101908 */
[----:B------:R-:W-:Y:S05]  /*a8f0*/  @!P1 BRA `(.L_x_214) ;  /* 0xfffffffc00549947 */ /* 0x000fea000383ffff */
.L_x_156:
[----:B------:R-:W-:Y:S05]  /*a900*/  BSYNC.RECONVERGENT B1 ;  /* 0x0000000000017941 */ /* 0x000fea0003800200 */
.L_x_107:
[----:B012--5:R-:W0:Y:S02]  /*a910*/  S2R R0, SR_TID.X ;  /* 0x0000000000007919 */ /* 0x027e240000002100 */
[----:B0-----:R-:W-:-:S13]  /*a920*/  ISETP.NE.AND P0, PT, R0, RZ, PT ;  /* 0x000000ff0000720c */ /* 0x001fda0003f05270 */
[----:B------:R-:W-:Y:S05]  /*a930*/  @P0 EXIT ;  /* 0x000000000000094d */ /* 0x000fea0003800000 */
[----:B------:R-:W0:Y:S02]  /*a940*/  LDCU.U8 UR4, c[0x0][0x3b9] ;  /* 0x00007720ff0477ac */ /* 0x000e240008000000 */
[----:B0-----:R-:W-:-:S09]  /*a950*/  UISETP.NE.AND UP0, UPT, UR4, URZ, UPT ;  /* 0x000000ff0400728c */ /* 0x001fd2000bf05270 */
[----:B------:R-:W-:Y:S05]  /*a960*/  BRA.U !UP0, `(.L_x_215) ;  /* 0x00000001082c7547 */ /* 0x000fea000b800000 */
[----:B------:R-:W0:Y:S01]  /*a970*/  LDCU.U8 UR4, c[0x0][0x3b8] ;  /* 0x00007700ff0477ac */ /* 0x000e220008000000 */
[----:B----4-:R-:W1:Y:S01]  /*a980*/  LDC.64 R4, c[0x0][0x398] ;  /* 0x0000e600ff047b82 */ /* 0x010e620000000a00 */
[----:B------:R-:W-:Y:S01]  /*a990*/  CS2R R2, SRZ ;  /* 0x0000000000027805 */ /* 0x000fe2000001ff00 */
[----:B0-----:R-:W-:-:S09]  /*a9a0*/  UISETP.NE.AND UP0, UPT, UR4, URZ, UPT ;  /* 0x000000ff0400728c */ /* 0x001fd2000bf05270 */
[----:B------:R-:W-:Y:S05]  /*a9b0*/  BRA.U UP0, `(.L_x_216) ;  /* 0x0000000100087547 */ /* 0x000fea000b800000 */
[----:B------:R-:W0:Y:S02]  /*a9c0*/  LDC.64 R2, c[0x0][0x3d0] ;  /* 0x0000f400ff027b82 */ /* 0x000e240000000a00 */
[----:B0-----:R-:W5:Y:S02]  /*a9d0*/  LDG.E.64 R2, desc[UR8][R2.64] ;  /* 0x0000000802027981 */ /* 0x001f64000c1e1b00 */
.L_x_216:
[----:B-----5:R-:W-:-:S04]  /*a9e0*/  IADD3 R2, P0, PT, R35, R2, RZ ;  /* 0x0000000223027210 */ /* 0x020fc80007f1e0ff */
[----:B------:R-:W-:-:S05]  /*a9f0*/  LEA.HI.X.SX32 R3, R35, R3, 0x1, P0 ;  /* 0x0000000323037211 */ /* 0x000fca00000f0eff */
[----:B-1----:R-:W-:Y:S01]  /*aa00*/  STG.E.64 desc[UR8][R4.64], R2 ;  /* 0x0000000204007986 */ /* 0x002fe2000c101b08 */
[----:B------:R-:W-:Y:S05]  /*aa10*/  EXIT ;  /* 0x000000000000794d */ /* 0x000fea0003800000 */
.L_x_215:
[----:B------:R-:W0:Y:S01]  /*aa20*/  LDCU.U8 UR4, c[0x0][0x3b8] ;  /* 0x00007700ff0477ac */ /* 0x000e220008000000 */
[----:B----4-:R-:W1:Y:S01]  /*aa30*/  LDC.64 R4, c[0x0][0x3d8] ;  /* 0x0000f600ff047b82 */ /* 0x010e620000000a00 */
[----:B------:R-:W-:Y:S01]  /*aa40*/  CS2R R2, SRZ ;  /* 0x0000000000027805 */ /* 0x000fe2000001ff00 */
[----:B0-----:R-:W-:-:S09]  /*aa50*/  UISETP.NE.AND UP0, UPT, UR4, URZ, UPT ;  /* 0x000000ff0400728c */ /* 0x001fd2000bf05270 */
[----:B------:R-:W-:Y:S05]  /*aa60*/  BRA.U UP0, `(.L_x_217) ;  /* 0x0000000100087547 */ /* 0x000fea000b800000 */
[----:B------:R-:W0:Y:S02]  /*aa70*/  LDC.64 R2, c[0x0][0x3d0] ;  /* 0x0000f400ff027b82 */ /* 0x000e240000000a00 */
[----:B0-----:R-:W5:Y:S02]  /*aa80*/  LDG.E.64 R2, desc[UR8][R2.64] ;  /* 0x0000000802027981 */ /* 0x001f64000c1e1b00 */
.L_x_217:
[----:B-----5:R-:W-:-:S04]  /*aa90*/  IADD3 R2, P0, PT, R35, R2, RZ ;  /* 0x0000000223027210 */ /* 0x020fc80007f1e0ff */
[----:B------:R-:W-:-:S05]  /*aaa0*/  LEA.HI.X.SX32 R3, R35, R3, 0x1, P0 ;  /* 0x0000000323037211 */ /* 0x000fca00000f0eff */
[----:B-1----:R-:W-:Y:S01]  /*aab0*/  STG.E.64 desc[UR8][R4.64], R2 ;  /* 0x0000000204007986 */ /* 0x002fe2000c101b08 */
[----:B------:R-:W-:Y:S05]  /*aac0*/  EXIT ;  /* 0x000000000000794d */ /* 0x000fea0003800000 */
.L_x_50:
[----:B------:R-:W-:Y:S01]  /*aad0*/  BSSY B0, `(.L_x_218) ;  /* 0x0000006000007945 */ /* 0x000fe20003800000 */
[----:B------:R-:W-:Y:S01]  /*aae0*/  PLOP3.LUT P0, PT, P0, PT, PT, 0x8, 0x80 ;  /* 0x000000000080781c */ /* 0x000fe2000070e170 */
[----:B------:R-:W-:-:S12]  /*aaf0*/  IMAD.MOV.U32 R18, RZ, RZ, -0x1 ;  /* 0xffffffffff127424 */ /* 0x000fd800078e00ff */
[----:B-----5:R-:W-:Y:S05]  /*ab00*/  WARPSYNC.COLLECTIVE R18, `(.L_x_219) ;  /* 0x0000000012087348 */ /* 0x020fea0003c00000 */
[----:B------:R-:W-:Y:S01]  /*ab10*/  VOTE.ANY P0, P0 ;  /* 0x0000000000ff7806 */ /* 0x000fe20000000100 */
[----:B-----5:R-:W-:-:S12]  /*ab20*/  ENDCOLLECTIVE ;  /* 0x000000000000791b */ /* 0x020fd80003800000 */
.L_x_219:
[----:B------:R-:W-:Y:S05]  /*ab30*/  BSYNC B0 ;  /* 0x0000000000007941 */ /* 0x000fea0003800000 */
.L_x_218:
[----:B------:R-:W-:Y:S05]  /*ab40*/  BRA `(.L_x_220) ;  /* 0xffffff8400307947 */ /* 0x000fea000383ffff */
.L_x_52:
[----:B------:R-:W-:Y:S01]  /*ab50*/  BSSY B0, `(.L_x_221) ;  /* 0x0000006000007945 */ /* 0x000fe20003800000 */
[----:B------:R-:W-:Y:S01]  /*ab60*/  PLOP3.LUT P0, PT, P0, PT, PT, 0x8, 0x80 ;  /* 0x000000000080781c */ /* 0x000fe2000070e170 */
[----:B------:R-:W-:-:S12]  /*ab70*/  IMAD.MOV.U32 R18, RZ, RZ, -0x1 ;  /* 0xffffffffff127424 */ /* 0x000fd800078e00ff */
[----:B-----5:R-:W-:Y:S05]  /*ab80*/  WARPSYNC.COLLECTIVE R18, `(.L_x_222) ;  /* 0x0000000012087348 */ /* 0x020fea0003c00000 */
[----:B------:R-:W-:Y:S01]  /*ab90*/  VOTE.ANY P0, P0 ;  /* 0x0000000000ff7806 */ /* 0x000fe20000000100 */
[----:B-----5:R-:W-:-:S12]  /*aba0*/  ENDCOLLECTIVE ;  /* 0x000000000000791b */ /* 0x020fd80003800000 */
.L_x_222:
[----:B------:R-:W-:Y:S05]  /*abb0*/  BSYNC B0 ;  /* 0x0000000000007941 */ /* 0x000fea0003800000 */
.L_x_221:
[----:B------:R-:W-:Y:S05]  /*abc0*/  BRA `(.L_x_223) ;  /* 0xffffff8400847947 */ /* 0x000fea000383ffff */
.L_x_54:
[----:B------:R-:W0:Y:S01]  /*abd0*/  S2R R59, SR_GEMASK ;  /* 0x00000000003b7919 */ /* 0x000e220000003c00 */
[----:B------:R-:W-:Y:S01]  /*abe0*/  BSSY B0, `(.L_x_224) ;  /* 0x0000006000007945 */ /* 0x000fe20003800000 */
[----:B------:R-:W-:Y:S01]  /*abf0*/  PLOP3.LUT P0, PT, P0, PT, PT, 0x8, 0x80 ;  /* 0x000000000080781c */ /* 0x000fe2000070e170 */
[----:B------:R-:W-:-:S12]  /*ac00*/  IMAD.MOV.U32 R18, RZ, RZ, -0x1 ;  /* 0xffffffffff127424 */ /* 0x000fd800078e00ff */
[----:B0----5:R-:W-:Y:S05]  /*ac10*/  WARPSYNC.COLLECTIVE R18, `(.L_x_225) ;  /* 0x0000000012087348 */ /* 0x021fea0003c00000 */
[----:B------:R-:W-:Y:S01]  /*ac20*/  VOTE.ANY R18, PT, P0 ;  /* 0x0000000000127806 */ /* 0x000fe200000e0100 */
[----:B0----5:R-:W-:Y:S06]  /*ac30*/  ENDCOLLECTIVE ;  /* 0x000000000000791b */ /* 0x021fec0003800000 */
.L_x_225:
[----:B------:R-:W-:Y:S05]  /*ac40*/  BSYNC B0 ;  /* 0x0000000000007941 */ /* 0x000fea0003800000 */
.L_x_224:
[----:B------:R-:W-:Y:S01]  /*ac50*/  LOP3.LUT R18, R18, 0x80000000, R59, 0xec, !PT ;  /* 0x8000000012127812 */ /* 0x000fe200078eec3b */
[C---:B------:R-:W-:Y:S02]  /*ac60*/  VIADD R46, R58.reuse, 0x2 ;  /* 0x000000023a2e7836 */ /* 0x040fe40000000000 */
[----:B------:R-:W-:Y:S02]  /*ac70*/  VIADD R45, R58, 0x4 ;  /* 0x000000043a2d7836 */ /* 0x000fe40000000000 */
[----:B------:R-:W-:-:S05]  /*ac80*/  VIADD R13, R18, 0xffffffff ;  /* 0xffffffff120d7836 */ /* 0x000fca0000000000 */
[----:B------:R-:W-:Y:S01]  /*ac90*/  LOP3.LUT R60, R18, R13, RZ, 0xc, !PT ;  /* 0x0000000d123c7212 */ /* 0x000fe200078e0cff */
[----:B------:R-:W-:Y:S02]  /*aca0*/  IMAD.MOV.U32 R13, RZ, RZ, 0x1 ;  /* 0x00000001ff0d7424 */ /* 0x000fe400078e00ff */
[----:B------:R-:W-:-:S03]  /*acb0*/  IMAD.MOV.U32 R18, RZ, RZ, -0x1 ;  /* 0xffffffffff127424 */ /* 0x000fc600078e00ff */
[----:B------:R-:W0:Y:S02]  /*acc0*/  POPC R60, R60 ;  /* 0x0000003c003c7309 */ /* 0x000e240000000000 */
[----:B0-----:R-:W-:Y:S01]  /*acd0*/  IMAD.MOV.U32 R12, RZ, RZ, R60 ;  /* 0x000000ffff0c7224 */ /* 0x001fe200078e003c */
[----:B------:R-:W-:-:S13]  /*ace0*/  ISETP.GE.AND P0, PT, R58, R60, PT ;  /* 0x0000003c3a00720c */ /* 0x000fda0003f06270 */
[----:B------:R-:W-:Y:S05]  /*acf0*/  WARPSYNC.COLLECTIVE R18, `(.L_x_226) ;  /* 0x0000000012087348 */ /* 0x000fea0003c00000 */
[----:B------:R0:W1:Y:S02]  /*ad00*/  SHFL.DOWN P2, R19, R17, R13, R12 ;  /* 0x0800000d11137389 */ /* 0x000064000004000c */
[----:B01----:R-:W-:Y:S05]  /*ad10*/  ENDCOLLECTIVE ;  /* 0x000000000000791b */ /* 0x003fea0003800000 */
.L_x_226:
[----:B------:R-:W-:Y:S01]  /*ad20*/  IMAD.MOV.U32 R13, RZ, RZ, 0x2 ;  /* 0x00000002ff0d7424 */ /* 0x000fe200078e00ff */
[----:B------:R-:W-:Y:S02]  /*ad30*/  SEL R22, R19, RZ, !P0 ;  /* 0x000000ff13167207 */ /* 0x000fe40004000000 */
[----:B------:R-:W-:-:S03]  /*ad40*/  ISETP.GT.AND P0, PT, R46, R60, PT ;  /* 0x0000003c2e00720c */ /* 0x000fc60003f04270 */
[----:B------:R-:W-:-:S04]  /*ad50*/  IMAD.IADD R47, R22, 0x1, R17 ;  /* 0x00000001162f7824 */ /* 0x000fc800078e0211 */
[----:B------:R-:W-:-:S07]  /*ad60*/  IMAD.MOV.U32 R17, RZ, RZ, R47 ;  /* 0x000000ffff117224 */ /* 0x000fce00078e002f */
[----:B------:R-:W-:Y:S05]  /*ad70*/  WARPSYNC.COLLECTIVE R18, `(.L_x_227) ;  /* 0x0000000012087348 */ /* 0x000fea0003c00000 */
[----:B------:R0:W1:Y:S02]  /*ad80*/  SHFL.DOWN P2, R19, R17, R13, R12 ;  /* 0x0800000d11137389 */ /* 0x000064000004000c */
[----:B01----:R-:W-:Y:S05]  /*ad90*/  ENDCOLLECTIVE ;  /* 0x000000000000791b */ /* 0x003fea0003800000 */
.L_x_227:
[----:B------:R-:W-:Y:S01]  /*ada0*/  IMAD.MOV.U32 R13, RZ, RZ, 0x4 ;  /* 0x00000004ff0d7424 */ /* 0x000fe200078e00ff */
[----:B------:R-:W-:Y:S02]  /*adb0*/  SEL R22, R19, RZ, !P0 ;  /* 0x000000ff13167207 */ /* 0x000fe40004000000 */
[----:B------:R-:W-:-:S03]  /*adc0*/  ISETP.GT.AND P0, PT, R45, R60, PT ;  /* 0x0000003c2d00720c */ /* 0x000fc60003f04270 */
[----:B------:R-:W-:Y:S02]  /*add0*/  IMAD.IADD R49, R47, 0x1, R22 ;  /* 0x000000012f317824 */ /* 0x000fe400078e0216 */
[----:B------:R-:W-:Y:S02]  /*ade0*/  VIADD R47, R58, 0x10 ;  /* 0x000000103a2f7836 */ /* 0x000fe40000000000 */
[----:B------:R-:W-:-:S03]  /*adf0*/  IMAD.MOV.U32 R17, RZ, RZ, R49 ;  /* 0x000000ffff117224 */ /* 0x000fc600078e0031 */
[----:B------:R-:W-:-:S13]  /*ae00*/  ISETP.GT.AND P1, PT, R47, R60, PT ;  /* 0x0000003c2f00720c */ /* 0x000fda0003f24270 */
[----:B------:R-:W-:Y:S05]  /*ae10*/  WARPSYNC.COLLECTIVE R18, `(.L_x_228) ;  /* 0x0000000012087348 */ /* 0x000fea0003c00000 */
[----:B------:R0:W1:Y:S02]  /*ae20*/  SHFL.DOWN P2, R19, R17, R13, R12 ;  /* 0x0800000d11137389 */ /* 0x000064000004000c */
[----:B01----:R-:W-:Y:S05]  /*ae30*/  ENDCOLLECTIVE ;  /* 0x000000000000791b */ /* 0x003fea0003800000 */
.L_x_228:
[----:B------:R-:W-:Y:S01]  /*ae40*/  IMAD.MOV.U32 R13, RZ, RZ, 0x8 ;  /* 0x00000008ff0d7424 */ /* 0x000fe200078e00ff */
[----:B------:R-:W-:-:S05]  /*ae50*/  SEL R22, R19, RZ, !P0 ;  /* 0x000000ff13167207 */ /* 0x000fca0004000000 */
[----:B------:R-:W-:Y:S02]  /*ae60*/  IMAD.IADD R61, R49, 0x1, R22 ;  /* 0x00000001313d7824 */ /* 0x000fe400078e0216 */
[----:B------:R-:W-:Y:S02]  /*ae70*/  VIADD R22, R58, 0x8 ;  /* 0x000000083a167836 */ /* 0x000fe40000000000 */
[----:B------:R-:W-:-:S03]  /*ae80*/  IMAD.MOV.U32 R17, RZ, RZ, R61 ;  /* 0x000000ffff117224 */ /* 0x000fc600078e003d */
[----:B------:R-:W-:-:S13]  /*ae90*/  ISETP.GT.AND P0, PT, R22, R60, PT ;  /* 0x0000003c1600720c */ /* 0x000fda0003f04270 */
[----:B------:R-:W-:Y:S05]  /*aea0*/  WARPSYNC.COLLECTIVE R18, `(.L_x_229) ;  /* 0x0000000012087348 */ /* 0x000fea0003c00000 */
[----:B------:R0:W1:Y:S02]  /*aeb0*/  SHFL.DOWN P2, R19, R17, R13, R12 ;  /* 0x0800000d11137389 */ /* 0x000064000004000c */
[----:B01----:R-:W-:Y:S05]  /*aec0*/  ENDCOLLECTIVE ;  /* 0x000000000000791b */ /* 0x003fea0003800000 */
.L_x_229:
[----:B------:R-:W-:Y:S01]  /*aed0*/  IMAD.MOV.U32 R13, RZ, RZ, 0x10 ;  /* 0x00000010ff0d7424 */ /* 0x000fe200078e00ff */
[----:B------:R-:W-:Y:S02]  /*aee0*/  SEL R48, R19, RZ, !P0 ;  /* 0x000000ff13307207 */ /* 0x000fe40004000000 */
[----:B------:R-:W-:-:S03]  /*aef0*/  ISETP.NE.AND P0, PT, R16, 0x65, PT ;  /* 0x000000651000780c */ /* 0x000fc60003f05270 */
[----:B------:R-:W-:-:S04]  /*af00*/  IMAD.IADD R51, R61, 0x1, R48 ;  /* 0x000000013d337824 */ /* 0x000fc800078e0230 */
[----:B------:R-:W-:-:S07]  /*af10*/  IMAD.MOV.U32 R17, RZ, RZ, R51 ;  /* 0x000000ffff117224 */ /* 0x000fce00078e0033 */
[----:B------:R-:W-:Y:S05]  /*af20*/  WARPSYNC.COLLECTIVE R18, `(.L_x_230) ;  /* 0x0000000012087348 */ /* 0x000fea0003c00000 */
[----:B------:R0:W1:Y:S02]  /*af30*/  SHFL.DOWN P2, R19, R17, R13, R12 ;  /* 0x0800000d11137389 */ /* 0x000064000004000c */
[----:B01----:R-:W-:Y:S05]  /*af40*/  ENDCOLLECTIVE ;  /* 0x000000000000791b */ /* 0x003fea0003800000 */
.L_x_230:
[----:B------:R-:W-:Y:S05]  /*af50*/  WARPSYNC.COLLECTIVE R18, `(.L_x_231) ;  /* 0x0000000012087348 */ /* 0x000fea0003c00000 */
[----:B------:R-:W-:Y:S01]  /*af60*/  VOTE.ALL P0, P0 ;  /* 0x0000000000ff7806 */ /* 0x000fe20000000000 */
[----:B------:R-:W-:-:S12]  /*af70*/  ENDCOLLECTIVE ;  /* 0x000000000000791b */ /* 0x000fd80003800000 */
.L_x_231:
[----:B------:R-:W0:Y:S01]  /*af80*/  LDC.64 R12, c[0x0][0x3a0] ;  /* 0x0000e800ff0c7b82 */ /* 0x000e220000000a00 */
[----:B------:R-:W-:-:S05]  /*af90*/  SEL R48, R19, RZ, !P1 ;  /* 0x000000ff13307207 */ /* 0x000fca0004800000 */
[----:B------:R-:W-:Y:S01]  /*afa0*/  IMAD.IADD R48, R51, 0x1, R48 ;  /* 0x0000000133307824 */ /* 0x000fe200078e0230 */
[----:B0-----:R-:W-:-:S05]  /*afb0*/  IADD3 R49, P2, PT, R12, 0x100, RZ ;  /* 0x000001000c317810 */ /* 0x001fca0007f5e0ff */
[----:B------:R-:W-:Y:S01]  /*afc0*/  IMAD.X R50, RZ, RZ, R13, P2 ;  /* 0x000000ffff327224 */ /* 0x000fe200010e060d */
[----:B------:R-:W-:Y:S07]  /*afd0*/  BRA `(.L_x_232) ;  /* 0xffffff84001c7947 */ /* 0x000fee000383ffff */
.L_x_56:
[----:B------:R-:W-:Y:S01]  /*afe0*/  BSSY B0, `(.L_x_233) ;  /* 0x0000006000007945 */ /* 0x000fe20003800000 */
[----:B------:R-:W-:Y:S01]  /*aff0*/  PLOP3.LUT P0, PT, P0, PT, PT, 0x8, 0x80 ;  /* 0x000000000080781c */ /* 0x000fe2000070e170 */
[----:B------:R-:W-:-:S12]  /*b000*/  IMAD.MOV.U32 R18, RZ, RZ, -0x1 ;  /* 0xffffffffff127424 */ /* 0x000fd800078e00ff */
[----:B-----5:R-:W-:Y:S05]  /*b010*/  WARPSYNC.COLLECTIVE R18, `(.L_x_234) ;  /* 0x0000000012087348 */ /* 0x020fea0003c00000 */
[----:B------:R-:W-:Y:S01]  /*b020*/  VOTE.ANY P0, P0 ;  /* 0x0000000000ff7806 */ /* 0x000fe20000000100 */
[----:B-----5:R-:W-:-:S12]  /*b030*/  ENDCOLLECTIVE ;  /* 0x000000000000791b */ /* 0x020fd80003800000 */
.L_x_234:
[----:B------:R-:W-:Y:S05]  /*b040*/  BSYNC B0 ;  /* 0x0000000000007941 */ /* 0x000fea0003800000 */
.L_x_233:
[----:B------:R-:W-:Y:S05]  /*b050*/  BRA `(.L_x_235) ;  /* 0xffffff84002c7947 */ /* 0x000fea000383ffff */
.L_x_58:
[----:B------:R-:W-:Y:S01]  /*b060*/  BSSY B0, `(.L_x_236) ;  /* 0x0000006000007945 */ /* 0x000fe20003800000 */
[----:B------:R-:W-:Y:S01]  /*b070*/  PLOP3.LUT P0, PT, P0, PT, PT, 0x8, 0x80 ;  /* 0x000000000080781c */ /* 0x000fe2000070e170 */
[----:B------:R-:W-:-:S12]  /*b080*/  IMAD.MOV.U32 R18, RZ, RZ, -0x1 ;  /* 0xffffffffff127424 */ /* 0x000fd800078e00ff */
[----:B-----5:R-:W-:Y:S05]  /*b090*/  WARPSYNC.COLLECTIVE R18, `(.L_x_237) ;  /* 0x0000000012087348 */ /* 0x020fea0003c00000 */
[----:B------:R-:W-:Y:S01]  /*b0a0*/  VOTE.ANY P0, P0 ;  /* 0x0000000000ff7806 */ /* 0x000fe20000000100 */
[----:B-----5:R-:W-:-:S12]  /*b0b0*/  ENDCOLLECTIVE ;  /* 0x000000000000791b */ /* 0x020fd80003800000 */
.L_x_237:
[----:B------:R-:W-:Y:S05]  /*b0c0*/  BSYNC B0 ;  /* 0x0000000000007941 */ /* 0x000fea0003800000 */
.L_x_236:
[----:B------:R-:W-:Y:S05]  /*b0d0*/  BRA `(.L_x_238) ;  /* 0xffffff8400807947 */ /* 0x000fea000383ffff */
.L_x_60:
[----:B------:R-:W-:Y:S01]  /*b0e0*/  BSSY B0, `(.L_x_239) ;  /* 0x0000006000007945 */ /* 0x000fe20003800000 */
[----:B------:R-:W-:Y:S01]  /*b0f0*/  PLOP3.LUT P0, PT, P0, PT, PT, 0x8, 0x80 ;  /* 0x000000000080781c */ /* 0x000fe2000070e170 */
[----:B------:R-:W-:-:S12]  /*b100*/  IMAD.MOV.U32 R18, RZ, RZ, -0x1 ;  /* 0xffffffffff127424 */ /* 0x000fd800078e00ff */
[----:B-----5:R-:W-:Y:S05]  /*b110*/  WARPSYNC.COLLECTIVE R18, `(.L_x_240) ;  /* 0x0000000012087348 */ /* 0x020fea0003c00000 */
[----:B------:R-:W-:Y:S01]  /*b120*/  VOTE.ANY R18, PT, P0 ;  /* 0x0000000000127806 */ /* 0x000fe200000e0100 */
[----:B-----5:R-:W-:Y:S06]  /*b130*/  ENDCOLLECTIVE ;  /* 0x000000000000791b */ /* 0x020fec0003800000 */
.L_x_240:
[----:B------:R-:W-:Y:S05]  /*b140*/  BSYNC B0 ;  /* 0x0000000000007941 */ /* 0x000fea0003800000 */
.L_x_239:
[----:B------:R-:W-:Y:S01]  /*b150*/  LOP3.LUT R18, R18, 0x80000000, R59, 0xec, !PT ;  /* 0x8000000012127812 */ /* 0x000fe200078eec3b */
[----:B------:R-:W-:-:S04]  /*b160*/  VIADD R21, R21, 0xffffffe0 ;  /* 0xffffffe015157836 */ /* 0x000fc80000000000 */
[----:B------:R-:W-:-:S05]  /*b170*/  VIADD R13, R18, 0xffffffff ;  /* 0xffffffff120d7836 */ /* 0x000fca0000000000 */
[----:B------:R-:W-:Y:S01]  /*b180*/  LOP3.LUT R60, R18, R13, RZ, 0xc, !PT ;  /* 0x0000000d123c7212 */ /* 0x000fe200078e0cff */
[----:B------:R-:W-:Y:S02]  /*b190*/  IMAD.MOV.U32 R13, RZ, RZ, 0x1 ;  /* 0x00000001ff0d7424 */ /* 0x000fe400078e00ff */
[----:B------:R-:W-:Y:S01]  /*b1a0*/  IMAD.MOV.U32 R18, RZ, RZ, -0x1 ;  /* 0xffffffffff127424 */ /* 0x000fe200078e00ff */
[----:B------:R0:W1:Y:S06]  /*b1b0*/  POPC R12, R60 ;  /* 0x0000003c000c7309 */ /* 0x00006c0000000000 */
[----:B01----:R-:W-:Y:S05]  /*b1c0*/  WARPSYNC.COLLECTIVE R18, `(.L_x_241) ;  /* 0x0000000012087348 */ /* 0x003fea0003c00000 */
[----:B-1----:R1:W2:Y:S02]  /*b1d0*/  SHFL.DOWN P2, R19, R17, R13, R12 ;  /* 0x0800000d11137389 */ /* 0x0022a4000004000c */
[----:B012---:R-:W-:Y:S05]  /*b1e0*/  ENDCOLLECTIVE ;  /* 0x000000000000791b */ /* 0x007fea0003800000 */
.L_x_241:
[----:B------:R-:W-:Y:S01]  /*b1f0*/  ISETP.GE.AND P0, PT, R58, R12, PT ;  /* 0x0000000c3a00720c */ /* 0x000fe20003f06270 */
[----:B------:R-:W-:-:S03]  /*b200*/  IMAD.MOV.U32 R13, RZ, RZ, 0x2 ;  /* 0x00000002ff0d7424 */ /* 0x000fc600078e00ff */
[----:B------:R-:W-:Y:S02]  /*b210*/  SEL R19, R19, RZ, !P0 ;  /* 0x000000ff13137207 */ /* 0x000fe40004000000 */
[----:B------:R-:W-:-:S03]  /*b220*/  ISETP.GT.AND P0, PT, R46, R12, PT ;  /* 0x0000000c2e00720c */ /* 0x000fc60003f04270 */
[----:B------:R-:W-:-:S04]  /*b230*/  IMAD.IADD R61, R19, 0x1, R17 ;  /* 0x00000001133d7824 */ /* 0x000fc800078e0211 */
[----:B------:R-:W-:-:S07]  /*b240*/  IMAD.MOV.U32 R17, RZ, RZ, R61 ;  /* 0x000000ffff117224 */ /* 0x000fce00078e003d */
[----:B------:R-:W-:Y:S05]  /*b250*/  WARPSYNC.COLLECTIVE R18, `(.L_x_242) ;  /* 0x0000000012087348 */ /* 0x000fea0003c00000 */
[----:B------:R0:W1:Y:S02]  /*b260*/  SHFL.DOWN P2, R19, R17, R13, R12 ;  /* 0x0800000d11137389 */ /* 0x000064000004000c */
[----:B01----:R-:W-:Y:S05]  /*b270*/  ENDCOLLECTIVE ;  /* 0x000000000000791b */ /* 0x003fea0003800000 */
.L_x_242:
        /* <DEDUP_REMOVED lines=8> */
.L_x_243:
[----:B------:R-:W-:Y:S01]  /*b300*/  IMAD.MOV.U32 R13, RZ, RZ, 0x8 ;  /* 0x00000008ff0d7424 */ /* 0x000fe200078e00ff */
[----:B------:R-:W-:Y:S02]  /*b310*/  SEL R19, R19, RZ, !P0 ;  /* 0x000000ff13137207 */ /* 0x000fe40004000000 */
[----:B------:R-:W-:-:S03]  /*b320*/  ISETP.GT.AND P0, PT, R22, R12, PT ;  /* 0x0000000c1600720c */ /* 0x000fc60003f04270 */
[----:B------:R-:W-:-:S10]  /*b330*/  IMAD.IADD R17, R60, 0x1, R19 ;  /* 0x000000013c117824 */ /* 0x000fd400078e0213 */
[----:B------:R-:W-:Y:S05]  /*b340*/  WARPSYNC.COLLECTIVE R18, `(.L_x_244) ;  /* 0x0000000012087348 */ /* 0x000fea0003c00000 */
[----:B------:R0:W1:Y:S02]  /*b350*/  SHFL.DOWN P2, R19, R17, R13, R12 ;  /* 0x0800000d11137389 */ /* 0x000064000004000c */
[----:B01----:R-:W-:Y:S05]  /*b360*/  ENDCOLLECTIVE ;  /* 0x000000000000791b */ /* 0x003fea0003800000 */
.L_x_244:
        /* <DEDUP_REMOVED lines=8> */
.L_x_245:
[----:B------:R-:W-:Y:S02]  /*b3f0*/  SEL R19, R19, RZ, !P0 ;  /* 0x000000ff13137207 */ /* 0x000fe40004000000 */
[----:B------:R-:W-:Y:S02]  /*b400*/  ISETP.NE.AND P0, PT, R16, 0x65, PT ;  /* 0x000000651000780c */ /* 0x000fe40003f05270 */
[----:B------:R-:W-:-:S11]  /*b410*/  IADD3 R48, PT, PT, R61, R19, R48 ;  /* 0x000000133d307210 */ /* 0x000fd60007ffe030 */
[----:B------:R-:W-:Y:S05]  /*b420*/  WARPSYNC.COLLECTIVE R18, `(.L_x_246) ;  /* 0x0000000012087348 */ /* 0x000fea0003c00000 */
[----:B------:R-:W-:Y:S01]  /*b430*/  VOTE.ALL P0, P0 ;  /* 0x0000000000ff7806 */ /* 0x000fe20000000000 */
[----:B------:R-:W-:-:S12]  /*b440*/  ENDCOLLECTIVE ;  /* 0x000000000000791b */ /* 0x000fd80003800000 */
.L_x_246:
[----:B------:R-:W-:Y:S05]  /*b450*/  BRA `(.L_x_247) ;  /* 0xffffff8400207947 */ /* 0x000fea000383ffff */
.L_x_158:
[----:B------:R-:W-:Y:S01]  /*b460*/  BSSY B0, `(.L_x_248) ;  /* 0x0000006000007945 */ /* 0x000fe20003800000 */
[----:B------:R-:W-:Y:S01]  /*b470*/  PLOP3.LUT P0, PT, P0, PT, PT, 0x8, 0x80 ;  /* 0x000000000080781c */ /* 0x000fe2000070e170 */
[----:B------:R-:W-:-:S12]  /*b480*/  IMAD.MOV.U32 R18, RZ, RZ, -0x1 ;  /* 0xffffffffff127424 */ /* 0x000fd800078e00ff */
[----:B-----5:R-:W-:Y:S05]  /*b490*/  WARPSYNC.COLLECTIVE R18, `(.L_x_249) ;  /* 0x0000000012087348 */ /* 0x020fea0003c00000 */
[----:B------:R-:W-:Y:S01]  /*b4a0*/  VOTE.ANY P0, P0 ;  /* 0x0000000000ff7806 */ /* 0x000fe20000000100 */
[----:B-----5:R-:W-:-:S12]  /*b4b0*/  ENDCOLLECTIVE ;  /* 0x000000000000791b */ /* 0x020fd80003800000 */
.L_x_249:
[----:B------:R-:W-:Y:S05]  /*b4c0*/  BSYNC B0 ;  /* 0x0000000000007941 */ /* 0x000fea0003800000 */
.L_x_248:
[----:B------:R-:W-:Y:S05]  /*b4d0*/  BRA `(.L_x_250) ;  /* 0xffffffd000547947 */ /* 0x000fea000383ffff */
.L_x_160:
[----:B------:R-:W-:Y:S01]  /*b4e0*/  BSSY B0, `(.L_x_251) ;  /* 0x0000006000007945 */ /* 0x000fe20003800000 */
[----:B------:R-:W-:Y:S01]  /*b4f0*/  PLOP3.LUT P0, PT, P0, PT, PT, 0x8, 0x80 ;  /* 0x000000000080781c */ /* 0x000fe2000070e170 */
[----:B------:R-:W-:-:S12]  /*b500*/  IMAD.MOV.U32 R18, RZ, RZ, -0x1 ;  /* 0xffffffffff127424 */ /* 0x000fd800078e00ff */
[----:B-----5:R-:W-:Y:S05]  /*b510*/  WARPSYNC.COLLECTIVE R18, `(.L_x_252) ;  /* 0x0000000012087348 */ /* 0x020fea0003c00000 */
[----:B------:R-:W-:Y:S01]  /*b520*/  VOTE.ANY P0, P0 ;  /* 0x0000000000ff7806 */ /* 0x000fe20000000100 */
[----:B-----5:R-:W-:-:S12]  /*b530*/  ENDCOLLECTIVE ;  /* 0x000000000000791b */ /* 0x020fd80003800000 */
.L_x_252:
[----:B------:R-:W-:Y:S05]  /*b540*/  BSYNC B0 ;  /* 0x0000000000007941 */ /* 0x000fea0003800000 */
.L_x_251:
[----:B------:R-:W-:Y:S05]  /*b550*/  BRA `(.L_x_253) ;  /* 0xffffffd000a87947 */ /* 0x000fea000383ffff */
.L_x_162:
[----:B------:R-:W0:Y:S01]  /*b560*/  S2R R52, SR_GEMASK ;  /* 0x0000000000347919 */ /* 0x000e220000003c00 */
[----:B------:R-:W-:Y:S01]  /*b570*/  BSSY B0, `(.L_x_254) ;  /* 0x0000006000007945 */ /* 0x000fe20003800000 */
[----:B------:R-:W-:Y:S01]  /*b580*/  PLOP3.LUT P0, PT, P0, PT, PT, 0x8, 0x80 ;  /* 0x000000000080781c */ /* 0x000fe2000070e170 */
[----:B------:R-:W-:-:S12]  /*b590*/  IMAD.MOV.U32 R18, RZ, RZ, -0x1 ;  /* 0xffffffffff127424 */ /* 0x000fd800078e00ff */
[----:B0----5:R-:W-:Y:S05]  /*b5a0*/  WARPSYNC.COLLECTIVE R18, `(.L_x_255) ;  /* 0x0000000012087348 */ /* 0x021fea0003c00000 */
[----:B------:R-:W-:Y:S01]  /*b5b0*/  VOTE.ANY R18, PT, P0 ;  /* 0x0000000000127806 */ /* 0x000fe200000e0100 */
[----:B0----5:R-:W-:Y:S06]  /*b5c0*/  ENDCOLLECTIVE ;  /* 0x000000000000791b */ /* 0x021fec0003800000 */
.L_x_255:
[----:B------:R-:W-:Y:S05]  /*b5d0*/  BSYNC B0 ;  /* 0x0000000000007941 */ /* 0x000fea0003800000 */
.L_x_254:
[----:B------:R-:W-:Y:S01]  /*b5e0*/  LOP3.LUT R18, R18, 0x80000000, R52, 0xec, !PT ;  /* 0x8000000012127812 */ /* 0x000fe200078eec34 */
[C---:B------:R-:W-:Y:S02]  /*b5f0*/  VIADD R48, R46.reuse, 0x2 ;  /* 0x000000022e307836 */ /* 0x040fe40000000000 */
[----:B------:R-:W-:Y:S02]  /*b600*/  VIADD R47, R46, 0x4 ;  /* 0x000000042e2f7836 */ /* 0x000fe40000000000 */
[----:B------:R-:W-:Y:S02]  /*b610*/  VIADD R13, R18, 0xffffffff ;  /* 0xffffffff120d7836 */ /* 0x000fe40000000000 */
[C---:B------:R-:W-:Y:S02]  /*b620*/  VIADD R22, R46.reuse, 0x8 ;  /* 0x000000082e167836 */ /* 0x040fe40000000000 */
[----:B------:R-:W-:Y:S01]  /*b630*/  VIADD R49, R46, 0x10 ;  /* 0x000000102e317836 */ /* 0x000fe20000000000 */
[----:B------:R-:W-:Y:S01]  /*b640*/  LOP3.LUT R51, R18, R13, RZ, 0xc, !PT ;  /* 0x0000000d12337212 */ /* 0x000fe200078e0cff */
[----:B------:R-:W-:-:S02]  /*b650*/  IMAD.MOV.U32 R13, RZ, RZ, 0x1 ;  /* 0x00000001ff0d7424 */ /* 0x000fc400078e00ff */
[----:B------:R-:W-:-:S03]  /*b660*/  IMAD.MOV.U32 R18, RZ, RZ, -0x1 ;  /* 0xffffffffff127424 */ /* 0x000fc600078e00ff */
[----:B------:R-:W0:Y:S02]  /*b670*/  POPC R51, R51 ;  /* 0x0000003300337309 */ /* 0x000e240000000000 */
[----:B0-----:R-:W-:Y:S01]  /*b680*/  IMAD.MOV.U32 R12, RZ, RZ, R51 ;  /* 0x000000ffff0c7224 */ /* 0x001fe200078e0033 */
[-C--:B------:R-:W-:Y:S02]  /*b690*/  ISETP.GE.AND P0, PT, R46, R51.reuse, PT ;  /* 0x000000332e00720c */ /* 0x080fe40003f06270 */
[----:B------:R-:W-:-:S13]  /*b6a0*/  ISETP.GT.AND P1, PT, R49, R51, PT ;  /* 0x000000333100720c */ /* 0x000fda0003f24270 */
[----:B------:R-:W-:Y:S05]  /*b6b0*/  WARPSYNC.COLLECTIVE R18, `(.L_x_256) ;  /* 0x0000000012087348 */ /* 0x000fea0003c00000 */
[----:B------:R0:W1:Y:S02]  /*b6c0*/  SHFL.DOWN P2, R19, R17, R13, R12 ;  /* 0x0800000d11137389 */ /* 0x000064000004000c */
[----:B01----:R-:W-:Y:S05]  /*b6d0*/  ENDCOLLECTIVE ;  /* 0x000000000000791b */ /* 0x003fea0003800000 */
.L_x_256:
        /* <DEDUP_REMOVED lines=8> */
.L_x_257:
[----:B------:R-:W-:Y:S01]  /*b760*/  IMAD.MOV.U32 R13, RZ, RZ, 0x4 ;  /* 0x00000004ff0d7424 */ /* 0x000fe200078e00ff */
[----:B------:R-:W-:Y:S02]  /*b770*/  SEL R19, R19, RZ, !P0 ;  /* 0x000000ff13137207 */ /* 0x000fe40004000000 */
[----:B------:R-:W-:-:S03]  /*b780*/  ISETP.GT.AND P0, PT, R47, R51, PT ;  /* 0x000000332f00720c */ /* 0x000fc60003f04270 */
[----:B------:R-:W-:Y:S02]  /*b790*/  IMAD.IADD R50, R20, 0x1, R19 ;  /* 0x0000000114327824 */ /* 0x000fe400078e0213 */
[----:B------:R-:W0:Y:S02]  /*b7a0*/  LDC.64 R20, c[0x0][0x3a0] ;  /* 0x0000e800ff147b82 */ /* 0x000e240000000a00 */
[----:B------:R-:W-:-:S07]  /*b7b0*/  IMAD.MOV.U32 R17, RZ, RZ, R50 ;  /* 0x000000ffff117224 */ /* 0x000fce00078e0032 */
[----:B0-----:R-:W-:Y:S05]  /*b7c0*/  WARPSYNC.COLLECTIVE R18, `(.L_x_258) ;  /* 0x0000000012087348 */ /* 0x001fea0003c00000 */
[----:B------:R1:W2:Y:S02]  /*b7d0*/  SHFL.DOWN P2, R19, R17, R13, R12 ;  /* 0x0800000d11137389 */ /* 0x0002a4000004000c */
[----:B012---:R-:W-:Y:S05]  /*b7e0*/  ENDCOLLECTIVE ;  /* 0x000000000000791b */ /* 0x007fea0003800000 */
.L_x_258:
        /* <DEDUP_REMOVED lines=8> */
.L_x_259:
        /* <DEDUP_REMOVED lines=8> */
.L_x_260:
[----:B------:R-:W-:Y:S05]  /*b8f0*/  WARPSYNC.COLLECTIVE R18, `(.L_x_261) ;  /* 0x0000000012087348 */ /* 0x000fea0003c00000 */
[----:B------:R-:W-:Y:S01]  /*b900*/  VOTE.ALL P0, P0 ;  /* 0x0000000000ff7806 */ /* 0x000fe20000000000 */
[----:B------:R-:W-:-:S12]  /*b910*/  ENDCOLLECTIVE ;  /* 0x000000000000791b */ /* 0x000fd80003800000 */
.L_x_261:
[----:B------:R-:W-:Y:S02]  /*b920*/  IADD3 R20, P2, PT, R20, 0x100, RZ ;  /* 0x0000010014147810 */ /* 0x000fe40007f5e0ff */
[----:B------:R-:W-:-:S03]  /*b930*/  SEL R19, R19, RZ, !P1 ;  /* 0x000000ff13137207 */ /* 0x000fc60004800000 */
[----:B------:R-:W-:Y:S02]  /*b940*/  IMAD.X R50, RZ, RZ, R21, P2 ;  /* 0x000000ffff327224 */ /* 0x000fe400010e0615 */
[----:B------:R-:W-:Y:S01]  /*b950*/  IMAD.IADD R21, R56, 0x1, R19 ;  /* 0x0000000138157824 */ /* 0x000fe200078e0213 */
[----:B------:R-:W-:Y:S06]  /*b960*/  BRA `(.L_x_262) ;  /* 0xffffffd000407947 */ /* 0x000fec000383ffff */
.L_x_164:
[----:B------:R-:W-:Y:S01]  /*b970*/  BSSY B0, `(.L_x_263) ;  /* 0x0000006000007945 */ /* 0x000fe20003800000 */
[----:B------:R-:W-:Y:S01]  /*b980*/  PLOP3.LUT P0, PT, P0, PT, PT, 0x8, 0x80 ;  /* 0x000000000080781c */ /* 0x000fe2000070e170 */
[----:B------:R-:W-:-:S12]  /*b990*/  IMAD.MOV.U32 R18, RZ, RZ, -0x1 ;  /* 0xffffffffff127424 */ /* 0x000fd800078e00ff */
[----:B-----5:R-:W-:Y:S05]  /*b9a0*/  WARPSYNC.COLLECTIVE R18, `(.L_x_264) ;  /* 0x0000000012087348 */ /* 0x020fea0003c00000 */
[----:B------:R-:W-:Y:S01]  /*b9b0*/  VOTE.ANY P0, P0 ;  /* 0x0000000000ff7806 */ /* 0x000fe20000000100 */
[----:B-----5:R-:W-:-:S12]  /*b9c0*/  ENDCOLLECTIVE ;  /* 0x000000000000791b */ /* 0x020fd80003800000 */
.L_x_264:
[----:B------:R-:W-:Y:S05]  /*b9d0*/  BSYNC B0 ;  /* 0x0000000000007941 */ /* 0x000fea0003800000 */
.L_x_263:
[----:B------:R-:W-:Y:S05]  /*b9e0*/  BRA `(.L_x_265) ;  /* 0xffffffd000507947 */ /* 0x000fea000383ffff */
.L_x_166:
[----:B------:R-:W-:Y:S01]  /*b9f0*/  BSSY B0, `(.L_x_266) ;  /* 0x0000006000007945 */ /* 0x000fe20003800000 */
[----:B------:R-:W-:Y:S01]  /*ba00*/  PLOP3.LUT P0, PT, P0, PT, PT, 0x8, 0x80 ;  /* 0x000000000080781c */ /* 0x000fe2000070e170 */
[----:B------:R-:W-:-:S12]  /*ba10*/  IMAD.MOV.U32 R18, RZ, RZ, -0x1 ;  /* 0xffffffffff127424 */ /* 0x000fd800078e00ff */
[----:B-----5:R-:W-:Y:S05]  /*ba20*/  WARPSYNC.COLLECTIVE R18, `(.L_x_267) ;  /* 0x0000000012087348 */ /* 0x020fea0003c00000 */
[----:B------:R-:W-:Y:S01]  /*ba30*/  VOTE.ANY P0, P0 ;  /* 0x0000000000ff7806 */ /* 0x000fe20000000100 */
[----:B-----5:R-:W-:-:S12]  /*ba40*/  ENDCOLLECTIVE ;  /* 0x000000000000791b */ /* 0x020fd80003800000 */
.L_x_267:
[----:B------:R-:W-:Y:S05]  /*ba50*/  BSYNC B0 ;  /* 0x0000000000007941 */ /* 0x000fea0003800000 */
.L_x_266:
[----:B------:R-:W-:Y:S05]  /*ba60*/  BRA `(.L_x_268) ;  /* 0xffffffd000a47947 */ /* 0x000fea000383ffff */
.L_x_168:
[----:B------:R-:W-:Y:S01]  /*ba70*/  BSSY B0, `(.L_x_269) ;  /* 0x0000006000007945 */ /* 0x000fe20003800000 */
[----:B------:R-:W-:Y:S01]  /*ba80*/  PLOP3.LUT P0, PT, P0, PT, PT, 0x8, 0x80 ;  /* 0x000000000080781c */ /* 0x000fe2000070e170 */
[----:B------:R-:W-:-:S12]  /*ba90*/  IMAD.MOV.U32 R18, RZ, RZ, -0x1 ;  /* 0xffffffffff127424 */ /* 0x000fd800078e00ff */
[----:B-----5:R-:W-:Y:S05]  /*baa0*/  WARPSYNC.COLLECTIVE R18, `(.L_x_270) ;  /* 0x0000000012087348 */ /* 0x020fea0003c00000 */
[----:B------:R-:W-:Y:S01]  /*bab0*/  VOTE.ANY R18, PT, P0 ;  /* 0x0000000000127806 */ /* 0x000fe200000e0100 */
[----:B-----5:R-:W-:Y:S06]  /*bac0*/  ENDCOLLECTIVE ;  /* 0x000000000000791b */ /* 0x020fec0003800000 */
.L_x_270:
[----:B------:R-:W-:Y:S05]  /*bad0*/  BSYNC B0 ;  /* 0x0000000000007941 */ /* 0x000fea0003800000 */
.L_x_269:
        /* <DEDUP_REMOVED lines=10> */
.L_x_271:
[-C--:B------:R-:W-:Y:S02]  /*bb80*/  ISETP.GE.AND P0, PT, R46, R12.reuse, PT ;  /* 0x0000000c2e00720c */ /* 0x080fe40003f06270 */
[-C--:B------:R-:W-:Y:S01]  /*bb90*/  ISETP.GT.AND P1, PT, R49, R12.reuse, PT ;  /* 0x0000000c3100720c */ /* 0x080fe20003f24270 */
        /* <DEDUP_REMOVED lines=8> */
.L_x_272:
        /* <DEDUP_REMOVED lines=8> */
.L_x_273:
        /* <DEDUP_REMOVED lines=8> */
.L_x_274:
        /* <DEDUP_REMOVED lines=8> */
.L_x_275:
[----:B------:R-:W-:Y:S05]  /*bda0*/  WARPSYNC.COLLECTIVE R18, `(.L_x_276) ;  /* 0x0000000012087348 */ /* 0x000fea0003c00000 */
[----:B------:R-:W-:Y:S01]  /*bdb0*/  VOTE.ALL P0, P0 ;  /* 0x0000000000ff7806 */ /* 0x000fe20000000000 */
[----:B------:R-:W-:-:S12]  /*bdc0*/  ENDCOLLECTIVE ;  /* 0x000000000000791b */ /* 0x000fd80003800000 */
.L_x_276:
[----:B------:R-:W-:-:S04]  /*bdd0*/  SEL R19, R19, RZ, !P1 ;  /* 0x000000ff13137207 */ /* 0x000fc80004800000 */
[----:B------:R-:W-:Y:S01]  /*bde0*/  IADD3 R21, PT, PT, R54, R19, R21 ;  /* 0x0000001336157210 */ /* 0x000fe20007ffe015 */
[----:B------:R-:W-:Y:S06]  /*bdf0*/  BRA `(.L_x_277) ;  /* 0xffffffd000407947 */ /* 0x000fec000383ffff */
.L_x_278:
[----:B------:R-:W-:-:S00]  /*be00*/  BRA `(.L_x_278) ;  /* 0xfffffffc00fc7947 */ /* 0x000fc0000383ffff */
[----:B------:R-:W-:-:S00]  /*be10*/  NOP ;  /* 0x0000000000007918 */ /* 0x000fc00000000000 */
        /* <DEDUP_REMOVED lines=14> */
.L_x_283:


//--------------------- .text._ZN3cub18CUB_300001_SM_10006detail4scan23DeviceCompactInitKernelINS0_13ScanTileStateIiLb1EEEPlEEvT_iT0_ --------------------------
	.section	.text._ZN3cub18CUB_300001_SM_10006detail4scan23DeviceCompactInitKernelINS0_13ScanTileStateIiLb1EEEPlEEvT_iT0_,"ax",@progbits
	.align	128
        .global         _ZN3cub18CUB_300001_SM_10006detail4scan23DeviceCompactInitKernelINS0_13ScanTileStateIiLb1EEEPlEEvT_iT0_
        .type           _ZN3cub18CUB_300001_SM_10006detail4scan23DeviceCompactInitKernelINS0_13ScanTileStateIiLb1EEEPlEEvT_iT0_,@function
        .size           _ZN3cub18CUB_300001_SM_10006detail4scan23DeviceCompactInitKernelINS0_13ScanTileStateIiLb1EEEPlEEvT_iT0_,(.L_x_284 - _ZN3cub18CUB_300001_SM_10006detail4scan23DeviceCompactInitKernelINS0_13ScanTileStateIiLb1EEEPlEEvT_iT0_)
        .other          _ZN3cub18CUB_300001_SM_10006detail4scan23DeviceCompactInitKernelINS0_13ScanTileStateIiLb1EEEPlEEvT_iT0_,@"STO_CUDA_ENTRY STV_DEFAULT"
_ZN3cub18CUB_300001_SM_10006detail4scan23DeviceCompactInitKernelINS0_13ScanTileStateIiLb1EEEPlEEvT_iT0_:
.text._ZN3cub18CUB_300001_SM_10006detail4scan23DeviceCompactInitKernelINS0_13ScanTileStateIiLb1EEEPlEEvT_iT0_:
[----:B------:R-:W-:Y:S01]  /*0000*/  LDC R1, c[0x0][0x37c] ;  /* 0x0000df00ff017b82 */ /* 0x000fe20000000800 */
[----:B------:R-:W0:Y:S07]  /*0010*/  S2R R0, SR_TID.X ;  /* 0x0000000000007919 */ /* 0x000e2e0000002100 */
[----:B------:R-:W1:Y:S01]  /*0020*/  S2UR UR6, SR_CTAID.X ;  /* 0x00000000000679c3 */ /* 0x000e620000002500 */
[----:B------:R-:W2:Y:S07]  /*0030*/  LDCU UR4, c[0x0][0x388] ;  /* 0x00007100ff0477ac */ /* 0x000eae0008000800 */
[----:B------:R-:W1:Y:S01]  /*0040*/  LDC R7, c[0x0][0x360] ;  /* 0x0000d800ff077b82 */ /* 0x000e620000000800 */
[C---:B0-----:R-:W-:Y:S01]  /*0050*/  ISETP.GT.U32.AND P0, PT, R0.reuse, 0x1f, PT ;  /* 0x0000001f0000780c */ /* 0x041fe20003f04070 */
[----:B-1----:R-:W-:Y:S01]  /*0060*/  IMAD R7, R7, UR6, R0 ;  /* 0x0000000607077c24 */ /* 0x002fe2000f8e0200 */
[----:B------:R-:W-:-:S02]  /*0070*/  LOP3.LUT P2, RZ, R0, UR6, RZ, 0xfc, !PT ;  /* 0x0000000600ff7c12 */ /* 0x000fc4000f84fcff */
[----:B------:R-:W-:Y:S02]  /*0080*/  ISETP.NE.OR P0, PT, RZ, UR6, P0 ;  /* 0x00000006ff007c0c */ /* 0x000fe40008705670 */
[----:B--2---:R-:W-:Y:S01]  /*0090*/  ISETP.GE.AND P1, PT, R7, UR4, PT ;  /* 0x0000000407007c0c */ /* 0x004fe2000bf26270 */
[----:B------:R-:W0:Y:S10]  /*00a0*/  LDCU.64 UR4, c[0x0][0x358] ;  /* 0x00006b00ff0477ac */ /* 0x000e340008000a00 */
[----:B------:R-:W1:Y:S02]  /*00b0*/  @!P0 LDC.64 R4, c[0x0][0x380] ;  /* 0x0000e000ff048b82 */ /* 0x000e640000000a00 */
[----:B------:R-:W-:-:S06]  /*00c0*/  @!P1 MOV R6, 0x63 ;  /* 0x0000006300069802 */ /* 0x000fcc0000000f00 */
[----:B------:R-:W2:Y:S01]  /*00d0*/  @!P1 LDC.64 R2, c[0x0][0x380] ;  /* 0x0000e000ff029b82 */ /* 0x000ea20000000a00 */
[----:B-1----:R-:W-:-:S04]  /*00e0*/  @!P0 IMAD.WIDE.U32 R4, R0, 0x8, R4 ;  /* 0x0000000800048825 */ /* 0x002fc800078e0004 */
[----:B--2---:R-:W-:-:S04]  /*00f0*/  @!P1 IMAD.WIDE R2, R7, 0x8, R2 ;  /* 0x0000000807029825 */ /* 0x004fc800078e0202 */
[----:B------:R-:W-:-:S05]  /*0100*/  IMAD.MOV.U32 R7, RZ, RZ, RZ ;  /* 0x000000ffff077224 */ /* 0x000fca00078e00ff */
[----:B0-----:R0:W-:Y:S04]  /*0110*/  @!P1 STG.E.64 desc[UR4][R2.64+0x100], R6 ;  /* 0x0001000602009986 */ /* 0x0011e8000c101b04 */
[----:B------:R0:W-:Y:S01]  /*0120*/  @!P0 STG.E.64 desc[UR4][R4.64], RZ ;  /* 0x000000ff04008986 */ /* 0x0001e2000c101b04 */
[----:B------:R-:W-:Y:S05]  /*0130*/  @P2 EXIT ;  /* 0x000000000000294d */ /* 0x000fea0003800000 */
[----:B0-----:R-:W0:Y:S02]  /*0140*/  LDC.64 R2, c[0x0][0x390] ;  /* 0x0000e400ff027b82 */ /* 0x001e240000000a00 */
[----:B0-----:R-:W-:Y:S01]  /*0150*/  STG.E.64 desc[UR4][R2.64], RZ ;  /* 0x000000ff02007986 */ /* 0x001fe2000c101b04 */
[----:B------:R-:W-:Y:S05]  /*0160*/  EXIT ;  /* 0x000000000000794d */ /* 0x000fea0003800000 */
.L_x_279:
        /* <DEDUP_REMOVED lines=9> */
.L_x_284:


//--------------------- .text._ZN3cub18CUB_300001_SM_10006detail8for_each13static_kernelINS2_12policy_hub_t12policy_500_tEmN6thrust24THRUST_300001_SM_1000_NS8cuda_cub20__uninitialized_fill7functorINS7_10device_ptrIiEEiEEEEvT0_T1_ --------------------------
	.section	.text._ZN3cub18CUB_300001_SM_10006detail8for_each13static_kernelINS2_12policy_hub_t12policy_500_tEmN6thrust24THRUST_300001_SM_1000_NS8cuda_cub20__uninitialized_fill7functorINS7_10device_ptrIiEEiEEEEvT0_T1_,"ax",@progbits
	.align	128
        .global         _ZN3cub18CUB_300001_SM_10006detail8for_each13static_kernelINS2_12policy_hub_t12policy_500_tEmN6thrust24THRUST_300001_SM_1000_NS8cuda_cub20__uninitialized_fill7functorINS7_10device_ptrIiEEiEEEEvT0_T1_
        .type           _ZN3cub18CUB_300001_SM_10006detail8for_each13static_kernelINS2_12policy_hub_t12policy_500_tEmN6thrust24THRUST_300001_SM_1000_NS8cuda_cub20__uninitialized_fill7functorINS7_10device_ptrIiEEiEEEEvT0_T1_,@function
        .size           _ZN3cub18CUB_300001_SM_10006detail8for_each13static_kernelINS2_12policy_hub_t12policy_500_tEmN6thrust24THRUST_300001_SM_1000_NS8cuda_cub20__uninitialized_fill7functorINS7_10device_ptrIiEEiEEEEvT0_T1_,(.L_x_285 - _ZN3cub18CUB_300001_SM_10006detail8for_each13static_kernelINS2_12policy_hub_t12policy_500_tEmN6thrust24THRUST_300001_SM_1000_NS8cuda_cub20__uninitialized_fill7functorINS7_10device_ptrIiEEiEEEEvT0_T1_)
        .other          _ZN3cub18CUB_300001_SM_10006detail8for_each13static_kernelINS2_12policy_hub_t12policy_500_tEmN6thrust24THRUST_300001_SM_1000_NS8cuda_cub20__uninitialized_fill7functorINS7_10device_ptrIiEEiEEEEvT0_T1_,@"STO_CUDA_ENTRY STV_DEFAULT"
_ZN3cub18CUB_300001_SM_10006detail8for_each13static_kernelINS2_12policy_hub_t12policy_500_tEmN6thrust24THRUST_300001_SM_1000_NS8cuda_cub20__uninitialized_fill7functorINS7_10device_ptrIiEEiEEEEvT0_T1_:
.text._ZN3cub18CUB_300001_SM_10006detail8for_each13static_kernelINS2_12policy_hub_t12policy_500_tEmN6thrust24THRUST_300001_SM_1000_NS8cuda_cub20__uninitialized_fill7functorINS7_10device_ptrIiEEiEEEEvT0_T1_:
[----:B------:R-:W-:Y:S08]  /*0000*/  LDC R1, c[0x0][0x37c] ;  /* 0x0000df00ff017b82 */ /* 0x000ff00000000800 */
[----:B------:R-:W0:Y:S01]  /*0010*/  S2UR UR4, SR_CTAID.X ;  /* 0x00000000000479c3 */ /* 0x000e220000002500 */
[----:B------:R-:W1:Y:S01]  /*0020*/  LDCU.64 UR6, c[0x0][0x380] ;  /* 0x00007000ff0677ac */ /* 0x000e620008000a00 */
[----:B------:R-:W2:Y:S01]  /*0030*/  LDCU.64 UR8, c[0x0][0x358] ;  /* 0x00006b00ff0877ac */ /* 0x000ea20008000a00 */
[----:B0-----:R-:W-:-:S04]  /*0040*/  UIMAD.WIDE.U32 UR4, UR4, 0x200, URZ ;  /* 0x00000200040478a5 */ /* 0x001fc8000f8e00ff */
[----:B-1----:R-:W-:-:S04]  /*0050*/  UIADD3 UR6, UP0, UPT, -UR4, UR6, URZ ;  /* 0x0000000604067290 */ /* 0x002fc8000ff1e1ff */
[----:B------:R-:W-:Y:S02]  /*0060*/  UIADD3.X UR7, UPT, UPT, ~UR5, UR7, URZ, UP0, !UPT ;  /* 0x0000000705077290 */ /* 0x000fe400087fe5ff */
[----:B------:R-:W-:-:S04]  /*0070*/  UISETP.GE.U32.AND UP0, UPT, UR6, 0x200, UPT ;  /* 0x000002000600788c */ /* 0x000fc8000bf06070 */
[----:B------:R-:W-:-:S09]  /*0080*/  UISETP.GE.U32.AND.EX UP0, UPT, UR7, URZ, UPT, UP0 ;  /* 0x000000ff0700728c */ /* 0x000fd2000bf06100 */
[----:B--2---:R-:W-:Y:S05]  /*0090*/  BRA.U !UP0, `(.L_x_280) ;  /* 0x0000000108287547 */ /* 0x004fea000b800000 */
[----:B------:R-:W0:Y:S01]  /*00a0*/  S2R R0, SR_TID.X ;  /* 0x0000000000007919 */ /* 0x000e220000002100 */
[----:B------:R-:W1:Y:S01]  /*00b0*/  LDCU.64 UR6, c[0x0][0x388] ;  /* 0x00007100ff0677ac */ /* 0x000e620008000a00 */
[----:B------:R-:W2:Y:S01]  /*00c0*/  LDC R5, c[0x0][0x390] ;  /* 0x0000e400ff057b82 */ /* 0x000ea20000000800 */
[----:B0-----:R-:W-:-:S05]  /*00d0*/  IADD3 R0, P0, PT, R0, UR4, RZ ;  /* 0x0000000400007c10 */ /* 0x001fca000ff1e0ff */
[----:B------:R-:W-:Y:S01]  /*00e0*/  IMAD.X R3, RZ, RZ, UR5, P0 ;  /* 0x00000005ff037e24 */ /* 0x000fe200080e06ff */
[----:B-1----:R-:W-:-:S04]  /*00f0*/  LEA R2, P0, R0, UR6, 0x2 ;  /* 0x0000000600027c11 */ /* 0x002fc8000f8010ff */
[----:B------:R-:W-:-:S05]  /*0100*/  LEA.HI.X R3, R0, UR7, R3, 0x2, P0 ;  /* 0x0000000700037c11 */ /* 0x000fca00080f1403 */
[----:B--2---:R-:W-:Y:S04]  /*0110*/  STG.E desc[UR8][R2.64], R5 ;  /* 0x0000000502007986 */ /* 0x004fe8000c101908 */
[----:B------:R-:W-:Y:S01]  /*0120*/  STG.E desc[UR8][R2.64+0x400], R5 ;  /* 0x0004000502007986 */ /* 0x000fe2000c101908 */
[----:B------:R-:W-:Y:S05]  /*0130*/  EXIT ;  /* 0x000000000000794d */ /* 0x000fea0003800000 */
.L_x_280:
[----:B------:R-:W0:Y:S01]  /*0140*/  S2R R0, SR_TID.X ;  /* 0x0000000000007919 */ /* 0x000e220000002100 */
[----:B------:R-:W-:Y:S01]  /*0150*/  IMAD.U32 R2, RZ, RZ, UR7 ;  /* 0x00000007ff027e24 */ /* 0x000fe2000f8e00ff */
[----:B------:R-:W1:Y:S01]  /*0160*/  LDCU.64 UR10, c[0x0][0x388] ;  /* 0x00007100ff0a77ac */ /* 0x000e620008000a00 */
[----:B------:R-:W-:Y:S01]  /*0170*/  IMAD.U32 R4, RZ, RZ, UR7 ;  /* 0x00000007ff047e24 */ /* 0x000fe2000f8e00ff */
[----:B0-----:R-:W-:-:S04]  /*0180*/  ISETP.LT.U32.AND P0, PT, R0, UR6, PT ;  /* 0x0000000600007c0c */ /* 0x001fc8000bf01070 */
[----:B------:R-:W-:Y:S01]  /*0190*/  ISETP.GT.U32.AND.EX P0, PT, R2, RZ, PT, P0 ;  /* 0x000000ff0200720c */ /* 0x000fe20003f04100 */
[C---:B------:R-:W-:Y:S01]  /*01a0*/  VIADD R2, R0.reuse, 0x100 ;  /* 0x0000010000027836 */ /* 0x040fe20000000000 */
[----:B------:R-:W-:-:S04]  /*01b0*/  IADD3 R0, P2, PT, R0, UR4, RZ ;  /* 0x0000000400007c10 */ /* 0x000fc8000ff5e0ff */
[----:B------:R-:W-:Y:S01]  /*01c0*/  ISETP.LT.U32.AND P1, PT, R2, UR6, PT ;  /* 0x0000000602007c0c */ /* 0x000fe2000bf21070 */
[----:B------:R-:W-:Y:S01]  /*01d0*/  IMAD.X R3, RZ, RZ, UR5, P2 ;  /* 0x00000005ff037e24 */ /* 0x000fe200090e06ff */
[----:B-1----:R-:W-:Y:S02]  /*01e0*/  LEA R2, P2, R0, UR10, 0x2 ;  /* 0x0000000a00027c11 */ /* 0x002fe4000f8410ff */
[----:B------:R-:W-:Y:S02]  /*01f0*/  ISETP.GT.U32.AND.EX P1, PT, R4, RZ, PT, P1 ;  /* 0x000000ff0400720c */ /* 0x000fe40003f24110 */
[----:B------:R-:W-:Y:S01]  /*0200*/  LEA.HI.X R3, R0, UR11, R3, 0x2, P2 ;  /* 0x0000000b00037c11 */ /* 0x000fe200090f1403 */
[----:B------:R-:W0:Y:S04]  /*0210*/  @P0 LDC R5, c[0x0][0x390] ;  /* 0x0000e400ff050b82 */ /* 0x000e280000000800 */
[----:B0-----:R0:W-:Y:S06]  /*0220*/  @P0 STG.E desc[UR8][R2.64], R5 ;  /* 0x0000000502000986 */ /* 0x0011ec000c101908 */
[----:B------:R-:W-:Y:S05]  /*0230*/  @!P1 EXIT ;  /* 0x000000000000994d */ /* 0x000fea0003800000 */
[----:B0-----:R-:W0:Y:S02]  /*0240*/  LDC R5, c[0x0][0x390] ;  /* 0x0000e400ff057b82 */ /* 0x001e240000000800 */
[----:B0-----:R-:W-:Y:S01]  /*0250*/  STG.E desc[UR8][R2.64+0x400], R5 ;  /* 0x0004000502007986 */ /* 0x001fe2000c101908 */
[----:B------:R-:W-:Y:S05]  /*0260*/  EXIT ;  /* 0x000000000000794d */ /* 0x000fea0003800000 */
.L_x_281:
        /* <DEDUP_REMOVED lines=9> */
.L_x_285:


//--------------------- .text._ZN3cub18CUB_300001_SM_10006detail11EmptyKernelIvEEvv --------------------------
	.section	.text._ZN3cub18CUB_300001_SM_10006detail11EmptyKernelIvEEvv,"ax",@progbits
	.align	128
        .global         _ZN3cub18CUB_300001_SM_10006detail11EmptyKernelIvEEvv
        .type           _ZN3cub18CUB_300001_SM_10006detail11EmptyKernelIvEEvv,@function
        .size           _ZN3cub18CUB_300001_SM_10006detail11EmptyKernelIvEEvv,(.L_x_286 - _ZN3cub18CUB_300001_SM_10006detail11EmptyKernelIvEEvv)
        .other          _ZN3cub18CUB_300001_SM_10006detail11EmptyKernelIvEEvv,@"STO_CUDA_ENTRY STV_DEFAULT"
_ZN3cub18CUB_300001_SM_10006detail11EmptyKernelIvEEvv:
.text._ZN3cub18CUB_300001_SM_10006detail11EmptyKernelIvEEvv:
[----:B------:R-:W-:Y:S01]  /*0000*/  LDC R1, c[0x0][0x37c] ;  /* 0x0000df00ff017b82 */ /* 0x000fe20000000800 */
[----:B------:R-:W-:Y:S05]  /*0010*/  EXIT ;  /* 0x000000000000794d */ /* 0x000fea0003800000 */
.L_x_282:
        /* <DEDUP_REMOVED lines=14> */
.L_x_286:


//--------------------- .nv.shared._ZN3cub18CUB_300001_SM_10006detail6select23DeviceSelectSweepKernelINS2_10policy_hubIiiiLb0ELNS0_10SelectImplE0EE10Policy1000EN6thrust24THRUST_300001_SM_1000_NS6detail15normal_iteratorINS9_10device_ptrIiEEEESE_SE_PlNS0_13ScanTileStateIiLb1EEE26ifGreaterThanTenThanSaveIdNS0_8NullTypeEiNS2_19streaming_context_tIlLb1EEELS5_0EEEvT0_T1_T2_T3_T4_T5_T6_T7_iT8_NS1_7vsmem_tE --------------------------
	.section	.nv.shared._ZN3cub18CUB_300001_SM_10006detail6select23DeviceSelectSweepKernelINS2_10policy_hubIiiiLb0ELNS0_10SelectImplE0EE10Policy1000EN6thrust24THRUST_300001_SM_1000_NS6detail15normal_iteratorINS9_10device_ptrIiEEEESE_SE_PlNS0_13ScanTileStateIiLb1EEE26ifGreaterThanTenThanSaveIdNS0_8NullTypeEiNS2_19streaming_context_tIlLb1EEELS5_0EEEvT0_T1_T2_T3_T4_T5_T6_T7_iT8_NS1_7vsmem_tE,"aw",@nobits
	.sectionflags	@""
	.align	16
.nv.shared._ZN3cub18CUB_300001_SM_10006detail6select23DeviceSelectSweepKernelINS2_10policy_hubIiiiLb0ELNS0_10SelectImplE0EE10Policy1000EN6thrust24THRUST_300001_SM_1000_NS6detail15normal_iteratorINS9_10device_ptrIiEEEESE_SE_PlNS0_13ScanTileStateIiLb1EEE26ifGreaterThanTenThanSaveIdNS0_8NullTypeEiNS2_19streaming_context_tIlLb1EEELS5_0EEEvT0_T1_T2_T3_T4_T5_T6_T7_iT8_NS1_7vsmem_tE:
	.zero		29696


//--------------------- .nv.shared.reserved.0     --------------------------
	.section	.nv.shared.reserved.0,"aw",@nobits
	.weak		__nv_reservedSMEM_offset_0_alias
	.size		__nv_reservedSMEM_offset_0_alias, 0, 64
	.other		__nv_reservedSMEM_offset_0_alias,@"STO_CUDA_RESERVED_SHARED STV_DEFAULT"
__nv_reservedSMEM_offset_0_alias:
	.zero		0
	.zero		64


//--------------------- .nv.global                --------------------------
	.section	.nv.global,"aw",@nobits
.nv.global:
	.type		_ZN33_INTERNAL_016502f4_4_k_cu_dimGrid6thrust24THRUST_300001_SM_1000_NS12placeholders2_8E,@object
	.size		_ZN33_INTERNAL_016502f4_4_k_cu_dimGrid6thrust24THRUST_300001_SM_1000_NS12placeholders2_8E,(_ZN33_INTERNAL_016502f4_4_k_cu_dimGrid4cuda3std3__435_GLOBAL__N__016502f4_4_k_cu_dimGrid6ignoreE - _ZN33_INTERNAL_016502f4_4_k_cu_dimGrid6thrust24THRUST_300001_SM_1000_NS12placeholders2_8E)
_ZN33_INTERNAL_016502f4_4_k_cu_dimGrid6thrust24THRUST_300001_SM_1000_NS12placeholders2_8E:
	.zero		1
	.type		_ZN33_INTERNAL_016502f4_4_k_cu_dimGrid4cuda3std3__435_GLOBAL__N__016502f4_4_k_cu_dimGrid6ignoreE,@object
	.size		_ZN33_INTERNAL_016502f4_4_k_cu_dimGrid4cuda3std3__435_GLOBAL__N__016502f4_4_k_cu_dimGrid6ignoreE,(_ZN33_INTERNAL_016502f4_4_k_cu_dimGrid4cuda3std6ranges3__45__cpo4dataE - _ZN33_INTERNAL_016502f4_4_k_cu_dimGrid4cuda3std3__435_GLOBAL__N__016502f4_4_k_cu_dimGrid6ignoreE)
_ZN33_INTERNAL_016502f4_4_k_cu_dimGrid4cuda3std3__435_GLOBAL__N__016502f4_4_k_cu_dimGrid6ignoreE:
	.zero		1
	.type		_ZN33_INTERNAL_016502f4_4_k_cu_dimGrid4cuda3std6ranges3__45__cpo4dataE,@object
	.size		_ZN33_INTERNAL_016502f4_4_k_cu_dimGrid4cuda3std6ranges3__45__cpo4dataE,(_ZN33_INTERNAL_016502f4_4_k_cu_dimGrid6thrust24THRUST_300001_SM_1000_NS6system3cpp3parE - _ZN33_INTERNAL_016502f4_4_k_cu_dimGrid4cuda3std6ranges3__45__cpo4dataE)
_ZN33_INTERNAL_016502f4_4_k_cu_dimGrid4cuda3std6ranges3__45__cpo4dataE:
	.zero		1
	.type		_ZN33_INTERNAL_016502f4_4_k_cu_dimGrid6thrust24THRUST_300001_SM_1000_NS6system3cpp3parE,@object
	.size		_ZN33_INTERNAL_016502f4_4_k_cu_dimGrid6thrust24THRUST_300001_SM_1000_NS6system3cpp3parE,(_ZN33_INTERNAL_016502f4_4_k_cu_dimGrid4cuda3std3__45__cpo5beginE - _ZN33_INTERNAL_016502f4_4_k_cu_dimGrid6thrust24THRUST_300001_SM_1000_NS6system3cpp3parE)
_ZN33_INTERNAL_016502f4_4_k_cu_dimGrid6thrust24THRUST_300001_SM_1000_NS6system3cpp3parE:
	.zero		1
	.type		_ZN33_INTERNAL_016502f4_4_k_cu_dimGrid4cuda3std3__45__cpo5beginE,@object
	.size		_ZN33_INTERNAL_016502f4_4_k_cu_dimGrid4cuda3std3__45__cpo5beginE,(_ZN33_INTERNAL_016502f4_4_k_cu_dimGrid4cuda3std6ranges3__45__cpo5beginE - _ZN33_INTERNAL_016502f4_4_k_cu_dimGrid4cuda3std3__45__cpo5beginE)
_ZN33_INTERNAL_016502f4_4_k_cu_dimGrid4cuda3std3__45__cpo5beginE:
	.zero		1
	.type		_ZN33_INTERNAL_016502f4_4_k_cu_dimGrid4cuda3std6ranges3__45__cpo5beginE,@object
	.size		_ZN33_INTERNAL_016502f4_4_k_cu_dimGrid4cuda3std6ranges3__45__cpo5beginE,(_ZN33_INTERNAL_016502f4_4_k_cu_dimGrid6thrust24THRUST_300001_SM_1000_NS6deviceE - _ZN33_INTERNAL_016502f4_4_k_cu_dimGrid4cuda3std6ranges3__45__cpo5beginE)
_ZN33_INTERNAL_016502f4_4_k_cu_dimGrid4cuda3std6ranges3__45__cpo5beginE:
	.zero		1
	.type		_ZN33_INTERNAL_016502f4_4_k_cu_dimGrid6thrust24THRUST_300001_SM_1000_NS6deviceE,@object
	.size		_ZN33_INTERNAL_016502f4_4_k_cu_dimGrid6thrust24THRUST_300001_SM_1000_NS6deviceE,(_ZN33_INTERNAL_016502f4_4_k_cu_dimGrid4cuda3std3__47nulloptE - _ZN33_INTERNAL_016502f4_4_k_cu_dimGrid6thrust24THRUST_300001_SM_1000_NS6deviceE)
_ZN33_INTERNAL_016502f4_4_k_cu_dimGrid6thrust24THRUST_300001_SM_1000_NS6deviceE:
	.zero		1
	.type		_ZN33_INTERNAL_016502f4_4_k_cu_dimGrid4cuda3std3__47nulloptE,@object
	.size		_ZN33_INTERNAL_016502f4_4_k_cu_dimGrid4cuda3std3__47nulloptE,(_ZN33_INTERNAL_016502f4_4_k_cu_dimGrid4cuda3std6ranges3__45__cpo8distanceE - _ZN33_INTERNAL_016502f4_4_k_cu_dimGrid4cuda3std3__47nulloptE)
_ZN33_INTERNAL_016502f4_4_k_cu_dimGrid4cuda3std3__47nulloptE:
	.zero		1
	.type		_ZN33_INTERNAL_016502f4_4_k_cu_dimGrid4cuda3std6ranges3__45__cpo8distanceE,@object
	.size		_ZN33_INTERNAL_016502f4_4_k_cu_dimGrid4cuda3std6ranges3__45__cpo8distanceE,(_ZN33_INTERNAL_016502f4_4_k_cu_dimGrid6thrust24THRUST_300001_SM_1000_NS12placeholders2_4E - _ZN33_INTERNAL_016502f4_4_k_cu_dimGrid4cuda3std6ranges3__45__cpo8distanceE)
_ZN33_INTERNAL_016502f4_4_k_cu_dimGrid4cuda3std6ranges3__45__cpo8distanceE:
	.zero		1
	.type		_ZN33_INTERNAL_016502f4_4_k_cu_dimGrid6thrust24THRUST_300001_SM_1000_NS12placeholders2_4E,@object
	.size		_ZN33_INTERNAL_016502f4_4_k_cu_dimGrid6thrust24THRUST_300001_SM_1000_NS12placeholders2_4E,(_ZN33_INTERNAL_016502f4_4_k_cu_dimGrid4cuda3std3__45__cpo6rbeginE - _ZN33_INTERNAL_016502f4_4_k_cu_dimGrid6thrust24THRUST_300001_SM_1000_NS12placeholders2_4E)
_ZN33_INTERNAL_016502f4_4_k_cu_dimGrid6thrust24THRUST_300001_SM_1000_NS12placeholders2_4E:
	.zero		1
	.type		_ZN33_INTERNAL_016502f4_4_k_cu_dimGrid4cuda3std3__45__cpo6rbeginE,@object
	.size		_ZN33_INTERNAL_016502f4_4_k_cu_dimGrid4cuda3std3__45__cpo6rbeginE,(_ZN33_INTERNAL_016502f4_4_k_cu_dimGrid4cuda3std6ranges3__45__cpo7advanceE - _ZN33_INTERNAL_016502f4_4_k_cu_dimGrid4cuda3std3__45__cpo6rbeginE)
_ZN33_INTERNAL_016502f4_4_k_cu_dimGrid4cuda3std3__45__cpo6rbeginE:
	.zero		1
	.type		_ZN33_INTERNAL_016502f4_4_k_cu_dimGrid4cuda3std6ranges3__45__cpo7advanceE,@object
	.size		_ZN33_INTERNAL_016502f4_4_k_cu_dimGrid4cuda3std6ranges3__45__cpo7advanceE,(_ZN33_INTERNAL_016502f4_4_k_cu_dimGrid6thrust24THRUST_300001_SM_1000_NS12placeholders3_10E - _ZN33_INTERNAL_016502f4_4_k_cu_dimGrid4cuda3std6ranges3__45__cpo7advanceE)
_ZN33_INTERNAL_016502f4_4_k_cu_dimGrid4cuda3std6ranges3__45__cpo7advanceE:
	.zero		1
	.type		_ZN33_INTERNAL_016502f4_4_k_cu_dimGrid6thrust24THRUST_300001_SM_1000_NS12placeholders3_10E,@object
	.size		_ZN33_INTERNAL_016502f4_4_k_cu_dimGrid6thrust24THRUST_300001_SM_1000_NS12placeholders3_10E,(_ZN33_INTERNAL_016502f4_4_k_cu_dimGrid4cuda3std3__48in_placeE - _ZN33_INTERNAL_016502f4_4_k_cu_dimGrid6thrust24THRUST_300001_SM_1000_NS12placeholders3_10E)
_ZN33_INTERNAL_016502f4_4_k_cu_dimGrid6thrust24THRUST_300001_SM_1000_NS12placeholders3_10E:
	.zero		1
	.type		_ZN33_INTERNAL_016502f4_4_k_cu_dimGrid4cuda3std3__48in_placeE,@object
	.size		_ZN33_INTERNAL_016502f4_4_k_cu_dimGrid4cuda3std3__48in_placeE,(_ZN33_INTERNAL_016502f4_4_k_cu_dimGrid4cuda3std6ranges3__45__cpo4sizeE - _ZN33_INTERNAL_016502f4_4_k_cu_dimGrid4cuda3std3__48in_placeE)
_ZN33_INTERNAL_016502f4_4_k_cu_dimGrid4cuda3std3__48in_placeE:
	.zero		1
	.type		_ZN33_INTERNAL_016502f4_4_k_cu_dimGrid4cuda3std6ranges3__45__cpo4sizeE,@object
	.size		_ZN33_INTERNAL_016502f4_4_k_cu_dimGrid4cuda3std6ranges3__45__cpo4sizeE,(_ZN33_INTERNAL_016502f4_4_k_cu_dimGrid6thrust24THRUST_300001_SM_1000_NS12placeholders2_2E - _ZN33_INTERNAL_016502f4_4_k_cu_dimGrid4cuda3std6ranges3__45__cpo4sizeE)
_ZN33_INTERNAL_016502f4_4_k_cu_dimGrid4cuda3std6ranges3__45__cpo4sizeE:
	.zero		1
	.type		_ZN33_INTERNAL_016502f4_4_k_cu_dimGrid6thrust24THRUST_300001_SM_1000_NS12placeholders2_2E,@object
	.size		_ZN33_INTERNAL_016502f4_4_k_cu_dimGrid6thrust24THRUST_300001_SM_1000_NS12placeholders2_2E,(_ZN33_INTERNAL_016502f4_4_k_cu_dimGrid4cuda3std3__45__cpo6cbeginE - _ZN33_INTERNAL_016502f4_4_k_cu_dimGrid6thrust24THRUST_300001_SM_1000_NS12placeholders2_2E)
_ZN33_INTERNAL_016502f4_4_k_cu_dimGrid6thrust24THRUST_300001_SM_1000_NS12placeholders2_2E:
	.zero		1
	.type		_ZN33_INTERNAL_016502f4_4_k_cu_dimGrid4cuda3std3__45__cpo6cbeginE,@object
	.size		_ZN33_INTERNAL_016502f4_4_k_cu_dimGrid4cuda3std3__45__cpo6cbeginE,(_ZN33_INTERNAL_016502f4_4_k_cu_dimGrid4cuda3std6ranges3__45__cpo6cbeginE - _ZN33_INTERNAL_016502f4_4_k_cu_dimGrid4cuda3std3__45__cpo6cbeginE)
_ZN33_INTERNAL_016502f4_4_k_cu_dimGrid4cuda3std3__45__cpo6cbeginE:
	.zero		1
	.type		_ZN33_INTERNAL_016502f4_4_k_cu_dimGrid4cuda3std6ranges3__45__cpo6cbeginE,@object
	.size		_ZN33_INTERNAL_016502f4_4_k_cu_dimGrid4cuda3std6ranges3__45__cpo6cbeginE,(_ZN33_INTERNAL_016502f4_4_k_cu_dimGrid6thrust24THRUST_300001_SM_1000_NS12placeholders2_6E - _ZN33_INTERNAL_016502f4_4_k_cu_dimGrid4cuda3std6ranges3__45__cpo6cbeginE)
_ZN33_INTERNAL_016502f4_4_k_cu_dimGrid4cuda3std6ranges3__45__cpo6cbeginE:
	.zero		1
	.type		_ZN33_INTERNAL_016502f4_4_k_cu_dimGrid6thrust24THRUST_300001_SM_1000_NS12placeholders2_6E,@object
	.size		_ZN33_INTERNAL_016502f4_4_k_cu_dimGrid6thrust24THRUST_300001_SM_1000_NS12placeholders2_6E,(_ZN33_INTERNAL_016502f4_4_k_cu_dimGrid4cuda3std3__45__cpo7crbeginE - _ZN33_INTERNAL_016502f4_4_k_cu_dimGrid6thrust24THRUST_300001_SM_1000_NS12placeholders2_6E)
_ZN33_INTERNAL_016502f4_4_k_cu_dimGrid6thrust24THRUST_300001_SM_1000_NS12placeholders2_6E:
	.zero		1
	.type		_ZN33_INTERNAL_016502f4_4_k_cu_dimGrid4cuda3std3__45__cpo7crbeginE,@object
	.size		_ZN33_INTERNAL_016502f4_4_k_cu_dimGrid4cuda3std3__45__cpo7crbeginE,(_ZN33_INTERNAL_016502f4_4_k_cu_dimGrid4cuda3std6ranges3__45__cpo4nextE - _ZN33_INTERNAL_016502f4_4_k_cu_dimGrid4cuda3std3__45__cpo7crbeginE)
_ZN33_INTERNAL_016502f4_4_k_cu_dimGrid4cuda3std3__45__cpo7crbeginE:
	.zero		1
	.type		_ZN33_INTERNAL_016502f4_4_k_cu_dimGrid4cuda3std6ranges3__45__cpo4nextE,@object
	.size		_ZN33_INTERNAL_016502f4_4_k_cu_dimGrid4cuda3std6ranges3__45__cpo4nextE,(_ZN33_INTERNAL_016502f4_4_k_cu_dimGrid4cuda3std6ranges3__45__cpo4swapE - _ZN33_INTERNAL_016502f4_4_k_cu_dimGrid4cuda3std6ranges3__45__cpo4nextE)
_ZN33_INTERNAL_016502f4_4_k_cu_dimGrid4cuda3std6ranges3__45__cpo4nextE:
	.zero		1
	.type		_ZN33_INTERNAL_016502f4_4_k_cu_dimGrid4cuda3std6ranges3__45__cpo4swapE,@object
	.size		_ZN33_INTERNAL_016502f4_4_k_cu_dimGrid4cuda3std6ranges3__45__cpo4swapE,(_ZN33_INTERNAL_016502f4_4_k_cu_dimGrid6thrust24THRUST_300001_SM_1000_NS8cuda_cub10par_nosyncE - _ZN33_INTERNAL_016502f4_4_k_cu_dimGrid4cuda3std6ranges3__45__cpo4swapE)
_ZN33_INTERNAL_016502f4_4_k_cu_dimGrid4cuda3std6ranges3__45__cpo4swapE:
	.zero		1
	.type		_ZN33_INTERNAL_016502f4_4_k_cu_dimGrid6thrust24THRUST_300001_SM_1000_NS8cuda_cub10par_nosyncE,@object
	.size		_ZN33_INTERNAL_016502f4_4_k_cu_dimGrid6thrust24THRUST_300001_SM_1000_NS8cuda_cub10par_nosyncE,(_ZN33_INTERNAL_016502f4_4_k_cu_dimGrid6thrust24THRUST_300001_SM_1000_NS3seqE - _ZN33_INTERNAL_016502f4_4_k_cu_dimGrid6thrust24THRUST_300001_SM_1000_NS8cuda_cub10par_nosyncE)
_ZN33_INTERNAL_016502f4_4_k_cu_dimGrid6thrust24THRUST_300001_SM_1000_NS8cuda_cub10par_nosyncE:
	.zero		1
	.type		_ZN33_INTERNAL_016502f4_4_k_cu_dimGrid6thrust24THRUST_300001_SM_1000_NS3seqE,@object
	.size		_ZN33_INTERNAL_016502f4_4_k_cu_dimGrid6thrust24THRUST_300001_SM_1000_NS3seqE,(_ZN33_INTERNAL_016502f4_4_k_cu_dimGrid4cuda3std3__420unreachable_sentinelE - _ZN33_INTERNAL_016502f4_4_k_cu_dimGrid6thrust24THRUST_300001_SM_1000_NS3seqE)
_ZN33_INTERNAL_016502f4_4_k_cu_dimGrid6thrust24THRUST_300001_SM_1000_NS3seqE:
	.zero		1
	.type		_ZN33_INTERNAL_016502f4_4_k_cu_dimGrid4cuda3std3__420unreachable_sentinelE,@object
	.size		_ZN33_INTERNAL_016502f4_4_k_cu_dimGrid4cuda3std3__420unreachable_sentinelE,(_ZN33_INTERNAL_016502f4_4_k_cu_dimGrid4cuda3std6ranges3__45__cpo5ssizeE - _ZN33_INTERNAL_016502f4_4_k_cu_dimGrid4cuda3std3__420unreachable_sentinelE)
_ZN33_INTERNAL_016502f4_4_k_cu_dimGrid4cuda3std3__420unreachable_sentinelE:
	.zero		1
	.type		_ZN33_INTERNAL_016502f4_4_k_cu_dimGrid4cuda3std6ranges3__45__cpo5ssizeE,@object
	.size		_ZN33_INTERNAL_016502f4_4_k_cu_dimGrid4cuda3std6ranges3__45__cpo5ssizeE,(_ZN33_INTERNAL_016502f4_4_k_cu_dimGrid6thrust24THRUST_300001_SM_1000_NS12placeholders2_3E - _ZN33_INTERNAL_016502f4_4_k_cu_dimGrid4cuda3std6ranges3__45__cpo5ssizeE)
_ZN33_INTERNAL_016502f4_4_k_cu_dimGrid4cuda3std6ranges3__45__cpo5ssizeE:
	.zero		1
	.type		_ZN33_INTERNAL_016502f4_4_k_cu_dimGrid6thrust24THRUST_300001_SM_1000_NS12placeholders2_3E,@object
	.size		_ZN33_INTERNAL_016502f4_4_k_cu_dimGrid6thrust24THRUST_300001_SM_1000_NS12placeholders2_3E,(_ZN33_INTERNAL_016502f4_4_k_cu_dimGrid4cuda3std3__45__cpo4cendE - _ZN33_INTERNAL_016502f4_4_k_cu_dimGrid6thrust24THRUST_300001_SM_1000_NS12placeholders2_3E)
_ZN33_INTERNAL_016502f4_4_k_cu_dimGrid6thrust24THRUST_300001_SM_1000_NS12placeholders2_3E:
	.zero		1
	.type		_ZN33_INTERNAL_016502f4_4_k_cu_dimGrid4cuda3std3__45__cpo4cendE,@object
	.size		_ZN33_INTERNAL_016502f4_4_k_cu_dimGrid4cuda3std3__45__cpo4cendE,(_ZN33_INTERNAL_016502f4_4_k_cu_dimGrid4cuda3std6ranges3__45__cpo4cendE - _ZN33_INTERNAL_016502f4_4_k_cu_dimGrid4cuda3std3__45__cpo4cendE)
_ZN33_INTERNAL_016502f4_4_k_cu_dimGrid4cuda3std3__45__cpo4cendE:
	.zero		1
	.type		_ZN33_INTERNAL_016502f4_4_k_cu_dimGrid4cuda3std6ranges3__45__cpo4cendE,@object
	.size		_ZN33_INTERNAL_016502f4_4_k_cu_dimGrid4cuda3std6ranges3__45__cpo4cendE,(_ZN33_INTERNAL_016502f4_4_k_cu_dimGrid6thrust24THRUST_300001_SM_1000_NS12placeholders2_7E - _ZN33_INTERNAL_016502f4_4_k_cu_dimGrid4cuda3std6ranges3__45__cpo4cendE)
_ZN33_INTERNAL_016502f4_4_k_cu_dimGrid4cuda3std6ranges3__45__cpo4cendE:
	.zero		1
	.type		_ZN33_INTERNAL_016502f4_4_k_cu_dimGrid6thrust24THRUST_300001_SM_1000_NS12placeholders2_7E,@object
	.size		_ZN33_INTERNAL_016502f4_4_k_cu_dimGrid6thrust24THRUST_300001_SM_1000_NS12placeholders2_7E,(_ZN33_INTERNAL_016502f4_4_k_cu_dimGrid4cuda3std3__45__cpo5crendE - _ZN33_INTERNAL_016502f4_4_k_cu_dimGrid6thrust24THRUST_300001_SM_1000_NS12placeholders2_7E)
_ZN33_INTERNAL_016502f4_4_k_cu_dimGrid6thrust24THRUST_300001_SM_1000_NS12placeholders2_7E:
	.zero		1
	.type		_ZN33_INTERNAL_016502f4_4_k_cu_dimGrid4cuda3std3__45__cpo5crendE,@object
	.size		_ZN33_INTERNAL_016502f4_4_k_cu_dimGrid4cuda3std3__45__cpo5crendE,(_ZN33_INTERNAL_016502f4_4_k_cu_dimGrid4cuda3std6ranges3__45__cpo4prevE - _ZN33_INTERNAL_016502f4_4_k_cu_dimGrid4cuda3std3__45__cpo5crendE)
_ZN33_INTERNAL_016502f4_4_k_cu_dimGrid4cuda3std3__45__cpo5crendE:
	.zero		1
	.type		_ZN33_INTERNAL_016502f4_4_k_cu_dimGrid4cuda3std6ranges3__45__cpo4prevE,@object
	.size		_ZN33_INTERNAL_016502f4_4_k_cu_dimGrid4cuda3std6ranges3__45__cpo4prevE,(_ZN33_INTERNAL_016502f4_4_k_cu_dimGrid4cuda3std6ranges3__45__cpo9iter_moveE - _ZN33_INTERNAL_016502f4_4_k_cu_dimGrid4cuda3std6ranges3__45__cpo4prevE)
_ZN33_INTERNAL_016502f4_4_k_cu_dimGrid4cuda3std6ranges3__45__cpo4prevE:
	.zero		1
	.type		_ZN33_INTERNAL_016502f4_4_k_cu_dimGrid4cuda3std6ranges3__45__cpo9iter_moveE,@object
	.size		_ZN33_INTERNAL_016502f4_4_k_cu_dimGrid4cuda3std6ranges3__45__cpo9iter_moveE,(_ZN33_INTERNAL_016502f4_4_k_cu_dimGrid6thrust24THRUST_300001_SM_1000_NS6system6detail10sequential3seqE - _ZN33_INTERNAL_016502f4_4_k_cu_dimGrid4cuda3std6ranges3__45__cpo9iter_moveE)
_ZN33_INTERNAL_016502f4_4_k_cu_dimGrid4cuda3std6ranges3__45__cpo9iter_moveE:
	.zero		1
	.type		_ZN33_INTERNAL_016502f4_4_k_cu_dimGrid6thrust24THRUST_300001_SM_1000_NS6system6detail10sequential3seqE,@object
	.size		_ZN33_INTERNAL_016502f4_4_k_cu_dimGrid6thrust24THRUST_300001_SM_1000_NS6system6detail10sequential3seqE,(_ZN33_INTERNAL_016502f4_4_k_cu_dimGrid6thrust24THRUST_300001_SM_1000_NS12placeholders2_9E - _ZN33_INTERNAL_016502f4_4_k_cu_dimGrid6thrust24THRUST_300001_SM_1000_NS6system6detail10sequential3seqE)
_ZN33_INTERNAL_016502f4_4_k_cu_dimGrid6thrust24THRUST_300001_SM_1000_NS6system6detail10sequential3seqE:
	.zero		1
	.type		_ZN33_INTERNAL_016502f4_4_k_cu_dimGrid6thrust24THRUST_300001_SM_1000_NS12placeholders2_9E,@object
	.size		_ZN33_INTERNAL_016502f4_4_k_cu_dimGrid6thrust24THRUST_300001_SM_1000_NS12placeholders2_9E,(_ZN33_INTERNAL_016502f4_4_k_cu_dimGrid4cuda3std3__419piecewise_constructE - _ZN33_INTERNAL_016502f4_4_k_cu_dimGrid6thrust24THRUST_300001_SM_1000_NS12placeholders2_9E)
_ZN33_INTERNAL_016502f4_4_k_cu_dimGrid6thrust24THRUST_300001_SM_1000_NS12placeholders2_9E:
	.zero		1
	.type		_ZN33_INTERNAL_016502f4_4_k_cu_dimGrid4cuda3std3__419piecewise_constructE,@object
	.size		_ZN33_INTERNAL_016502f4_4_k_cu_dimGrid4cuda3std3__419piecewise_constructE,(_ZN33_INTERNAL_016502f4_4_k_cu_dimGrid4cuda3std6ranges3__45__cpo5cdataE - _ZN33_INTERNAL_016502f4_4_k_cu_dimGrid4cuda3std3__419piecewise_constructE)
_ZN33_INTERNAL_016502f4_4_k_cu_dimGrid4cuda3std3__419piecewise_constructE:
	.zero		1
	.type		_ZN33_INTERNAL_016502f4_4_k_cu_dimGrid4cuda3std6ranges3__45__cpo5cdataE,@object
	.size		_ZN33_INTERNAL_016502f4_4_k_cu_dimGrid4cuda3std6ranges3__45__cpo5cdataE,(_ZN33_INTERNAL_016502f4_4_k_cu_dimGrid6thrust24THRUST_300001_SM_1000_NS12placeholders2_1E - _ZN33_INTERNAL_016502f4_4_k_cu_dimGrid4cuda3std6ranges3__45__cpo5cdataE)
_ZN33_INTERNAL_016502f4_4_k_cu_dimGrid4cuda3std6ranges3__45__cpo5cdataE:
	.zero		1
	.type		_ZN33_INTERNAL_016502f4_4_k_cu_dimGrid6thrust24THRUST_300001_SM_1000_NS12placeholders2_1E,@object
	.size		_ZN33_INTERNAL_016502f4_4_k_cu_dimGrid6thrust24THRUST_300001_SM_1000_NS12placeholders2_1E,(_ZN33_INTERNAL_016502f4_4_k_cu_dimGrid4cuda3std3__45__cpo3endE - _ZN33_INTERNAL_016502f4_4_k_cu_dimGrid6thrust24THRUST_300001_SM_1000_NS12placeholders2_1E)
_ZN33_INTERNAL_016502f4_4_k_cu_dimGrid6thrust24THRUST_300001_SM_1000_NS12placeholders2_1E:
	.zero		1
	.type		_ZN33_INTERNAL_016502f4_4_k_cu_dimGrid4cuda3std3__45__cpo3endE,@object
	.size		_ZN33_INTERNAL_016502f4_4_k_cu_dimGrid4cuda3std3__45__cpo3endE,(_ZN33_INTERNAL_016502f4_4_k_cu_dimGrid4cuda3std6ranges3__45__cpo3endE - _ZN33_INTERNAL_016502f4_4_k_cu_dimGrid4cuda3std3__45__cpo3endE)
_ZN33_INTERNAL_016502f4_4_k_cu_dimGrid4cuda3std3__45__cpo3endE:
	.zero		1
	.type		_ZN33_INTERNAL_016502f4_4_k_cu_dimGrid4cuda3std6ranges3__45__cpo3endE,@object
	.size		_ZN33_INTERNAL_016502f4_4_k_cu_dimGrid4cuda3std6ranges3__45__cpo3endE,(_ZN33_INTERNAL_016502f4_4_k_cu_dimGrid6thrust24THRUST_300001_SM_1000_NS12placeholders2_5E - _ZN33_INTERNAL_016502f4_4_k_cu_dimGrid4cuda3std6ranges3__45__cpo3endE)
_ZN33_INTERNAL_016502f4_4_k_cu_dimGrid4cuda3std6ranges3__45__cpo3endE:
	.zero		1
	.type		_ZN33_INTERNAL_016502f4_4_k_cu_dimGrid6thrust24THRUST_300001_SM_1000_NS12placeholders2_5E,@object
	.size		_ZN33_INTERNAL_016502f4_4_k_cu_dimGrid6thrust24THRUST_300001_SM_1000_NS12placeholders2_5E,(_ZN33_INTERNAL_016502f4_4_k_cu_dimGrid4cuda3std3__45__cpo4rendE - _ZN33_INTERNAL_016502f4_4_k_cu_dimGrid6thrust24THRUST_300001_SM_1000_NS12placeholders2_5E)
_ZN33_INTERNAL_016502f4_4_k_cu_dimGrid6thrust24THRUST_300001_SM_1000_NS12placeholders2_5E:
	.zero		1
	.type		_ZN33_INTERNAL_016502f4_4_k_cu_dimGrid4cuda3std3__45__cpo4rendE,@object
	.size		_ZN33_INTERNAL_016502f4_4_k_cu_dimGrid4cuda3std3__45__cpo4rendE,(_ZN33_INTERNAL_016502f4_4_k_cu_dimGrid4cuda3std6ranges3__45__cpo9iter_swapE - _ZN33_INTERNAL_016502f4_4_k_cu_dimGrid4cuda3std3__45__cpo4rendE)
_ZN33_INTERNAL_016502f4_4_k_cu_dimGrid4cuda3std3__45__cpo4rendE:
	.zero		1
	.type		_ZN33_INTERNAL_016502f4_4_k_cu_dimGrid4cuda3std6ranges3__45__cpo9iter_swapE,@object
	.size		_ZN33_INTERNAL_016502f4_4_k_cu_dimGrid4cuda3std6ranges3__45__cpo9iter_swapE,(_ZN33_INTERNAL_016502f4_4_k_cu_dimGrid4cuda3std3__48unexpectE - _ZN33_INTERNAL_016502f4_4_k_cu_dimGrid4cuda3std6ranges3__45__cpo9iter_swapE)
_ZN33_INTERNAL_016502f4_4_k_cu_dimGrid4cuda3std6ranges3__45__cpo9iter_swapE:
	.zero		1
	.type		_ZN33_INTERNAL_016502f4_4_k_cu_dimGrid4cuda3std3__48unexpectE,@object
	.size		_ZN33_INTERNAL_016502f4_4_k_cu_dimGrid4cuda3std3__48unexpectE,(_ZN33_INTERNAL_016502f4_4_k_cu_dimGrid6thrust24THRUST_300001_SM_1000_NS8cuda_cub3parE - _ZN33_INTERNAL_016502f4_4_k_cu_dimGrid4cuda3std3__48unexpectE)
_ZN33_INTERNAL_016502f4_4_k_cu_dimGrid4cuda3std3__48unexpectE:
	.zero		1
	.type		_ZN33_INTERNAL_016502f4_4_k_cu_dimGrid6thrust24THRUST_300001_SM_1000_NS8cuda_cub3parE,@object
	.size		_ZN33_INTERNAL_016502f4_4_k_cu_dimGrid6thrust24THRUST_300001_SM_1000_NS8cuda_cub3parE,(.L_29 - _ZN33_INTERNAL_016502f4_4_k_cu_dimGrid6thrust24THRUST_300001_SM_1000_NS8cuda_cub3parE)
_ZN33_INTERNAL_016502f4_4_k_cu_dimGrid6thrust24THRUST_300001_SM_1000_NS8cuda_cub3parE:
	.zero		1
.L_29:


//--------------------- .nv.constant0._ZN3cub18CUB_300001_SM_10006detail6select23DeviceSelectSweepKernelINS2_10policy_hubIiiiLb0ELNS0_10SelectImplE0EE10Policy1000EN6thrust24THRUST_300001_SM_1000_NS6detail15normal_iteratorINS9_10device_ptrIiEEEESE_SE_PlNS0_13ScanTileStateIiLb1EEE26ifGreaterThanTenThanSaveIdNS0_8NullTypeEiNS2_19streaming_context_tIlLb1EEELS5_0EEEvT0_T1_T2_T3_T4_T5_T6_T7_iT8_NS1_7vsmem_tE --------------------------
	.section	.nv.constant0._ZN3cub18CUB_300001_SM_10006detail6select23DeviceSelectSweepKernelINS2_10policy_hubIiiiLb0ELNS0_10SelectImplE0EE10Policy1000EN6thrust24THRUST_300001_SM_1000_NS6detail15normal_iteratorINS9_10device_ptrIiEEEESE_SE_PlNS0_13ScanTileStateIiLb1EEE26ifGreaterThanTenThanSaveIdNS0_8NullTypeEiNS2_19streaming_context_tIlLb1EEELS5_0EEEvT0_T1_T2_T3_T4_T5_T6_T7_iT8_NS1_7vsmem_tE,"a",@progbits
	.sectionflags	@""
	.align	4
.nv.constant0._ZN3cub18CUB_300001_SM_10006detail6select23DeviceSelectSweepKernelINS2_10policy_hubIiiiLb0ELNS0_10SelectImplE0EE10Policy1000EN6thrust24THRUST_300001_SM_1000_NS6detail15normal_iteratorINS9_10device_ptrIiEEEESE_SE_PlNS0_13ScanTileStateIiLb1EEE26ifGreaterThanTenThanSaveIdNS0_8NullTypeEiNS2_19streaming_context_tIlLb1EEELS5_0EEEvT0_T1_T2_T3_T4_T5_T6_T7_iT8_NS1_7vsmem_tE:
	.zero		1000


//--------------------- .nv.constant0._ZN3cub18CUB_300001_SM_10006detail4scan23DeviceCompactInitKernelINS0_13ScanTileStateIiLb1EEEPlEEvT_iT0_ --------------------------
	.section	.nv.constant0._ZN3cub18CUB_300001_SM_10006detail4scan23DeviceCompactInitKernelINS0_13ScanTileStateIiLb1EEEPlEEvT_iT0_,"a",@progbits
	.sectionflags	@""
	.align	4
.nv.constant0._ZN3cub18CUB_300001_SM_10006detail4scan23DeviceCompactInitKernelINS0_13ScanTileStateIiLb1EEEPlEEvT_iT0_:
	.zero		920


//--------------------- .nv.constant0._ZN3cub18CUB_300001_SM_10006detail8for_each13static_kernelINS2_12policy_hub_t12policy_500_tEmN6thrust24THRUST_300001_SM_1000_NS8cuda_cub20__uninitialized_fill7functorINS7_10device_ptrIiEEiEEEEvT0_T1_ --------------------------
	.section	.nv.constant0._ZN3cub18CUB_300001_SM_10006detail8for_each13static_kernelINS2_12policy_hub_t12policy_500_tEmN6thrust24THRUST_300001_SM_1000_NS8cuda_cub20__uninitialized_fill7functorINS7_10device_ptrIiEEiEEEEvT0_T1_,"a",@progbits
	.sectionflags	@""
	.align	4
.nv.constant0._ZN3cub18CUB_300001_SM_10006detail8for_each13static_kernelINS2_12policy_hub_t12policy_500_tEmN6thrust24THRUST_300001_SM_1000_NS8cuda_cub20__uninitialized_fill7functorINS7_10device_ptrIiEEiEEEEvT0_T1_:
	.zero		920


//--------------------- .nv.constant0._ZN3cub18CUB_300001_SM_10006detail11EmptyKernelIvEEvv --------------------------
	.section	.nv.constant0._ZN3cub18CUB_300001_SM_10006detail11EmptyKernelIvEEvv,"a",@progbits
	.sectionflags	@""
	.align	4
.nv.constant0._ZN3cub18CUB_300001_SM_10006detail11EmptyKernelIvEEvv:
	.zero		896


//--------------------- SYMBOLS --------------------------

	.type		.nv.reservedSmem.offset0,@object
	.size		.nv.reservedSmem.offset0,0x4
	.type		.nv.reservedSmem.cap,@object
	.size		.nv.reservedSmem.cap,0x4
